//
// Generated by NVIDIA NVVM Compiler
//
// Compiler Build ID: CL-36424714
// Cuda compilation tools, release 13.0, V13.0.88
// Based on NVVM 20.0.0
//

.version 9.0
.target sm_100
.address_size 64

	// .globl	_Z20laplace_morph_kernelIfhLi32ELi12ELi1EEvPT_PT0_Phii
.const .align 1 .b8 element_ptr[81];
// _ZZ20laplace_morph_kernelIfhLi32ELi12ELi1EEvPT_PT0_PhiiE6sh_src has been demoted
// _ZZ20laplace_morph_kernelIfhLi32ELi12ELi3EEvPT_PT0_PhiiE6sh_src has been demoted
// _ZZ20laplace_morph_kernelIfhLi32ELi12ELi5EEvPT_PT0_PhiiE6sh_src has been demoted
// _ZZ20laplace_morph_kernelIfhLi32ELi12ELi7EEvPT_PT0_PhiiE6sh_src has been demoted
// _ZZ20laplace_morph_kernelIfhLi32ELi12ELi9EEvPT_PT0_PhiiE6sh_src has been demoted

.visible .entry _Z20laplace_morph_kernelIfhLi32ELi12ELi1EEvPT_PT0_Phii(
	.param .u64 .ptr .align 1 _Z20laplace_morph_kernelIfhLi32ELi12ELi1EEvPT_PT0_Phii_param_0,
	.param .u64 .ptr .align 1 _Z20laplace_morph_kernelIfhLi32ELi12ELi1EEvPT_PT0_Phii_param_1,
	.param .u64 .ptr .align 1 _Z20laplace_morph_kernelIfhLi32ELi12ELi1EEvPT_PT0_Phii_param_2,
	.param .u32 _Z20laplace_morph_kernelIfhLi32ELi12ELi1EEvPT_PT0_Phii_param_3,
	.param .u32 _Z20laplace_morph_kernelIfhLi32ELi12ELi1EEvPT_PT0_Phii_param_4
)
{
	.reg .pred 	%p<202>;
	.reg .b16 	%rs<2>;
	.reg .b32 	%r<1043>;
	.reg .b32 	%f<56>;
	.reg .b64 	%rd<73>;
	.reg .b64 	%fd<3>;
	// demoted variable
	.shared .align 4 .b8 _ZZ20laplace_morph_kernelIfhLi32ELi12ELi1EEvPT_PT0_PhiiE6sh_src[1536];
	mov.u32 	%r139, %tid.y;
	setp.gt.u32 	%p28, %r139, 11;
	@%p28 bra 	$L__BB0_131;
	ld.param.u32 	%r966, [_Z20laplace_morph_kernelIfhLi32ELi12ELi1EEvPT_PT0_Phii_param_3];
	mov.u32 	%r140, %tid.x;
	mov.u32 	%r141, %ctaid.x;
	mov.u32 	%r142, %ntid.x;
	mul.lo.s32 	%r143, %r141, %r142;
	add.s32 	%r144, %r140, %r143;
	add.s32 	%r145, %r144, %r142;
	add.s32 	%r146, %r145, %r142;
	add.s32 	%r147, %r146, %r142;
	add.s32 	%r148, %r147, %r142;
	add.s32 	%r149, %r148, %r142;
	setp.gt.s32 	%p29, %r149, -1;
	setp.lt.s32 	%p30, %r149, %r966;
	and.pred  	%p1, %p29, %p30;
	add.s32 	%r150, %r149, %r142;
	setp.gt.s32 	%p31, %r150, -1;
	setp.lt.s32 	%p32, %r150, %r966;
	and.pred  	%p2, %p31, %p32;
	add.s32 	%r151, %r150, %r142;
	setp.gt.s32 	%p33, %r151, -1;
	setp.lt.s32 	%p34, %r151, %r966;
	and.pred  	%p3, %p33, %p34;
	add.s32 	%r152, %r151, %r142;
	setp.gt.s32 	%p35, %r152, -1;
	setp.lt.s32 	%p36, %r152, %r966;
	and.pred  	%p4, %p35, %p36;
	add.s32 	%r153, %r152, %r142;
	setp.gt.s32 	%p37, %r153, -1;
	setp.lt.s32 	%p38, %r153, %r966;
	and.pred  	%p5, %p37, %p38;
	add.s32 	%r154, %r153, %r142;
	setp.gt.s32 	%p39, %r154, -1;
	setp.lt.s32 	%p40, %r154, %r966;
	and.pred  	%p6, %p39, %p40;
	add.s32 	%r155, %r154, %r142;
	setp.gt.s32 	%p41, %r155, -1;
	setp.lt.s32 	%p42, %r155, %r966;
	and.pred  	%p7, %p41, %p42;
	add.s32 	%r156, %r155, %r142;
	setp.gt.s32 	%p43, %r156, -1;
	setp.lt.s32 	%p44, %r156, %r966;
	and.pred  	%p8, %p43, %p44;
	add.s32 	%r157, %r156, %r142;
	setp.gt.s32 	%p45, %r157, -1;
	setp.lt.s32 	%p46, %r157, %r966;
	and.pred  	%p9, %p45, %p46;
	add.s32 	%r158, %r157, %r142;
	setp.gt.s32 	%p47, %r158, -1;
	setp.lt.s32 	%p48, %r158, %r966;
	and.pred  	%p10, %p47, %p48;
	add.s32 	%r159, %r158, %r142;
	setp.gt.s32 	%p49, %r159, -1;
	setp.lt.s32 	%p50, %r159, %r966;
	and.pred  	%p11, %p49, %p50;
	add.s32 	%r160, %r159, %r142;
	setp.gt.s32 	%p51, %r160, -1;
	setp.lt.s32 	%p52, %r160, %r966;
	and.pred  	%p12, %p51, %p52;
	add.s32 	%r161, %r160, %r142;
	setp.gt.s32 	%p53, %r161, -1;
	setp.lt.s32 	%p54, %r161, %r966;
	and.pred  	%p13, %p53, %p54;
	add.s32 	%r162, %r161, %r142;
	setp.gt.s32 	%p55, %r162, -1;
	setp.lt.s32 	%p56, %r162, %r966;
	and.pred  	%p14, %p55, %p56;
	add.s32 	%r163, %r162, %r142;
	setp.gt.s32 	%p57, %r163, -1;
	setp.lt.s32 	%p58, %r163, %r966;
	and.pred  	%p15, %p57, %p58;
	add.s32 	%r164, %r163, %r142;
	setp.gt.s32 	%p59, %r164, -1;
	setp.lt.s32 	%p60, %r164, %r966;
	and.pred  	%p16, %p59, %p60;
	add.s32 	%r165, %r164, %r142;
	setp.gt.s32 	%p61, %r165, -1;
	setp.lt.s32 	%p62, %r165, %r966;
	and.pred  	%p17, %p61, %p62;
	add.s32 	%r166, %r165, %r142;
	setp.gt.s32 	%p63, %r166, -1;
	setp.lt.s32 	%p64, %r166, %r966;
	and.pred  	%p18, %p63, %p64;
	add.s32 	%r167, %r166, %r142;
	setp.gt.s32 	%p65, %r167, -1;
	setp.lt.s32 	%p66, %r167, %r966;
	and.pred  	%p19, %p65, %p66;
	add.s32 	%r168, %r167, %r142;
	setp.gt.s32 	%p67, %r168, -1;
	setp.lt.s32 	%p68, %r168, %r966;
	and.pred  	%p20, %p67, %p68;
	add.s32 	%r169, %r168, %r142;
	setp.gt.s32 	%p69, %r169, -1;
	setp.lt.s32 	%p70, %r169, %r966;
	and.pred  	%p21, %p69, %p70;
	add.s32 	%r170, %r169, %r142;
	setp.gt.s32 	%p71, %r170, -1;
	setp.lt.s32 	%p72, %r170, %r966;
	and.pred  	%p22, %p71, %p72;
	add.s32 	%r171, %r170, %r142;
	setp.gt.s32 	%p73, %r171, -1;
	setp.lt.s32 	%p74, %r171, %r966;
	and.pred  	%p23, %p73, %p74;
	add.s32 	%r172, %r171, %r142;
	setp.gt.s32 	%p75, %r172, -1;
	setp.lt.s32 	%p76, %r172, %r966;
	and.pred  	%p24, %p75, %p76;
	add.s32 	%r173, %r172, %r142;
	setp.gt.s32 	%p77, %r173, -1;
	setp.lt.s32 	%p78, %r173, %r966;
	and.pred  	%p25, %p77, %p78;
	add.s32 	%r174, %r173, %r142;
	setp.gt.s32 	%p79, %r174, -1;
	setp.lt.s32 	%p80, %r174, %r966;
	and.pred  	%p26, %p79, %p80;
	add.s32 	%r175, %r174, %r142;
	setp.gt.s32 	%p81, %r175, -1;
	setp.lt.s32 	%p82, %r175, %r966;
	and.pred  	%p27, %p81, %p82;
	shl.b32 	%r176, %r140, 2;
	mov.u32 	%r1042, %tid.y;
	shl.b32 	%r177, %r1042, 7;
	mov.u32 	%r178, _ZZ20laplace_morph_kernelIfhLi32ELi12ELi1EEvPT_PT0_PhiiE6sh_src;
	add.s32 	%r1041, %r178, %r177;
	shl.b32 	%r179, %r142, 3;
	add.s32 	%r3, %r179, %r176;
	mad.lo.s32 	%r4, %r142, 12, %r176;
	shl.b32 	%r180, %r142, 4;
	add.s32 	%r5, %r180, %r176;
	mad.lo.s32 	%r6, %r142, 28, %r176;
	shl.b32 	%r181, %r142, 5;
	add.s32 	%r7, %r181, %r176;
	mad.lo.s32 	%r8, %r142, 36, %r176;
	mad.lo.s32 	%r9, %r142, 40, %r176;
	mad.lo.s32 	%r10, %r142, 44, %r176;
	mad.lo.s32 	%r11, %r142, 48, %r176;
	mad.lo.s32 	%r12, %r142, 52, %r176;
	mad.lo.s32 	%r13, %r142, 56, %r176;
	mad.lo.s32 	%r14, %r142, 68, %r176;
	mad.lo.s32 	%r15, %r142, 72, %r176;
	mad.lo.s32 	%r16, %r142, 76, %r176;
	mad.lo.s32 	%r17, %r142, 80, %r176;
	mad.lo.s32 	%r18, %r142, 84, %r176;
	mad.lo.s32 	%r19, %r142, 88, %r176;
	mad.lo.s32 	%r20, %r142, 92, %r176;
	mad.lo.s32 	%r21, %r142, 96, %r176;
	mad.lo.s32 	%r22, %r142, 100, %r176;
	mad.lo.s32 	%r23, %r142, 104, %r176;
	mad.lo.s32 	%r24, %r142, 108, %r176;
	mad.lo.s32 	%r25, %r142, 112, %r176;
	mad.lo.s32 	%r26, %r142, 116, %r176;
	mad.lo.s32 	%r27, %r142, 120, %r176;
	mad.lo.s32 	%r28, %r142, 124, %r176;
	mov.u32 	%r182, %ctaid.y;
	mov.u32 	%r29, %ntid.y;
	mad.lo.s32 	%r1008, %r182, %r29, %r1042;
	mul.lo.s32 	%r183, %r966, %r1008;
	add.s32 	%r184, %r140, %r183;
	add.s32 	%r185, %r141, 31;
	mad.lo.s32 	%r1040, %r142, %r185, %r184;
	add.s32 	%r186, %r141, 30;
	mad.lo.s32 	%r1039, %r142, %r186, %r184;
	add.s32 	%r187, %r141, 29;
	mad.lo.s32 	%r1038, %r142, %r187, %r184;
	add.s32 	%r188, %r141, 28;
	mad.lo.s32 	%r1037, %r142, %r188, %r184;
	add.s32 	%r189, %r141, 27;
	mad.lo.s32 	%r1036, %r142, %r189, %r184;
	add.s32 	%r190, %r141, 26;
	mad.lo.s32 	%r1035, %r142, %r190, %r184;
	add.s32 	%r191, %r141, 25;
	mad.lo.s32 	%r1034, %r142, %r191, %r184;
	add.s32 	%r192, %r141, 24;
	mad.lo.s32 	%r1033, %r142, %r192, %r184;
	add.s32 	%r193, %r141, 23;
	mad.lo.s32 	%r1032, %r142, %r193, %r184;
	add.s32 	%r194, %r141, 22;
	mad.lo.s32 	%r1031, %r142, %r194, %r184;
	add.s32 	%r195, %r141, 21;
	mad.lo.s32 	%r1030, %r142, %r195, %r184;
	add.s32 	%r196, %r141, 20;
	mad.lo.s32 	%r1029, %r142, %r196, %r184;
	add.s32 	%r197, %r141, 19;
	mad.lo.s32 	%r1028, %r142, %r197, %r184;
	add.s32 	%r198, %r141, 18;
	mad.lo.s32 	%r1027, %r142, %r198, %r184;
	add.s32 	%r199, %r141, 17;
	mad.lo.s32 	%r1026, %r142, %r199, %r184;
	add.s32 	%r200, %r141, 16;
	mad.lo.s32 	%r1025, %r142, %r200, %r184;
	add.s32 	%r201, %r141, 15;
	mad.lo.s32 	%r1024, %r142, %r201, %r184;
	add.s32 	%r202, %r141, 14;
	mad.lo.s32 	%r1023, %r142, %r202, %r184;
	add.s32 	%r203, %r141, 13;
	mad.lo.s32 	%r1022, %r142, %r203, %r184;
	add.s32 	%r204, %r141, 12;
	mad.lo.s32 	%r1021, %r142, %r204, %r184;
	add.s32 	%r205, %r141, 11;
	mad.lo.s32 	%r1020, %r142, %r205, %r184;
	add.s32 	%r206, %r141, 10;
	mad.lo.s32 	%r1019, %r142, %r206, %r184;
	add.s32 	%r207, %r141, 9;
	mad.lo.s32 	%r1018, %r142, %r207, %r184;
	add.s32 	%r208, %r141, 8;
	mad.lo.s32 	%r1017, %r142, %r208, %r184;
	add.s32 	%r209, %r141, 7;
	mad.lo.s32 	%r1016, %r142, %r209, %r184;
	add.s32 	%r210, %r141, 6;
	mad.lo.s32 	%r1015, %r142, %r210, %r184;
	add.s32 	%r211, %r141, 5;
	mad.lo.s32 	%r1014, %r142, %r211, %r184;
	add.s32 	%r212, %r141, 4;
	mad.lo.s32 	%r1013, %r142, %r212, %r184;
	add.s32 	%r213, %r141, 3;
	mad.lo.s32 	%r1012, %r142, %r213, %r184;
	add.s32 	%r214, %r141, 2;
	mad.lo.s32 	%r1011, %r142, %r214, %r184;
	add.s32 	%r215, %r143, %r142;
	add.s32 	%r1010, %r184, %r215;
	add.s32 	%r1009, %r144, %r183;
$L__BB0_2:
	mov.u32 	%r216, %tid.x;
	setp.gt.u32 	%p83, %r216, 31;
	@%p83 bra 	$L__BB0_130;
	ld.param.u32 	%r975, [_Z20laplace_morph_kernelIfhLi32ELi12ELi1EEvPT_PT0_Phii_param_4];
	ld.param.u32 	%r967, [_Z20laplace_morph_kernelIfhLi32ELi12ELi1EEvPT_PT0_Phii_param_3];
	ld.param.u64 	%rd71, [_Z20laplace_morph_kernelIfhLi32ELi12ELi1EEvPT_PT0_Phii_param_0];
	cvta.to.global.u64 	%rd1, %rd71;
	setp.ge.s32 	%p84, %r1008, %r975;
	mov.u32 	%r217, %ctaid.x;
	mov.u32 	%r218, %ntid.x;
	mov.u32 	%r219, %tid.x;
	mad.lo.s32 	%r220, %r217, %r218, %r219;
	setp.lt.s32 	%p85, %r220, 0;
	setp.ge.s32 	%p86, %r220, %r967;
	or.pred  	%p87, %p86, %p84;
	or.pred  	%p88, %p87, %p85;
	@%p88 bra 	$L__BB0_5;
	mul.wide.s32 	%rd4, %r1009, 4;
	add.s64 	%rd5, %rd1, %rd4;
	ld.global.nc.f32 	%f8, [%rd5];
	mov.u32 	%r225, %tid.x;
	shl.b32 	%r226, %r225, 2;
	add.s32 	%r227, %r1041, %r226;
	st.shared.f32 	[%r227], %f8;
	bra.uni 	$L__BB0_6;
$L__BB0_5:
	mov.u32 	%r221, %tid.x;
	shl.b32 	%r222, %r221, 2;
	add.s32 	%r223, %r1041, %r222;
	mov.b32 	%r224, 2147483647;
	st.shared.u32 	[%r223], %r224;
$L__BB0_6:
	mov.u32 	%r228, %tid.x;
	mov.u32 	%r229, %ntid.x;
	add.s32 	%r230, %r228, %r229;
	setp.gt.u32 	%p89, %r230, 31;
	@%p89 bra 	$L__BB0_130;
	ld.param.u32 	%r976, [_Z20laplace_morph_kernelIfhLi32ELi12ELi1EEvPT_PT0_Phii_param_4];
	ld.param.u32 	%r968, [_Z20laplace_morph_kernelIfhLi32ELi12ELi1EEvPT_PT0_Phii_param_3];
	setp.lt.s32 	%p90, %r1008, %r976;
	mov.u32 	%r231, %ctaid.x;
	mov.u32 	%r232, %ntid.x;
	mov.u32 	%r233, %tid.x;
	mad.lo.s32 	%r234, %r231, %r232, %r233;
	add.s32 	%r235, %r234, %r232;
	setp.gt.s32 	%p91, %r235, -1;
	setp.lt.s32 	%p92, %r235, %r968;
	and.pred  	%p93, %p92, %p90;
	and.pred  	%p94, %p93, %p91;
	@%p94 bra 	$L__BB0_9;
	mov.u32 	%r236, %tid.x;
	mov.u32 	%r237, %ntid.x;
	add.s32 	%r238, %r236, %r237;
	shl.b32 	%r239, %r238, 2;
	add.s32 	%r240, %r1041, %r239;
	mov.b32 	%r241, 2147483647;
	st.shared.u32 	[%r240], %r241;
	bra.uni 	$L__BB0_10;
$L__BB0_9:
	mul.wide.s32 	%rd6, %r1010, 4;
	add.s64 	%rd7, %rd1, %rd6;
	ld.global.nc.f32 	%f9, [%rd7];
	mov.u32 	%r242, %tid.x;
	mov.u32 	%r243, %ntid.x;
	add.s32 	%r244, %r242, %r243;
	shl.b32 	%r245, %r244, 2;
	add.s32 	%r246, %r1041, %r245;
	st.shared.f32 	[%r246], %f9;
$L__BB0_10:
	mov.u32 	%r247, %tid.x;
	mov.u32 	%r248, %ntid.x;
	add.s32 	%r249, %r247, %r248;
	add.s32 	%r250, %r249, %r248;
	setp.gt.u32 	%p95, %r250, 31;
	@%p95 bra 	$L__BB0_130;
	ld.param.u32 	%r977, [_Z20laplace_morph_kernelIfhLi32ELi12ELi1EEvPT_PT0_Phii_param_4];
	ld.param.u32 	%r969, [_Z20laplace_morph_kernelIfhLi32ELi12ELi1EEvPT_PT0_Phii_param_3];
	setp.lt.s32 	%p96, %r1008, %r977;
	mov.u32 	%r251, %ctaid.x;
	mov.u32 	%r252, %ntid.x;
	mov.u32 	%r253, %tid.x;
	mad.lo.s32 	%r254, %r251, %r252, %r253;
	add.s32 	%r255, %r254, %r252;
	add.s32 	%r256, %r255, %r252;
	setp.gt.s32 	%p97, %r256, -1;
	setp.lt.s32 	%p98, %r256, %r969;
	and.pred  	%p99, %p98, %p96;
	and.pred  	%p100, %p99, %p97;
	@%p100 bra 	$L__BB0_13;
	add.s32 	%r257, %r1041, %r3;
	mov.b32 	%r258, 2147483647;
	st.shared.u32 	[%r257], %r258;
	bra.uni 	$L__BB0_14;
$L__BB0_13:
	mul.wide.s32 	%rd8, %r1011, 4;
	add.s64 	%rd9, %rd1, %rd8;
	ld.global.nc.f32 	%f10, [%rd9];
	add.s32 	%r259, %r1041, %r3;
	st.shared.f32 	[%r259], %f10;
$L__BB0_14:
	mov.u32 	%r260, %ntid.x;
	mov.u32 	%r261, %tid.x;
	add.s32 	%r262, %r261, %r260;
	add.s32 	%r263, %r262, %r260;
	add.s32 	%r264, %r263, %r260;
	setp.gt.u32 	%p101, %r264, 31;
	@%p101 bra 	$L__BB0_130;
	ld.param.u32 	%r978, [_Z20laplace_morph_kernelIfhLi32ELi12ELi1EEvPT_PT0_Phii_param_4];
	ld.param.u32 	%r970, [_Z20laplace_morph_kernelIfhLi32ELi12ELi1EEvPT_PT0_Phii_param_3];
	setp.lt.s32 	%p102, %r1008, %r978;
	mov.u32 	%r265, %ctaid.x;
	mov.u32 	%r266, %ntid.x;
	mov.u32 	%r267, %tid.x;
	mad.lo.s32 	%r268, %r265, %r266, %r267;
	add.s32 	%r269, %r268, %r266;
	add.s32 	%r270, %r269, %r266;
	add.s32 	%r271, %r270, %r266;
	setp.gt.s32 	%p103, %r271, -1;
	setp.lt.s32 	%p104, %r271, %r970;
	and.pred  	%p105, %p104, %p102;
	and.pred  	%p106, %p105, %p103;
	@%p106 bra 	$L__BB0_17;
	add.s32 	%r272, %r1041, %r4;
	mov.b32 	%r273, 2147483647;
	st.shared.u32 	[%r272], %r273;
	bra.uni 	$L__BB0_18;
$L__BB0_17:
	mul.wide.s32 	%rd10, %r1012, 4;
	add.s64 	%rd11, %rd1, %rd10;
	ld.global.nc.f32 	%f11, [%rd11];
	add.s32 	%r274, %r1041, %r4;
	st.shared.f32 	[%r274], %f11;
$L__BB0_18:
	mov.u32 	%r275, %ntid.x;
	mov.u32 	%r276, %tid.x;
	add.s32 	%r277, %r276, %r275;
	add.s32 	%r278, %r277, %r275;
	add.s32 	%r279, %r278, %r275;
	add.s32 	%r280, %r279, %r275;
	setp.gt.u32 	%p107, %r280, 31;
	@%p107 bra 	$L__BB0_130;
	ld.param.u32 	%r979, [_Z20laplace_morph_kernelIfhLi32ELi12ELi1EEvPT_PT0_Phii_param_4];
	ld.param.u32 	%r971, [_Z20laplace_morph_kernelIfhLi32ELi12ELi1EEvPT_PT0_Phii_param_3];
	setp.lt.s32 	%p108, %r1008, %r979;
	mov.u32 	%r281, %ctaid.x;
	mov.u32 	%r282, %ntid.x;
	mov.u32 	%r283, %tid.x;
	mad.lo.s32 	%r284, %r281, %r282, %r283;
	add.s32 	%r285, %r284, %r282;
	add.s32 	%r286, %r285, %r282;
	add.s32 	%r287, %r286, %r282;
	add.s32 	%r288, %r287, %r282;
	setp.gt.s32 	%p109, %r288, -1;
	setp.lt.s32 	%p110, %r288, %r971;
	and.pred  	%p111, %p110, %p108;
	and.pred  	%p112, %p111, %p109;
	@%p112 bra 	$L__BB0_21;
	add.s32 	%r289, %r1041, %r5;
	mov.b32 	%r290, 2147483647;
	st.shared.u32 	[%r289], %r290;
	bra.uni 	$L__BB0_22;
$L__BB0_21:
	mul.wide.s32 	%rd12, %r1013, 4;
	add.s64 	%rd13, %rd1, %rd12;
	ld.global.nc.f32 	%f12, [%rd13];
	add.s32 	%r291, %r1041, %r5;
	st.shared.f32 	[%r291], %f12;
$L__BB0_22:
	mov.u32 	%r292, %ntid.x;
	mov.u32 	%r293, %tid.x;
	add.s32 	%r294, %r293, %r292;
	add.s32 	%r295, %r294, %r292;
	add.s32 	%r296, %r295, %r292;
	add.s32 	%r297, %r296, %r292;
	add.s32 	%r298, %r297, %r292;
	setp.gt.u32 	%p113, %r298, 31;
	@%p113 bra 	$L__BB0_130;
	ld.param.u32 	%r980, [_Z20laplace_morph_kernelIfhLi32ELi12ELi1EEvPT_PT0_Phii_param_4];
	setp.lt.s32 	%p114, %r1008, %r980;
	and.pred  	%p115, %p1, %p114;
	@%p115 bra 	$L__BB0_25;
	mov.u32 	%r299, %ntid.x;
	mov.u32 	%r300, %tid.x;
	shl.b32 	%r301, %r300, 2;
	mad.lo.s32 	%r302, %r299, 20, %r301;
	add.s32 	%r303, %r1041, %r302;
	mov.b32 	%r304, 2147483647;
	st.shared.u32 	[%r303], %r304;
	bra.uni 	$L__BB0_26;
$L__BB0_25:
	mul.wide.s32 	%rd14, %r1014, 4;
	add.s64 	%rd15, %rd1, %rd14;
	ld.global.nc.f32 	%f13, [%rd15];
	mov.u32 	%r305, %ntid.x;
	mov.u32 	%r306, %tid.x;
	shl.b32 	%r307, %r306, 2;
	mad.lo.s32 	%r308, %r305, 20, %r307;
	add.s32 	%r309, %r1041, %r308;
	st.shared.f32 	[%r309], %f13;
$L__BB0_26:
	mov.u32 	%r310, %ntid.x;
	mov.u32 	%r311, %tid.x;
	add.s32 	%r312, %r311, %r310;
	add.s32 	%r313, %r312, %r310;
	add.s32 	%r314, %r313, %r310;
	add.s32 	%r315, %r314, %r310;
	add.s32 	%r316, %r315, %r310;
	add.s32 	%r317, %r316, %r310;
	setp.gt.u32 	%p116, %r317, 31;
	@%p116 bra 	$L__BB0_130;
	ld.param.u32 	%r981, [_Z20laplace_morph_kernelIfhLi32ELi12ELi1EEvPT_PT0_Phii_param_4];
	setp.lt.s32 	%p117, %r1008, %r981;
	and.pred  	%p118, %p2, %p117;
	@%p118 bra 	$L__BB0_29;
	mov.u32 	%r318, %ntid.x;
	mov.u32 	%r319, %tid.x;
	shl.b32 	%r320, %r319, 2;
	mad.lo.s32 	%r321, %r318, 24, %r320;
	add.s32 	%r322, %r1041, %r321;
	mov.b32 	%r323, 2147483647;
	st.shared.u32 	[%r322], %r323;
	bra.uni 	$L__BB0_30;
$L__BB0_29:
	mul.wide.s32 	%rd16, %r1015, 4;
	add.s64 	%rd17, %rd1, %rd16;
	ld.global.nc.f32 	%f14, [%rd17];
	mov.u32 	%r324, %ntid.x;
	mov.u32 	%r325, %tid.x;
	shl.b32 	%r326, %r325, 2;
	mad.lo.s32 	%r327, %r324, 24, %r326;
	add.s32 	%r328, %r1041, %r327;
	st.shared.f32 	[%r328], %f14;
$L__BB0_30:
	mov.u32 	%r329, %tid.x;
	mov.u32 	%r330, %ntid.x;
	add.s32 	%r331, %r329, %r330;
	add.s32 	%r332, %r331, %r330;
	add.s32 	%r333, %r332, %r330;
	add.s32 	%r334, %r333, %r330;
	add.s32 	%r335, %r334, %r330;
	add.s32 	%r336, %r335, %r330;
	add.s32 	%r337, %r336, %r330;
	setp.gt.u32 	%p119, %r337, 31;
	@%p119 bra 	$L__BB0_130;
	ld.param.u32 	%r982, [_Z20laplace_morph_kernelIfhLi32ELi12ELi1EEvPT_PT0_Phii_param_4];
	setp.lt.s32 	%p120, %r1008, %r982;
	and.pred  	%p121, %p3, %p120;
	@%p121 bra 	$L__BB0_33;
	add.s32 	%r338, %r1041, %r6;
	mov.b32 	%r339, 2147483647;
	st.shared.u32 	[%r338], %r339;
	bra.uni 	$L__BB0_34;
$L__BB0_33:
	mul.wide.s32 	%rd18, %r1016, 4;
	add.s64 	%rd19, %rd1, %rd18;
	ld.global.nc.f32 	%f15, [%rd19];
	add.s32 	%r340, %r1041, %r6;
	st.shared.f32 	[%r340], %f15;
$L__BB0_34:
	mov.u32 	%r341, %ntid.x;
	mov.u32 	%r342, %tid.x;
	add.s32 	%r343, %r342, %r341;
	add.s32 	%r344, %r343, %r341;
	add.s32 	%r345, %r344, %r341;
	add.s32 	%r346, %r345, %r341;
	add.s32 	%r347, %r346, %r341;
	add.s32 	%r348, %r347, %r341;
	add.s32 	%r349, %r348, %r341;
	add.s32 	%r350, %r349, %r341;
	setp.gt.u32 	%p122, %r350, 31;
	@%p122 bra 	$L__BB0_130;
	ld.param.u32 	%r983, [_Z20laplace_morph_kernelIfhLi32ELi12ELi1EEvPT_PT0_Phii_param_4];
	setp.lt.s32 	%p123, %r1008, %r983;
	and.pred  	%p124, %p4, %p123;
	@%p124 bra 	$L__BB0_37;
	add.s32 	%r351, %r1041, %r7;
	mov.b32 	%r352, 2147483647;
	st.shared.u32 	[%r351], %r352;
	bra.uni 	$L__BB0_38;
$L__BB0_37:
	mul.wide.s32 	%rd20, %r1017, 4;
	add.s64 	%rd21, %rd1, %rd20;
	ld.global.nc.f32 	%f16, [%rd21];
	add.s32 	%r353, %r1041, %r7;
	st.shared.f32 	[%r353], %f16;
$L__BB0_38:
	mov.u32 	%r354, %ntid.x;
	mov.u32 	%r355, %tid.x;
	add.s32 	%r356, %r355, %r354;
	add.s32 	%r357, %r356, %r354;
	add.s32 	%r358, %r357, %r354;
	add.s32 	%r359, %r358, %r354;
	add.s32 	%r360, %r359, %r354;
	add.s32 	%r361, %r360, %r354;
	add.s32 	%r362, %r361, %r354;
	add.s32 	%r363, %r362, %r354;
	add.s32 	%r364, %r363, %r354;
	setp.gt.u32 	%p125, %r364, 31;
	@%p125 bra 	$L__BB0_130;
	ld.param.u32 	%r984, [_Z20laplace_morph_kernelIfhLi32ELi12ELi1EEvPT_PT0_Phii_param_4];
	setp.lt.s32 	%p126, %r1008, %r984;
	and.pred  	%p127, %p5, %p126;
	@%p127 bra 	$L__BB0_41;
	add.s32 	%r365, %r1041, %r8;
	mov.b32 	%r366, 2147483647;
	st.shared.u32 	[%r365], %r366;
	bra.uni 	$L__BB0_42;
$L__BB0_41:
	mul.wide.s32 	%rd22, %r1018, 4;
	add.s64 	%rd23, %rd1, %rd22;
	ld.global.nc.f32 	%f17, [%rd23];
	add.s32 	%r367, %r1041, %r8;
	st.shared.f32 	[%r367], %f17;
$L__BB0_42:
	mov.u32 	%r368, %ntid.x;
	mov.u32 	%r369, %tid.x;
	add.s32 	%r370, %r369, %r368;
	add.s32 	%r371, %r370, %r368;
	add.s32 	%r372, %r371, %r368;
	add.s32 	%r373, %r372, %r368;
	add.s32 	%r374, %r373, %r368;
	add.s32 	%r375, %r374, %r368;
	add.s32 	%r376, %r375, %r368;
	add.s32 	%r377, %r376, %r368;
	add.s32 	%r378, %r377, %r368;
	add.s32 	%r379, %r378, %r368;
	setp.gt.u32 	%p128, %r379, 31;
	@%p128 bra 	$L__BB0_130;
	ld.param.u32 	%r985, [_Z20laplace_morph_kernelIfhLi32ELi12ELi1EEvPT_PT0_Phii_param_4];
	setp.lt.s32 	%p129, %r1008, %r985;
	and.pred  	%p130, %p6, %p129;
	@%p130 bra 	$L__BB0_45;
	add.s32 	%r380, %r1041, %r9;
	mov.b32 	%r381, 2147483647;
	st.shared.u32 	[%r380], %r381;
	bra.uni 	$L__BB0_46;
$L__BB0_45:
	mul.wide.s32 	%rd24, %r1019, 4;
	add.s64 	%rd25, %rd1, %rd24;
	ld.global.nc.f32 	%f18, [%rd25];
	add.s32 	%r382, %r1041, %r9;
	st.shared.f32 	[%r382], %f18;
$L__BB0_46:
	mov.u32 	%r383, %ntid.x;
	mov.u32 	%r384, %tid.x;
	add.s32 	%r385, %r384, %r383;
	add.s32 	%r386, %r385, %r383;
	add.s32 	%r387, %r386, %r383;
	add.s32 	%r388, %r387, %r383;
	add.s32 	%r389, %r388, %r383;
	add.s32 	%r390, %r389, %r383;
	add.s32 	%r391, %r390, %r383;
	add.s32 	%r392, %r391, %r383;
	add.s32 	%r393, %r392, %r383;
	add.s32 	%r394, %r393, %r383;
	add.s32 	%r395, %r394, %r383;
	setp.gt.u32 	%p131, %r395, 31;
	@%p131 bra 	$L__BB0_130;
	ld.param.u32 	%r986, [_Z20laplace_morph_kernelIfhLi32ELi12ELi1EEvPT_PT0_Phii_param_4];
	setp.lt.s32 	%p132, %r1008, %r986;
	and.pred  	%p133, %p7, %p132;
	@%p133 bra 	$L__BB0_49;
	add.s32 	%r396, %r1041, %r10;
	mov.b32 	%r397, 2147483647;
	st.shared.u32 	[%r396], %r397;
	bra.uni 	$L__BB0_50;
$L__BB0_49:
	mul.wide.s32 	%rd26, %r1020, 4;
	add.s64 	%rd27, %rd1, %rd26;
	ld.global.nc.f32 	%f19, [%rd27];
	add.s32 	%r398, %r1041, %r10;
	st.shared.f32 	[%r398], %f19;
$L__BB0_50:
	mov.u32 	%r399, %ntid.x;
	mov.u32 	%r400, %tid.x;
	add.s32 	%r401, %r400, %r399;
	add.s32 	%r402, %r401, %r399;
	add.s32 	%r403, %r402, %r399;
	add.s32 	%r404, %r403, %r399;
	add.s32 	%r405, %r404, %r399;
	add.s32 	%r406, %r405, %r399;
	add.s32 	%r407, %r406, %r399;
	add.s32 	%r408, %r407, %r399;
	add.s32 	%r409, %r408, %r399;
	add.s32 	%r410, %r409, %r399;
	add.s32 	%r411, %r410, %r399;
	add.s32 	%r412, %r411, %r399;
	setp.gt.u32 	%p134, %r412, 31;
	@%p134 bra 	$L__BB0_130;
	ld.param.u32 	%r987, [_Z20laplace_morph_kernelIfhLi32ELi12ELi1EEvPT_PT0_Phii_param_4];
	setp.lt.s32 	%p135, %r1008, %r987;
	and.pred  	%p136, %p8, %p135;
	@%p136 bra 	$L__BB0_53;
	add.s32 	%r413, %r1041, %r11;
	mov.b32 	%r414, 2147483647;
	st.shared.u32 	[%r413], %r414;
	bra.uni 	$L__BB0_54;
$L__BB0_53:
	mul.wide.s32 	%rd28, %r1021, 4;
	add.s64 	%rd29, %rd1, %rd28;
	ld.global.nc.f32 	%f20, [%rd29];
	add.s32 	%r415, %r1041, %r11;
	st.shared.f32 	[%r415], %f20;
$L__BB0_54:
	mov.u32 	%r416, %ntid.x;
	mov.u32 	%r417, %tid.x;
	add.s32 	%r418, %r417, %r416;
	add.s32 	%r419, %r418, %r416;
	add.s32 	%r420, %r419, %r416;
	add.s32 	%r421, %r420, %r416;
	add.s32 	%r422, %r421, %r416;
	add.s32 	%r423, %r422, %r416;
	add.s32 	%r424, %r423, %r416;
	add.s32 	%r425, %r424, %r416;
	add.s32 	%r426, %r425, %r416;
	add.s32 	%r427, %r426, %r416;
	add.s32 	%r428, %r427, %r416;
	add.s32 	%r429, %r428, %r416;
	add.s32 	%r430, %r429, %r416;
	setp.gt.u32 	%p137, %r430, 31;
	@%p137 bra 	$L__BB0_130;
	ld.param.u32 	%r988, [_Z20laplace_morph_kernelIfhLi32ELi12ELi1EEvPT_PT0_Phii_param_4];
	setp.lt.s32 	%p138, %r1008, %r988;
	and.pred  	%p139, %p9, %p138;
	@%p139 bra 	$L__BB0_57;
	add.s32 	%r431, %r1041, %r12;
	mov.b32 	%r432, 2147483647;
	st.shared.u32 	[%r431], %r432;
	bra.uni 	$L__BB0_58;
$L__BB0_57:
	mul.wide.s32 	%rd30, %r1022, 4;
	add.s64 	%rd31, %rd1, %rd30;
	ld.global.nc.f32 	%f21, [%rd31];
	add.s32 	%r433, %r1041, %r12;
	st.shared.f32 	[%r433], %f21;
$L__BB0_58:
	mov.u32 	%r434, %ntid.x;
	mov.u32 	%r435, %tid.x;
	add.s32 	%r436, %r435, %r434;
	add.s32 	%r437, %r436, %r434;
	add.s32 	%r438, %r437, %r434;
	add.s32 	%r439, %r438, %r434;
	add.s32 	%r440, %r439, %r434;
	add.s32 	%r441, %r440, %r434;
	add.s32 	%r442, %r441, %r434;
	add.s32 	%r443, %r442, %r434;
	add.s32 	%r444, %r443, %r434;
	add.s32 	%r445, %r444, %r434;
	add.s32 	%r446, %r445, %r434;
	add.s32 	%r447, %r446, %r434;
	add.s32 	%r448, %r447, %r434;
	add.s32 	%r449, %r448, %r434;
	setp.gt.u32 	%p140, %r449, 31;
	@%p140 bra 	$L__BB0_130;
	ld.param.u32 	%r989, [_Z20laplace_morph_kernelIfhLi32ELi12ELi1EEvPT_PT0_Phii_param_4];
	setp.lt.s32 	%p141, %r1008, %r989;
	and.pred  	%p142, %p10, %p141;
	@%p142 bra 	$L__BB0_61;
	add.s32 	%r450, %r1041, %r13;
	mov.b32 	%r451, 2147483647;
	st.shared.u32 	[%r450], %r451;
	bra.uni 	$L__BB0_62;
$L__BB0_61:
	mul.wide.s32 	%rd32, %r1023, 4;
	add.s64 	%rd33, %rd1, %rd32;
	ld.global.nc.f32 	%f22, [%rd33];
	add.s32 	%r452, %r1041, %r13;
	st.shared.f32 	[%r452], %f22;
$L__BB0_62:
	mov.u32 	%r453, %ntid.x;
	mov.u32 	%r454, %tid.x;
	add.s32 	%r455, %r454, %r453;
	add.s32 	%r456, %r455, %r453;
	add.s32 	%r457, %r456, %r453;
	add.s32 	%r458, %r457, %r453;
	add.s32 	%r459, %r458, %r453;
	add.s32 	%r460, %r459, %r453;
	add.s32 	%r461, %r460, %r453;
	add.s32 	%r462, %r461, %r453;
	add.s32 	%r463, %r462, %r453;
	add.s32 	%r464, %r463, %r453;
	add.s32 	%r465, %r464, %r453;
	add.s32 	%r466, %r465, %r453;
	add.s32 	%r467, %r466, %r453;
	add.s32 	%r468, %r467, %r453;
	add.s32 	%r469, %r468, %r453;
	setp.gt.u32 	%p143, %r469, 31;
	@%p143 bra 	$L__BB0_130;
	ld.param.u32 	%r990, [_Z20laplace_morph_kernelIfhLi32ELi12ELi1EEvPT_PT0_Phii_param_4];
	setp.lt.s32 	%p144, %r1008, %r990;
	and.pred  	%p145, %p11, %p144;
	@%p145 bra 	$L__BB0_65;
	mov.u32 	%r470, %ntid.x;
	mov.u32 	%r471, %tid.x;
	shl.b32 	%r472, %r471, 2;
	mad.lo.s32 	%r473, %r470, 60, %r472;
	add.s32 	%r474, %r1041, %r473;
	mov.b32 	%r475, 2147483647;
	st.shared.u32 	[%r474], %r475;
	bra.uni 	$L__BB0_66;
$L__BB0_65:
	mul.wide.s32 	%rd34, %r1024, 4;
	add.s64 	%rd35, %rd1, %rd34;
	ld.global.nc.f32 	%f23, [%rd35];
	mov.u32 	%r476, %ntid.x;
	mov.u32 	%r477, %tid.x;
	shl.b32 	%r478, %r477, 2;
	mad.lo.s32 	%r479, %r476, 60, %r478;
	add.s32 	%r480, %r1041, %r479;
	st.shared.f32 	[%r480], %f23;
$L__BB0_66:
	mov.u32 	%r481, %ntid.x;
	mov.u32 	%r482, %tid.x;
	add.s32 	%r483, %r482, %r481;
	add.s32 	%r484, %r483, %r481;
	add.s32 	%r485, %r484, %r481;
	add.s32 	%r486, %r485, %r481;
	add.s32 	%r487, %r486, %r481;
	add.s32 	%r488, %r487, %r481;
	add.s32 	%r489, %r488, %r481;
	add.s32 	%r490, %r489, %r481;
	add.s32 	%r491, %r490, %r481;
	add.s32 	%r492, %r491, %r481;
	add.s32 	%r493, %r492, %r481;
	add.s32 	%r494, %r493, %r481;
	add.s32 	%r495, %r494, %r481;
	add.s32 	%r496, %r495, %r481;
	add.s32 	%r497, %r496, %r481;
	add.s32 	%r498, %r497, %r481;
	setp.gt.u32 	%p146, %r498, 31;
	@%p146 bra 	$L__BB0_130;
	ld.param.u32 	%r991, [_Z20laplace_morph_kernelIfhLi32ELi12ELi1EEvPT_PT0_Phii_param_4];
	setp.lt.s32 	%p147, %r1008, %r991;
	and.pred  	%p148, %p12, %p147;
	@%p148 bra 	$L__BB0_69;
	mov.u32 	%r499, %ntid.x;
	shl.b32 	%r500, %r499, 6;
	mov.u32 	%r501, %tid.x;
	shl.b32 	%r502, %r501, 2;
	add.s32 	%r503, %r500, %r502;
	add.s32 	%r504, %r1041, %r503;
	mov.b32 	%r505, 2147483647;
	st.shared.u32 	[%r504], %r505;
	bra.uni 	$L__BB0_70;
$L__BB0_69:
	mul.wide.s32 	%rd36, %r1025, 4;
	add.s64 	%rd37, %rd1, %rd36;
	ld.global.nc.f32 	%f24, [%rd37];
	mov.u32 	%r506, %ntid.x;
	shl.b32 	%r507, %r506, 6;
	mov.u32 	%r508, %tid.x;
	shl.b32 	%r509, %r508, 2;
	add.s32 	%r510, %r507, %r509;
	add.s32 	%r511, %r1041, %r510;
	st.shared.f32 	[%r511], %f24;
$L__BB0_70:
	mov.u32 	%r512, %ntid.x;
	mov.u32 	%r513, %tid.x;
	add.s32 	%r514, %r513, %r512;
	add.s32 	%r515, %r514, %r512;
	add.s32 	%r516, %r515, %r512;
	add.s32 	%r517, %r516, %r512;
	add.s32 	%r518, %r517, %r512;
	add.s32 	%r519, %r518, %r512;
	add.s32 	%r520, %r519, %r512;
	add.s32 	%r521, %r520, %r512;
	add.s32 	%r522, %r521, %r512;
	add.s32 	%r523, %r522, %r512;
	add.s32 	%r524, %r523, %r512;
	add.s32 	%r525, %r524, %r512;
	add.s32 	%r526, %r525, %r512;
	add.s32 	%r527, %r526, %r512;
	add.s32 	%r528, %r527, %r512;
	add.s32 	%r529, %r528, %r512;
	add.s32 	%r530, %r529, %r512;
	setp.gt.u32 	%p149, %r530, 31;
	@%p149 bra 	$L__BB0_130;
	ld.param.u32 	%r992, [_Z20laplace_morph_kernelIfhLi32ELi12ELi1EEvPT_PT0_Phii_param_4];
	setp.lt.s32 	%p150, %r1008, %r992;
	and.pred  	%p151, %p13, %p150;
	@%p151 bra 	$L__BB0_73;
	add.s32 	%r531, %r1041, %r14;
	mov.b32 	%r532, 2147483647;
	st.shared.u32 	[%r531], %r532;
	bra.uni 	$L__BB0_74;
$L__BB0_73:
	mul.wide.s32 	%rd38, %r1026, 4;
	add.s64 	%rd39, %rd1, %rd38;
	ld.global.nc.f32 	%f25, [%rd39];
	add.s32 	%r533, %r1041, %r14;
	st.shared.f32 	[%r533], %f25;
$L__BB0_74:
	mov.u32 	%r534, %tid.x;
	mov.u32 	%r535, %ntid.x;
	add.s32 	%r536, %r534, %r535;
	add.s32 	%r537, %r536, %r535;
	add.s32 	%r538, %r537, %r535;
	add.s32 	%r539, %r538, %r535;
	add.s32 	%r540, %r539, %r535;
	add.s32 	%r541, %r540, %r535;
	add.s32 	%r542, %r541, %r535;
	add.s32 	%r543, %r542, %r535;
	add.s32 	%r544, %r543, %r535;
	add.s32 	%r545, %r544, %r535;
	add.s32 	%r546, %r545, %r535;
	add.s32 	%r547, %r546, %r535;
	add.s32 	%r548, %r547, %r535;
	add.s32 	%r549, %r548, %r535;
	add.s32 	%r550, %r549, %r535;
	add.s32 	%r551, %r550, %r535;
	add.s32 	%r552, %r551, %r535;
	add.s32 	%r553, %r552, %r535;
	setp.gt.u32 	%p152, %r553, 31;
	@%p152 bra 	$L__BB0_130;
	ld.param.u32 	%r993, [_Z20laplace_morph_kernelIfhLi32ELi12ELi1EEvPT_PT0_Phii_param_4];
	setp.lt.s32 	%p153, %r1008, %r993;
	and.pred  	%p154, %p14, %p153;
	@%p154 bra 	$L__BB0_77;
	add.s32 	%r554, %r1041, %r15;
	mov.b32 	%r555, 2147483647;
	st.shared.u32 	[%r554], %r555;
	bra.uni 	$L__BB0_78;
$L__BB0_77:
	mul.wide.s32 	%rd40, %r1027, 4;
	add.s64 	%rd41, %rd1, %rd40;
	ld.global.nc.f32 	%f26, [%rd41];
	add.s32 	%r556, %r1041, %r15;
	st.shared.f32 	[%r556], %f26;
$L__BB0_78:
	mov.u32 	%r557, %ntid.x;
	mov.u32 	%r558, %tid.x;
	add.s32 	%r559, %r558, %r557;
	add.s32 	%r560, %r559, %r557;
	add.s32 	%r561, %r560, %r557;
	add.s32 	%r562, %r561, %r557;
	add.s32 	%r563, %r562, %r557;
	add.s32 	%r564, %r563, %r557;
	add.s32 	%r565, %r564, %r557;
	add.s32 	%r566, %r565, %r557;
	add.s32 	%r567, %r566, %r557;
	add.s32 	%r568, %r567, %r557;
	add.s32 	%r569, %r568, %r557;
	add.s32 	%r570, %r569, %r557;
	add.s32 	%r571, %r570, %r557;
	add.s32 	%r572, %r571, %r557;
	add.s32 	%r573, %r572, %r557;
	add.s32 	%r574, %r573, %r557;
	add.s32 	%r575, %r574, %r557;
	add.s32 	%r576, %r575, %r557;
	add.s32 	%r577, %r576, %r557;
	setp.gt.u32 	%p155, %r577, 31;
	@%p155 bra 	$L__BB0_130;
	ld.param.u32 	%r994, [_Z20laplace_morph_kernelIfhLi32ELi12ELi1EEvPT_PT0_Phii_param_4];
	setp.lt.s32 	%p156, %r1008, %r994;
	and.pred  	%p157, %p15, %p156;
	@%p157 bra 	$L__BB0_81;
	add.s32 	%r578, %r1041, %r16;
	mov.b32 	%r579, 2147483647;
	st.shared.u32 	[%r578], %r579;
	bra.uni 	$L__BB0_82;
$L__BB0_81:
	mul.wide.s32 	%rd42, %r1028, 4;
	add.s64 	%rd43, %rd1, %rd42;
	ld.global.nc.f32 	%f27, [%rd43];
	add.s32 	%r580, %r1041, %r16;
	st.shared.f32 	[%r580], %f27;
$L__BB0_82:
	mov.u32 	%r581, %ntid.x;
	mov.u32 	%r582, %tid.x;
	add.s32 	%r583, %r582, %r581;
	add.s32 	%r584, %r583, %r581;
	add.s32 	%r585, %r584, %r581;
	add.s32 	%r586, %r585, %r581;
	add.s32 	%r587, %r586, %r581;
	add.s32 	%r588, %r587, %r581;
	add.s32 	%r589, %r588, %r581;
	add.s32 	%r590, %r589, %r581;
	add.s32 	%r591, %r590, %r581;
	add.s32 	%r592, %r591, %r581;
	add.s32 	%r593, %r592, %r581;
	add.s32 	%r594, %r593, %r581;
	add.s32 	%r595, %r594, %r581;
	add.s32 	%r596, %r595, %r581;
	add.s32 	%r597, %r596, %r581;
	add.s32 	%r598, %r597, %r581;
	add.s32 	%r599, %r598, %r581;
	add.s32 	%r600, %r599, %r581;
	add.s32 	%r601, %r600, %r581;
	add.s32 	%r602, %r601, %r581;
	setp.gt.u32 	%p158, %r602, 31;
	@%p158 bra 	$L__BB0_130;
	ld.param.u32 	%r995, [_Z20laplace_morph_kernelIfhLi32ELi12ELi1EEvPT_PT0_Phii_param_4];
	setp.lt.s32 	%p159, %r1008, %r995;
	and.pred  	%p160, %p16, %p159;
	@%p160 bra 	$L__BB0_85;
	add.s32 	%r603, %r1041, %r17;
	mov.b32 	%r604, 2147483647;
	st.shared.u32 	[%r603], %r604;
	bra.uni 	$L__BB0_86;
$L__BB0_85:
	mul.wide.s32 	%rd44, %r1029, 4;
	add.s64 	%rd45, %rd1, %rd44;
	ld.global.nc.f32 	%f28, [%rd45];
	add.s32 	%r605, %r1041, %r17;
	st.shared.f32 	[%r605], %f28;
$L__BB0_86:
	mov.u32 	%r606, %ntid.x;
	mov.u32 	%r607, %tid.x;
	add.s32 	%r608, %r607, %r606;
	add.s32 	%r609, %r608, %r606;
	add.s32 	%r610, %r609, %r606;
	add.s32 	%r611, %r610, %r606;
	add.s32 	%r612, %r611, %r606;
	add.s32 	%r613, %r612, %r606;
	add.s32 	%r614, %r613, %r606;
	add.s32 	%r615, %r614, %r606;
	add.s32 	%r616, %r615, %r606;
	add.s32 	%r617, %r616, %r606;
	add.s32 	%r618, %r617, %r606;
	add.s32 	%r619, %r618, %r606;
	add.s32 	%r620, %r619, %r606;
	add.s32 	%r621, %r620, %r606;
	add.s32 	%r622, %r621, %r606;
	add.s32 	%r623, %r622, %r606;
	add.s32 	%r624, %r623, %r606;
	add.s32 	%r625, %r624, %r606;
	add.s32 	%r626, %r625, %r606;
	add.s32 	%r627, %r626, %r606;
	add.s32 	%r628, %r627, %r606;
	setp.gt.u32 	%p161, %r628, 31;
	@%p161 bra 	$L__BB0_130;
	ld.param.u32 	%r996, [_Z20laplace_morph_kernelIfhLi32ELi12ELi1EEvPT_PT0_Phii_param_4];
	setp.lt.s32 	%p162, %r1008, %r996;
	and.pred  	%p163, %p17, %p162;
	@%p163 bra 	$L__BB0_89;
	add.s32 	%r629, %r1041, %r18;
	mov.b32 	%r630, 2147483647;
	st.shared.u32 	[%r629], %r630;
	bra.uni 	$L__BB0_90;
$L__BB0_89:
	mul.wide.s32 	%rd46, %r1030, 4;
	add.s64 	%rd47, %rd1, %rd46;
	ld.global.nc.f32 	%f29, [%rd47];
	add.s32 	%r631, %r1041, %r18;
	st.shared.f32 	[%r631], %f29;
$L__BB0_90:
	mov.u32 	%r632, %ntid.x;
	mov.u32 	%r633, %tid.x;
	add.s32 	%r634, %r633, %r632;
	add.s32 	%r635, %r634, %r632;
	add.s32 	%r636, %r635, %r632;
	add.s32 	%r637, %r636, %r632;
	add.s32 	%r638, %r637, %r632;
	add.s32 	%r639, %r638, %r632;
	add.s32 	%r640, %r639, %r632;
	add.s32 	%r641, %r640, %r632;
	add.s32 	%r642, %r641, %r632;
	add.s32 	%r643, %r642, %r632;
	add.s32 	%r644, %r643, %r632;
	add.s32 	%r645, %r644, %r632;
	add.s32 	%r646, %r645, %r632;
	add.s32 	%r647, %r646, %r632;
	add.s32 	%r648, %r647, %r632;
	add.s32 	%r649, %r648, %r632;
	add.s32 	%r650, %r649, %r632;
	add.s32 	%r651, %r650, %r632;
	add.s32 	%r652, %r651, %r632;
	add.s32 	%r653, %r652, %r632;
	add.s32 	%r654, %r653, %r632;
	add.s32 	%r655, %r654, %r632;
	setp.gt.u32 	%p164, %r655, 31;
	@%p164 bra 	$L__BB0_130;
	ld.param.u32 	%r997, [_Z20laplace_morph_kernelIfhLi32ELi12ELi1EEvPT_PT0_Phii_param_4];
	setp.lt.s32 	%p165, %r1008, %r997;
	and.pred  	%p166, %p18, %p165;
	@%p166 bra 	$L__BB0_93;
	add.s32 	%r656, %r1041, %r19;
	mov.b32 	%r657, 2147483647;
	st.shared.u32 	[%r656], %r657;
	bra.uni 	$L__BB0_94;
$L__BB0_93:
	mul.wide.s32 	%rd48, %r1031, 4;
	add.s64 	%rd49, %rd1, %rd48;
	ld.global.nc.f32 	%f30, [%rd49];
	add.s32 	%r658, %r1041, %r19;
	st.shared.f32 	[%r658], %f30;
$L__BB0_94:
	mov.u32 	%r659, %ntid.x;
	mov.u32 	%r660, %tid.x;
	add.s32 	%r661, %r660, %r659;
	add.s32 	%r662, %r661, %r659;
	add.s32 	%r663, %r662, %r659;
	add.s32 	%r664, %r663, %r659;
	add.s32 	%r665, %r664, %r659;
	add.s32 	%r666, %r665, %r659;
	add.s32 	%r667, %r666, %r659;
	add.s32 	%r668, %r667, %r659;
	add.s32 	%r669, %r668, %r659;
	add.s32 	%r670, %r669, %r659;
	add.s32 	%r671, %r670, %r659;
	add.s32 	%r672, %r671, %r659;
	add.s32 	%r673, %r672, %r659;
	add.s32 	%r674, %r673, %r659;
	add.s32 	%r675, %r674, %r659;
	add.s32 	%r676, %r675, %r659;
	add.s32 	%r677, %r676, %r659;
	add.s32 	%r678, %r677, %r659;
	add.s32 	%r679, %r678, %r659;
	add.s32 	%r680, %r679, %r659;
	add.s32 	%r681, %r680, %r659;
	add.s32 	%r682, %r681, %r659;
	add.s32 	%r683, %r682, %r659;
	setp.gt.u32 	%p167, %r683, 31;
	@%p167 bra 	$L__BB0_130;
	ld.param.u32 	%r998, [_Z20laplace_morph_kernelIfhLi32ELi12ELi1EEvPT_PT0_Phii_param_4];
	setp.lt.s32 	%p168, %r1008, %r998;
	and.pred  	%p169, %p19, %p168;
	@%p169 bra 	$L__BB0_97;
	add.s32 	%r684, %r1041, %r20;
	mov.b32 	%r685, 2147483647;
	st.shared.u32 	[%r684], %r685;
	bra.uni 	$L__BB0_98;
$L__BB0_97:
	mul.wide.s32 	%rd50, %r1032, 4;
	add.s64 	%rd51, %rd1, %rd50;
	ld.global.nc.f32 	%f31, [%rd51];
	add.s32 	%r686, %r1041, %r20;
	st.shared.f32 	[%r686], %f31;
$L__BB0_98:
	mov.u32 	%r687, %ntid.x;
	mov.u32 	%r688, %tid.x;
	add.s32 	%r689, %r688, %r687;
	add.s32 	%r690, %r689, %r687;
	add.s32 	%r691, %r690, %r687;
	add.s32 	%r692, %r691, %r687;
	add.s32 	%r693, %r692, %r687;
	add.s32 	%r694, %r693, %r687;
	add.s32 	%r695, %r694, %r687;
	add.s32 	%r696, %r695, %r687;
	add.s32 	%r697, %r696, %r687;
	add.s32 	%r698, %r697, %r687;
	add.s32 	%r699, %r698, %r687;
	add.s32 	%r700, %r699, %r687;
	add.s32 	%r701, %r700, %r687;
	add.s32 	%r702, %r701, %r687;
	add.s32 	%r703, %r702, %r687;
	add.s32 	%r704, %r703, %r687;
	add.s32 	%r705, %r704, %r687;
	add.s32 	%r706, %r705, %r687;
	add.s32 	%r707, %r706, %r687;
	add.s32 	%r708, %r707, %r687;
	add.s32 	%r709, %r708, %r687;
	add.s32 	%r710, %r709, %r687;
	add.s32 	%r711, %r710, %r687;
	add.s32 	%r712, %r711, %r687;
	setp.gt.u32 	%p170, %r712, 31;
	@%p170 bra 	$L__BB0_130;
	ld.param.u32 	%r999, [_Z20laplace_morph_kernelIfhLi32ELi12ELi1EEvPT_PT0_Phii_param_4];
	setp.lt.s32 	%p171, %r1008, %r999;
	and.pred  	%p172, %p20, %p171;
	@%p172 bra 	$L__BB0_101;
	add.s32 	%r713, %r1041, %r21;
	mov.b32 	%r714, 2147483647;
	st.shared.u32 	[%r713], %r714;
	bra.uni 	$L__BB0_102;
$L__BB0_101:
	mul.wide.s32 	%rd52, %r1033, 4;
	add.s64 	%rd53, %rd1, %rd52;
	ld.global.nc.f32 	%f32, [%rd53];
	add.s32 	%r715, %r1041, %r21;
	st.shared.f32 	[%r715], %f32;
$L__BB0_102:
	mov.u32 	%r716, %ntid.x;
	mov.u32 	%r717, %tid.x;
	add.s32 	%r718, %r717, %r716;
	add.s32 	%r719, %r718, %r716;
	add.s32 	%r720, %r719, %r716;
	add.s32 	%r721, %r720, %r716;
	add.s32 	%r722, %r721, %r716;
	add.s32 	%r723, %r722, %r716;
	add.s32 	%r724, %r723, %r716;
	add.s32 	%r725, %r724, %r716;
	add.s32 	%r726, %r725, %r716;
	add.s32 	%r727, %r726, %r716;
	add.s32 	%r728, %r727, %r716;
	add.s32 	%r729, %r728, %r716;
	add.s32 	%r730, %r729, %r716;
	add.s32 	%r731, %r730, %r716;
	add.s32 	%r732, %r731, %r716;
	add.s32 	%r733, %r732, %r716;
	add.s32 	%r734, %r733, %r716;
	add.s32 	%r735, %r734, %r716;
	add.s32 	%r736, %r735, %r716;
	add.s32 	%r737, %r736, %r716;
	add.s32 	%r738, %r737, %r716;
	add.s32 	%r739, %r738, %r716;
	add.s32 	%r740, %r739, %r716;
	add.s32 	%r741, %r740, %r716;
	add.s32 	%r742, %r741, %r716;
	setp.gt.u32 	%p173, %r742, 31;
	@%p173 bra 	$L__BB0_130;
	ld.param.u32 	%r1000, [_Z20laplace_morph_kernelIfhLi32ELi12ELi1EEvPT_PT0_Phii_param_4];
	setp.lt.s32 	%p174, %r1008, %r1000;
	and.pred  	%p175, %p21, %p174;
	@%p175 bra 	$L__BB0_105;
	add.s32 	%r743, %r1041, %r22;
	mov.b32 	%r744, 2147483647;
	st.shared.u32 	[%r743], %r744;
	bra.uni 	$L__BB0_106;
$L__BB0_105:
	mul.wide.s32 	%rd54, %r1034, 4;
	add.s64 	%rd55, %rd1, %rd54;
	ld.global.nc.f32 	%f33, [%rd55];
	add.s32 	%r745, %r1041, %r22;
	st.shared.f32 	[%r745], %f33;
$L__BB0_106:
	mov.u32 	%r746, %ntid.x;
	mov.u32 	%r747, %tid.x;
	add.s32 	%r748, %r747, %r746;
	add.s32 	%r749, %r748, %r746;
	add.s32 	%r750, %r749, %r746;
	add.s32 	%r751, %r750, %r746;
	add.s32 	%r752, %r751, %r746;
	add.s32 	%r753, %r752, %r746;
	add.s32 	%r754, %r753, %r746;
	add.s32 	%r755, %r754, %r746;
	add.s32 	%r756, %r755, %r746;
	add.s32 	%r757, %r756, %r746;
	add.s32 	%r758, %r757, %r746;
	add.s32 	%r759, %r758, %r746;
	add.s32 	%r760, %r759, %r746;
	add.s32 	%r761, %r760, %r746;
	add.s32 	%r762, %r761, %r746;
	add.s32 	%r763, %r762, %r746;
	add.s32 	%r764, %r763, %r746;
	add.s32 	%r765, %r764, %r746;
	add.s32 	%r766, %r765, %r746;
	add.s32 	%r767, %r766, %r746;
	add.s32 	%r768, %r767, %r746;
	add.s32 	%r769, %r768, %r746;
	add.s32 	%r770, %r769, %r746;
	add.s32 	%r771, %r770, %r746;
	add.s32 	%r772, %r771, %r746;
	add.s32 	%r773, %r772, %r746;
	setp.gt.u32 	%p176, %r773, 31;
	@%p176 bra 	$L__BB0_130;
	ld.param.u32 	%r1001, [_Z20laplace_morph_kernelIfhLi32ELi12ELi1EEvPT_PT0_Phii_param_4];
	setp.lt.s32 	%p177, %r1008, %r1001;
	and.pred  	%p178, %p22, %p177;
	@%p178 bra 	$L__BB0_109;
	add.s32 	%r774, %r1041, %r23;
	mov.b32 	%r775, 2147483647;
	st.shared.u32 	[%r774], %r775;
	bra.uni 	$L__BB0_110;
$L__BB0_109:
	mul.wide.s32 	%rd56, %r1035, 4;
	add.s64 	%rd57, %rd1, %rd56;
	ld.global.nc.f32 	%f34, [%rd57];
	add.s32 	%r776, %r1041, %r23;
	st.shared.f32 	[%r776], %f34;
$L__BB0_110:
	mov.u32 	%r777, %ntid.x;
	mov.u32 	%r778, %tid.x;
	add.s32 	%r779, %r778, %r777;
	add.s32 	%r780, %r779, %r777;
	add.s32 	%r781, %r780, %r777;
	add.s32 	%r782, %r781, %r777;
	add.s32 	%r783, %r782, %r777;
	add.s32 	%r784, %r783, %r777;
	add.s32 	%r785, %r784, %r777;
	add.s32 	%r786, %r785, %r777;
	add.s32 	%r787, %r786, %r777;
	add.s32 	%r788, %r787, %r777;
	add.s32 	%r789, %r788, %r777;
	add.s32 	%r790, %r789, %r777;
	add.s32 	%r791, %r790, %r777;
	add.s32 	%r792, %r791, %r777;
	add.s32 	%r793, %r792, %r777;
	add.s32 	%r794, %r793, %r777;
	add.s32 	%r795, %r794, %r777;
	add.s32 	%r796, %r795, %r777;
	add.s32 	%r797, %r796, %r777;
	add.s32 	%r798, %r797, %r777;
	add.s32 	%r799, %r798, %r777;
	add.s32 	%r800, %r799, %r777;
	add.s32 	%r801, %r800, %r777;
	add.s32 	%r802, %r801, %r777;
	add.s32 	%r803, %r802, %r777;
	add.s32 	%r804, %r803, %r777;
	add.s32 	%r805, %r804, %r777;
	setp.gt.u32 	%p179, %r805, 31;
	@%p179 bra 	$L__BB0_130;
	ld.param.u32 	%r1002, [_Z20laplace_morph_kernelIfhLi32ELi12ELi1EEvPT_PT0_Phii_param_4];
	setp.lt.s32 	%p180, %r1008, %r1002;
	and.pred  	%p181, %p23, %p180;
	@%p181 bra 	$L__BB0_113;
	add.s32 	%r806, %r1041, %r24;
	mov.b32 	%r807, 2147483647;
	st.shared.u32 	[%r806], %r807;
	bra.uni 	$L__BB0_114;
$L__BB0_113:
	mul.wide.s32 	%rd58, %r1036, 4;
	add.s64 	%rd59, %rd1, %rd58;
	ld.global.nc.f32 	%f35, [%rd59];
	add.s32 	%r808, %r1041, %r24;
	st.shared.f32 	[%r808], %f35;
$L__BB0_114:
	mov.u32 	%r809, %ntid.x;
	mov.u32 	%r810, %tid.x;
	add.s32 	%r811, %r810, %r809;
	add.s32 	%r812, %r811, %r809;
	add.s32 	%r813, %r812, %r809;
	add.s32 	%r814, %r813, %r809;
	add.s32 	%r815, %r814, %r809;
	add.s32 	%r816, %r815, %r809;
	add.s32 	%r817, %r816, %r809;
	add.s32 	%r818, %r817, %r809;
	add.s32 	%r819, %r818, %r809;
	add.s32 	%r820, %r819, %r809;
	add.s32 	%r821, %r820, %r809;
	add.s32 	%r822, %r821, %r809;
	add.s32 	%r823, %r822, %r809;
	add.s32 	%r824, %r823, %r809;
	add.s32 	%r825, %r824, %r809;
	add.s32 	%r826, %r825, %r809;
	add.s32 	%r827, %r826, %r809;
	add.s32 	%r828, %r827, %r809;
	add.s32 	%r829, %r828, %r809;
	add.s32 	%r830, %r829, %r809;
	add.s32 	%r831, %r830, %r809;
	add.s32 	%r832, %r831, %r809;
	add.s32 	%r833, %r832, %r809;
	add.s32 	%r834, %r833, %r809;
	add.s32 	%r835, %r834, %r809;
	add.s32 	%r836, %r835, %r809;
	add.s32 	%r837, %r836, %r809;
	add.s32 	%r838, %r837, %r809;
	setp.gt.u32 	%p182, %r838, 31;
	@%p182 bra 	$L__BB0_130;
	ld.param.u32 	%r1003, [_Z20laplace_morph_kernelIfhLi32ELi12ELi1EEvPT_PT0_Phii_param_4];
	setp.lt.s32 	%p183, %r1008, %r1003;
	and.pred  	%p184, %p24, %p183;
	@%p184 bra 	$L__BB0_117;
	add.s32 	%r839, %r1041, %r25;
	mov.b32 	%r840, 2147483647;
	st.shared.u32 	[%r839], %r840;
	bra.uni 	$L__BB0_118;
$L__BB0_117:
	mul.wide.s32 	%rd60, %r1037, 4;
	add.s64 	%rd61, %rd1, %rd60;
	ld.global.nc.f32 	%f36, [%rd61];
	add.s32 	%r841, %r1041, %r25;
	st.shared.f32 	[%r841], %f36;
$L__BB0_118:
	mov.u32 	%r842, %ntid.x;
	mov.u32 	%r843, %tid.x;
	add.s32 	%r844, %r843, %r842;
	add.s32 	%r845, %r844, %r842;
	add.s32 	%r846, %r845, %r842;
	add.s32 	%r847, %r846, %r842;
	add.s32 	%r848, %r847, %r842;
	add.s32 	%r849, %r848, %r842;
	add.s32 	%r850, %r849, %r842;
	add.s32 	%r851, %r850, %r842;
	add.s32 	%r852, %r851, %r842;
	add.s32 	%r853, %r852, %r842;
	add.s32 	%r854, %r853, %r842;
	add.s32 	%r855, %r854, %r842;
	add.s32 	%r856, %r855, %r842;
	add.s32 	%r857, %r856, %r842;
	add.s32 	%r858, %r857, %r842;
	add.s32 	%r859, %r858, %r842;
	add.s32 	%r860, %r859, %r842;
	add.s32 	%r861, %r860, %r842;
	add.s32 	%r862, %r861, %r842;
	add.s32 	%r863, %r862, %r842;
	add.s32 	%r864, %r863, %r842;
	add.s32 	%r865, %r864, %r842;
	add.s32 	%r866, %r865, %r842;
	add.s32 	%r867, %r866, %r842;
	add.s32 	%r868, %r867, %r842;
	add.s32 	%r869, %r868, %r842;
	add.s32 	%r870, %r869, %r842;
	add.s32 	%r871, %r870, %r842;
	add.s32 	%r872, %r871, %r842;
	setp.gt.u32 	%p185, %r872, 31;
	@%p185 bra 	$L__BB0_130;
	ld.param.u32 	%r1004, [_Z20laplace_morph_kernelIfhLi32ELi12ELi1EEvPT_PT0_Phii_param_4];
	setp.lt.s32 	%p186, %r1008, %r1004;
	and.pred  	%p187, %p25, %p186;
	@%p187 bra 	$L__BB0_121;
	add.s32 	%r873, %r1041, %r26;
	mov.b32 	%r874, 2147483647;
	st.shared.u32 	[%r873], %r874;
	bra.uni 	$L__BB0_122;
$L__BB0_121:
	mul.wide.s32 	%rd62, %r1038, 4;
	add.s64 	%rd63, %rd1, %rd62;
	ld.global.nc.f32 	%f37, [%rd63];
	add.s32 	%r875, %r1041, %r26;
	st.shared.f32 	[%r875], %f37;
$L__BB0_122:
	mov.u32 	%r876, %ntid.x;
	mov.u32 	%r877, %tid.x;
	add.s32 	%r878, %r877, %r876;
	add.s32 	%r879, %r878, %r876;
	add.s32 	%r880, %r879, %r876;
	add.s32 	%r881, %r880, %r876;
	add.s32 	%r882, %r881, %r876;
	add.s32 	%r883, %r882, %r876;
	add.s32 	%r884, %r883, %r876;
	add.s32 	%r885, %r884, %r876;
	add.s32 	%r886, %r885, %r876;
	add.s32 	%r887, %r886, %r876;
	add.s32 	%r888, %r887, %r876;
	add.s32 	%r889, %r888, %r876;
	add.s32 	%r890, %r889, %r876;
	add.s32 	%r891, %r890, %r876;
	add.s32 	%r892, %r891, %r876;
	add.s32 	%r893, %r892, %r876;
	add.s32 	%r894, %r893, %r876;
	add.s32 	%r895, %r894, %r876;
	add.s32 	%r896, %r895, %r876;
	add.s32 	%r897, %r896, %r876;
	add.s32 	%r898, %r897, %r876;
	add.s32 	%r899, %r898, %r876;
	add.s32 	%r900, %r899, %r876;
	add.s32 	%r901, %r900, %r876;
	add.s32 	%r902, %r901, %r876;
	add.s32 	%r903, %r902, %r876;
	add.s32 	%r904, %r903, %r876;
	add.s32 	%r905, %r904, %r876;
	add.s32 	%r906, %r905, %r876;
	add.s32 	%r907, %r906, %r876;
	setp.gt.u32 	%p188, %r907, 31;
	@%p188 bra 	$L__BB0_130;
	ld.param.u32 	%r1005, [_Z20laplace_morph_kernelIfhLi32ELi12ELi1EEvPT_PT0_Phii_param_4];
	setp.lt.s32 	%p189, %r1008, %r1005;
	and.pred  	%p190, %p26, %p189;
	@%p190 bra 	$L__BB0_125;
	add.s32 	%r908, %r1041, %r27;
	mov.b32 	%r909, 2147483647;
	st.shared.u32 	[%r908], %r909;
	bra.uni 	$L__BB0_126;
$L__BB0_125:
	mul.wide.s32 	%rd64, %r1039, 4;
	add.s64 	%rd65, %rd1, %rd64;
	ld.global.nc.f32 	%f38, [%rd65];
	add.s32 	%r910, %r1041, %r27;
	st.shared.f32 	[%r910], %f38;
$L__BB0_126:
	mov.u32 	%r911, %ntid.x;
	mov.u32 	%r912, %tid.x;
	add.s32 	%r913, %r912, %r911;
	add.s32 	%r914, %r913, %r911;
	add.s32 	%r915, %r914, %r911;
	add.s32 	%r916, %r915, %r911;
	add.s32 	%r917, %r916, %r911;
	add.s32 	%r918, %r917, %r911;
	add.s32 	%r919, %r918, %r911;
	add.s32 	%r920, %r919, %r911;
	add.s32 	%r921, %r920, %r911;
	add.s32 	%r922, %r921, %r911;
	add.s32 	%r923, %r922, %r911;
	add.s32 	%r924, %r923, %r911;
	add.s32 	%r925, %r924, %r911;
	add.s32 	%r926, %r925, %r911;
	add.s32 	%r927, %r926, %r911;
	add.s32 	%r928, %r927, %r911;
	add.s32 	%r929, %r928, %r911;
	add.s32 	%r930, %r929, %r911;
	add.s32 	%r931, %r930, %r911;
	add.s32 	%r932, %r931, %r911;
	add.s32 	%r933, %r932, %r911;
	add.s32 	%r934, %r933, %r911;
	add.s32 	%r935, %r934, %r911;
	add.s32 	%r936, %r935, %r911;
	add.s32 	%r937, %r936, %r911;
	add.s32 	%r938, %r937, %r911;
	add.s32 	%r939, %r938, %r911;
	add.s32 	%r940, %r939, %r911;
	add.s32 	%r941, %r940, %r911;
	add.s32 	%r942, %r941, %r911;
	add.s32 	%r943, %r942, %r911;
	setp.gt.u32 	%p191, %r943, 31;
	@%p191 bra 	$L__BB0_130;
	ld.param.u32 	%r1006, [_Z20laplace_morph_kernelIfhLi32ELi12ELi1EEvPT_PT0_Phii_param_4];
	setp.lt.s32 	%p192, %r1008, %r1006;
	and.pred  	%p193, %p27, %p192;
	@%p193 bra 	$L__BB0_129;
	add.s32 	%r944, %r1041, %r28;
	mov.b32 	%r945, 2147483647;
	st.shared.u32 	[%r944], %r945;
	bra.uni 	$L__BB0_130;
$L__BB0_129:
	mul.wide.s32 	%rd66, %r1040, 4;
	add.s64 	%rd67, %rd1, %rd66;
	ld.global.nc.f32 	%f39, [%rd67];
	add.s32 	%r946, %r1041, %r28;
	st.shared.f32 	[%r946], %f39;
$L__BB0_130:
	ld.param.u32 	%r972, [_Z20laplace_morph_kernelIfhLi32ELi12ELi1EEvPT_PT0_Phii_param_3];
	add.s32 	%r1042, %r1042, %r29;
	shl.b32 	%r947, %r29, 7;
	add.s32 	%r1041, %r1041, %r947;
	mul.lo.s32 	%r948, %r29, %r972;
	add.s32 	%r1040, %r1040, %r948;
	add.s32 	%r1039, %r1039, %r948;
	add.s32 	%r1038, %r1038, %r948;
	add.s32 	%r1037, %r1037, %r948;
	add.s32 	%r1036, %r1036, %r948;
	add.s32 	%r1035, %r1035, %r948;
	add.s32 	%r1034, %r1034, %r948;
	add.s32 	%r1033, %r1033, %r948;
	add.s32 	%r1032, %r1032, %r948;
	add.s32 	%r1031, %r1031, %r948;
	add.s32 	%r1030, %r1030, %r948;
	add.s32 	%r1029, %r1029, %r948;
	add.s32 	%r1028, %r1028, %r948;
	add.s32 	%r1027, %r1027, %r948;
	add.s32 	%r1026, %r1026, %r948;
	add.s32 	%r1025, %r1025, %r948;
	add.s32 	%r1024, %r1024, %r948;
	add.s32 	%r1023, %r1023, %r948;
	add.s32 	%r1022, %r1022, %r948;
	add.s32 	%r1021, %r1021, %r948;
	add.s32 	%r1020, %r1020, %r948;
	add.s32 	%r1019, %r1019, %r948;
	add.s32 	%r1018, %r1018, %r948;
	add.s32 	%r1017, %r1017, %r948;
	add.s32 	%r1016, %r1016, %r948;
	add.s32 	%r1015, %r1015, %r948;
	add.s32 	%r1014, %r1014, %r948;
	add.s32 	%r1013, %r1013, %r948;
	add.s32 	%r1012, %r1012, %r948;
	add.s32 	%r1011, %r1011, %r948;
	add.s32 	%r1010, %r1010, %r948;
	add.s32 	%r1009, %r1009, %r948;
	add.s32 	%r1008, %r1008, %r29;
	setp.lt.u32 	%p194, %r1042, 12;
	@%p194 bra 	$L__BB0_2;
$L__BB0_131:
	ld.param.u32 	%r1007, [_Z20laplace_morph_kernelIfhLi32ELi12ELi1EEvPT_PT0_Phii_param_4];
	ld.param.u32 	%r973, [_Z20laplace_morph_kernelIfhLi32ELi12ELi1EEvPT_PT0_Phii_param_3];
	bar.sync 	0;
	mov.u32 	%r133, %tid.x;
	mov.u32 	%r949, %ctaid.x;
	mov.u32 	%r950, %ntid.x;
	mad.lo.s32 	%r134, %r949, %r950, %r133;
	mov.u32 	%r951, %ctaid.y;
	mov.u32 	%r952, %ntid.y;
	mov.u32 	%r135, %tid.y;
	mad.lo.s32 	%r953, %r951, %r952, %r135;
	setp.ge.s32 	%p195, %r134, %r973;
	setp.ge.s32 	%p196, %r953, %r1007;
	or.pred  	%p197, %p195, %p196;
	@%p197 bra 	$L__BB0_137;
	ld.const.u8 	%rs1, [element_ptr];
	setp.ne.s16 	%p198, %rs1, 0;
	mov.f32 	%f54, 0f7DCCCCCC;
	mov.f32 	%f55, 0fFDCCCCCC;
	@%p198 bra 	$L__BB0_134;
	shl.b32 	%r959, %r135, 7;
	mov.u32 	%r960, _ZZ20laplace_morph_kernelIfhLi32ELi12ELi1EEvPT_PT0_PhiiE6sh_src;
	add.s32 	%r961, %r960, %r959;
	shl.b32 	%r962, %r133, 2;
	add.s32 	%r963, %r961, %r962;
	ld.shared.f32 	%f53, [%r963];
	bra.uni 	$L__BB0_136;
$L__BB0_134:
	shl.b32 	%r954, %r135, 7;
	mov.u32 	%r955, _ZZ20laplace_morph_kernelIfhLi32ELi12ELi1EEvPT_PT0_PhiiE6sh_src;
	add.s32 	%r956, %r955, %r954;
	shl.b32 	%r957, %r133, 2;
	add.s32 	%r958, %r956, %r957;
	ld.shared.f32 	%f53, [%r958];
	abs.f32 	%f42, %f53;
	setp.nan.f32 	%p199, %f42, %f42;
	@%p199 bra 	$L__BB0_136;
	max.f32 	%f55, %f53, 0fFDCCCCCC;
	min.f32 	%f54, %f53, 0f7DCCCCCC;
$L__BB0_136:
	ld.param.u32 	%r974, [_Z20laplace_morph_kernelIfhLi32ELi12ELi1EEvPT_PT0_Phii_param_3];
	ld.param.u64 	%rd72, [_Z20laplace_morph_kernelIfhLi32ELi12ELi1EEvPT_PT0_Phii_param_1];
	add.f32 	%f45, %f54, %f55;
	add.f32 	%f46, %f53, %f53;
	sub.f32 	%f47, %f45, %f46;
	cvt.f64.f32 	%fd1, %f47;
	fma.rn.f64 	%fd2, %fd1, 0d3FE0000000000000, 0d3FE0000000000000;
	cvt.rn.f32.f64 	%f48, %fd2;
	setp.lt.f32 	%p200, %f48, 0f00000000;
	selp.f32 	%f49, 0f00000000, %f48, %p200;
	setp.gt.f32 	%p201, %f49, 0f437F0000;
	selp.f32 	%f50, 0f437F0000, %f49, %p201;
	cvt.rzi.u32.f32 	%r964, %f50;
	mad.lo.s32 	%r965, %r974, %r953, %r134;
	cvt.s64.s32 	%rd68, %r965;
	cvta.to.global.u64 	%rd69, %rd72;
	add.s64 	%rd70, %rd69, %rd68;
	st.global.u8 	[%rd70], %r964;
$L__BB0_137:
	ret;

}
	// .globl	_Z20laplace_morph_kernelIfhLi32ELi12ELi3EEvPT_PT0_Phii
.visible .entry _Z20laplace_morph_kernelIfhLi32ELi12ELi3EEvPT_PT0_Phii(
	.param .u64 .ptr .align 1 _Z20laplace_morph_kernelIfhLi32ELi12ELi3EEvPT_PT0_Phii_param_0,
	.param .u64 .ptr .align 1 _Z20laplace_morph_kernelIfhLi32ELi12ELi3EEvPT_PT0_Phii_param_1,
	.param .u64 .ptr .align 1 _Z20laplace_morph_kernelIfhLi32ELi12ELi3EEvPT_PT0_Phii_param_2,
	.param .u32 _Z20laplace_morph_kernelIfhLi32ELi12ELi3EEvPT_PT0_Phii_param_3,
	.param .u32 _Z20laplace_morph_kernelIfhLi32ELi12ELi3EEvPT_PT0_Phii_param_4
)
{
	.reg .pred 	%p<315>;
	.reg .b16 	%rs<10>;
	.reg .b32 	%r<522>;
	.reg .b32 	%f<120>;
	.reg .b64 	%rd<246>;
	.reg .b64 	%fd<3>;
	// demoted variable
	.shared .align 4 .b8 _ZZ20laplace_morph_kernelIfhLi32ELi12ELi3EEvPT_PT0_PhiiE6sh_src[2688];
	ld.param.u64 	%rd3, [_Z20laplace_morph_kernelIfhLi32ELi12ELi3EEvPT_PT0_Phii_param_0];
	cvta.to.global.u64 	%rd1, %rd3;
	mov.u32 	%r77, %ctaid.x;
	mov.u32 	%r1, %ntid.x;
	mul.lo.s32 	%r2, %r77, %r1;
	mov.u32 	%r78, %ctaid.y;
	mov.u32 	%r3, %ntid.y;
	mul.lo.s32 	%r4, %r78, %r3;
	mov.u32 	%r5, %tid.y;
	setp.gt.u32 	%p21, %r5, 13;
	@%p21 bra 	$L__BB1_139;
	ld.param.u32 	%r465, [_Z20laplace_morph_kernelIfhLi32ELi12ELi3EEvPT_PT0_Phii_param_3];
	mov.u32 	%r6, %tid.x;
	add.s32 	%r7, %r6, %r1;
	add.s32 	%r8, %r7, %r1;
	add.s32 	%r9, %r8, %r1;
	add.s32 	%r10, %r9, %r1;
	add.s32 	%r11, %r10, %r1;
	add.s32 	%r12, %r11, %r1;
	add.s32 	%r13, %r12, %r1;
	add.s32 	%r14, %r13, %r1;
	add.s32 	%r15, %r14, %r1;
	add.s32 	%r16, %r15, %r1;
	add.s32 	%r17, %r16, %r1;
	add.s32 	%r18, %r17, %r1;
	add.s32 	%r19, %r18, %r1;
	add.s32 	%r20, %r19, %r1;
	add.s32 	%r79, %r20, %r2;
	add.s32 	%r80, %r79, -1;
	setp.gt.s32 	%p22, %r80, -1;
	setp.lt.s32 	%p23, %r80, %r465;
	and.pred  	%p1, %p22, %p23;
	add.s32 	%r21, %r20, %r1;
	add.s32 	%r81, %r80, %r1;
	setp.gt.s32 	%p24, %r81, -1;
	setp.lt.s32 	%p25, %r81, %r465;
	and.pred  	%p2, %p24, %p25;
	add.s32 	%r22, %r21, %r1;
	add.s32 	%r82, %r81, %r1;
	setp.gt.s32 	%p26, %r82, -1;
	setp.lt.s32 	%p27, %r82, %r465;
	and.pred  	%p3, %p26, %p27;
	add.s32 	%r23, %r22, %r1;
	add.s32 	%r83, %r82, %r1;
	setp.gt.s32 	%p28, %r83, -1;
	setp.lt.s32 	%p29, %r83, %r465;
	and.pred  	%p4, %p28, %p29;
	add.s32 	%r24, %r23, %r1;
	add.s32 	%r84, %r83, %r1;
	setp.gt.s32 	%p30, %r84, -1;
	setp.lt.s32 	%p31, %r84, %r465;
	and.pred  	%p5, %p30, %p31;
	add.s32 	%r25, %r24, %r1;
	add.s32 	%r85, %r84, %r1;
	setp.gt.s32 	%p32, %r85, -1;
	setp.lt.s32 	%p33, %r85, %r465;
	and.pred  	%p6, %p32, %p33;
	add.s32 	%r26, %r25, %r1;
	add.s32 	%r86, %r85, %r1;
	setp.gt.s32 	%p34, %r86, -1;
	setp.lt.s32 	%p35, %r86, %r465;
	and.pred  	%p7, %p34, %p35;
	add.s32 	%r27, %r26, %r1;
	add.s32 	%r87, %r86, %r1;
	setp.gt.s32 	%p36, %r87, -1;
	setp.lt.s32 	%p37, %r87, %r465;
	and.pred  	%p8, %p36, %p37;
	add.s32 	%r28, %r27, %r1;
	add.s32 	%r88, %r87, %r1;
	setp.gt.s32 	%p38, %r88, -1;
	setp.lt.s32 	%p39, %r88, %r465;
	and.pred  	%p9, %p38, %p39;
	add.s32 	%r29, %r28, %r1;
	add.s32 	%r89, %r88, %r1;
	setp.gt.s32 	%p40, %r89, -1;
	setp.lt.s32 	%p41, %r89, %r465;
	and.pred  	%p10, %p40, %p41;
	add.s32 	%r30, %r29, %r1;
	add.s32 	%r90, %r89, %r1;
	setp.gt.s32 	%p42, %r90, -1;
	setp.lt.s32 	%p43, %r90, %r465;
	and.pred  	%p11, %p42, %p43;
	add.s32 	%r31, %r30, %r1;
	add.s32 	%r91, %r90, %r1;
	setp.gt.s32 	%p44, %r91, -1;
	setp.lt.s32 	%p45, %r91, %r465;
	and.pred  	%p12, %p44, %p45;
	add.s32 	%r32, %r31, %r1;
	add.s32 	%r92, %r91, %r1;
	setp.gt.s32 	%p46, %r92, -1;
	setp.lt.s32 	%p47, %r92, %r465;
	and.pred  	%p13, %p46, %p47;
	add.s32 	%r33, %r32, %r1;
	add.s32 	%r93, %r92, %r1;
	setp.gt.s32 	%p48, %r93, -1;
	setp.lt.s32 	%p49, %r93, %r465;
	and.pred  	%p14, %p48, %p49;
	add.s32 	%r34, %r33, %r1;
	add.s32 	%r94, %r93, %r1;
	setp.gt.s32 	%p50, %r94, -1;
	setp.lt.s32 	%p51, %r94, %r465;
	and.pred  	%p15, %p50, %p51;
	add.s32 	%r35, %r34, %r1;
	add.s32 	%r95, %r94, %r1;
	setp.gt.s32 	%p52, %r95, -1;
	setp.lt.s32 	%p53, %r95, %r465;
	and.pred  	%p16, %p52, %p53;
	add.s32 	%r36, %r35, %r1;
	add.s32 	%r96, %r95, %r1;
	setp.gt.s32 	%p54, %r96, -1;
	setp.lt.s32 	%p55, %r96, %r465;
	and.pred  	%p17, %p54, %p55;
	add.s32 	%r37, %r36, %r1;
	add.s32 	%r97, %r96, %r1;
	setp.gt.s32 	%p56, %r97, -1;
	setp.lt.s32 	%p57, %r97, %r465;
	and.pred  	%p18, %p56, %p57;
	add.s32 	%r38, %r37, %r1;
	add.s32 	%r98, %r97, %r1;
	setp.gt.s32 	%p58, %r98, -1;
	setp.lt.s32 	%p59, %r98, %r465;
	and.pred  	%p19, %p58, %p59;
	add.s32 	%r99, %r98, %r1;
	setp.gt.s32 	%p60, %r99, -1;
	setp.lt.s32 	%p61, %r99, %r465;
	and.pred  	%p20, %p60, %p61;
	add.s32 	%r521, %r5, -1;
	shl.b32 	%r100, %r6, 2;
	mov.u32 	%r101, _ZZ20laplace_morph_kernelIfhLi32ELi12ELi3EEvPT_PT0_PhiiE6sh_src;
	mad.lo.s32 	%r520, %r5, 192, %r101;
	shl.b32 	%r102, %r1, 3;
	add.s32 	%r41, %r102, %r100;
	mad.lo.s32 	%r42, %r1, 12, %r100;
	mad.lo.s32 	%r43, %r1, 28, %r100;
	shl.b32 	%r103, %r1, 5;
	add.s32 	%r44, %r103, %r100;
	mad.lo.s32 	%r45, %r1, 36, %r100;
	mad.lo.s32 	%r46, %r1, 40, %r100;
	mad.lo.s32 	%r47, %r1, 44, %r100;
	mad.lo.s32 	%r48, %r1, 48, %r100;
	mad.lo.s32 	%r49, %r1, 72, %r100;
	mad.lo.s32 	%r50, %r1, 76, %r100;
	mad.lo.s32 	%r51, %r1, 80, %r100;
	mad.lo.s32 	%r52, %r1, 84, %r100;
	mad.lo.s32 	%r53, %r1, 88, %r100;
	mad.lo.s32 	%r54, %r1, 92, %r100;
	mad.lo.s32 	%r55, %r1, 96, %r100;
	mad.lo.s32 	%r56, %r1, 100, %r100;
	mad.lo.s32 	%r57, %r1, 104, %r100;
	mad.lo.s32 	%r58, %r1, 108, %r100;
	mad.lo.s32 	%r59, %r1, 112, %r100;
	mad.lo.s32 	%r60, %r1, 116, %r100;
	add.s32 	%r518, %r5, %r4;
	add.s32 	%r104, %r518, -1;
	mul.lo.s32 	%r519, %r465, %r104;
	cvt.u64.u32 	%rd5, %r6;
	cvt.s64.s32 	%rd6, %r2;
	add.s64 	%rd7, %rd6, %rd5;
	cvt.u64.u32 	%rd12, %r7;
	add.s64 	%rd14, %rd6, %rd12;
	cvt.u64.u32 	%rd19, %r8;
	add.s64 	%rd21, %rd6, %rd19;
	cvt.u64.u32 	%rd26, %r9;
	add.s64 	%rd28, %rd6, %rd26;
	cvt.u64.u32 	%rd33, %r10;
$L__BB1_2:
	setp.gt.u32 	%p62, %r6, 33;
	@%p62 bra 	$L__BB1_138;
	ld.param.u32 	%r483, [_Z20laplace_morph_kernelIfhLi32ELi12ELi3EEvPT_PT0_Phii_param_4];
	ld.param.u32 	%r466, [_Z20laplace_morph_kernelIfhLi32ELi12ELi3EEvPT_PT0_Phii_param_3];
	add.s32 	%r105, %r518, -1;
	setp.gt.s32 	%p63, %r105, -1;
	setp.lt.s32 	%p64, %r105, %r483;
	and.pred  	%p65, %p63, %p64;
	add.s32 	%r106, %r2, %r6;
	add.s32 	%r107, %r106, -1;
	setp.gt.s32 	%p66, %r107, -1;
	setp.lt.s32 	%p67, %r107, %r466;
	and.pred  	%p68, %p66, %p67;
	and.pred  	%p69, %p68, %p65;
	not.pred 	%p70, %p69;
	@%p70 bra 	$L__BB1_5;
	cvt.s64.s32 	%rd4, %r519;
	add.s64 	%rd8, %rd7, %rd4;
	shl.b64 	%rd9, %rd8, 2;
	add.s64 	%rd10, %rd1, %rd9;
	ld.global.nc.f32 	%f46, [%rd10+-4];
	shl.b32 	%r111, %r6, 2;
	add.s32 	%r112, %r520, %r111;
	st.shared.f32 	[%r112], %f46;
	bra.uni 	$L__BB1_6;
$L__BB1_5:
	shl.b32 	%r108, %r6, 2;
	add.s32 	%r109, %r520, %r108;
	mov.b32 	%r110, 2147483647;
	st.shared.u32 	[%r109], %r110;
$L__BB1_6:
	setp.gt.u32 	%p71, %r7, 33;
	@%p71 bra 	$L__BB1_138;
	ld.param.u32 	%r484, [_Z20laplace_morph_kernelIfhLi32ELi12ELi3EEvPT_PT0_Phii_param_4];
	ld.param.u32 	%r467, [_Z20laplace_morph_kernelIfhLi32ELi12ELi3EEvPT_PT0_Phii_param_3];
	add.s32 	%r113, %r2, %r6;
	mov.u32 	%r114, %ntid.x;
	add.s32 	%r115, %r113, %r114;
	add.s32 	%r116, %r115, -1;
	setp.gt.s32 	%p72, %r116, -1;
	setp.lt.s32 	%p73, %r116, %r467;
	and.pred  	%p74, %p72, %p73;
	add.s32 	%r117, %r518, -1;
	setp.gt.s32 	%p75, %r117, -1;
	setp.lt.s32 	%p76, %r117, %r484;
	and.pred  	%p77, %p75, %p76;
	and.pred  	%p78, %p74, %p77;
	@%p78 bra 	$L__BB1_9;
	shl.b32 	%r118, %r7, 2;
	add.s32 	%r119, %r520, %r118;
	mov.b32 	%r120, 2147483647;
	st.shared.u32 	[%r119], %r120;
	bra.uni 	$L__BB1_10;
$L__BB1_9:
	cvt.s64.s32 	%rd11, %r519;
	add.s64 	%rd15, %rd14, %rd11;
	shl.b64 	%rd16, %rd15, 2;
	add.s64 	%rd17, %rd1, %rd16;
	ld.global.nc.f32 	%f47, [%rd17+-4];
	shl.b32 	%r121, %r7, 2;
	add.s32 	%r122, %r520, %r121;
	st.shared.f32 	[%r122], %f47;
$L__BB1_10:
	setp.gt.u32 	%p79, %r8, 33;
	@%p79 bra 	$L__BB1_138;
	ld.param.u32 	%r485, [_Z20laplace_morph_kernelIfhLi32ELi12ELi3EEvPT_PT0_Phii_param_4];
	ld.param.u32 	%r468, [_Z20laplace_morph_kernelIfhLi32ELi12ELi3EEvPT_PT0_Phii_param_3];
	add.s32 	%r123, %r2, %r6;
	mov.u32 	%r124, %ntid.x;
	add.s32 	%r125, %r123, %r124;
	add.s32 	%r126, %r125, %r124;
	add.s32 	%r127, %r126, -1;
	setp.gt.s32 	%p80, %r127, -1;
	setp.lt.s32 	%p81, %r127, %r468;
	and.pred  	%p82, %p80, %p81;
	add.s32 	%r128, %r518, -1;
	setp.gt.s32 	%p83, %r128, -1;
	setp.lt.s32 	%p84, %r128, %r485;
	and.pred  	%p85, %p83, %p84;
	and.pred  	%p86, %p82, %p85;
	@%p86 bra 	$L__BB1_13;
	add.s32 	%r129, %r520, %r41;
	mov.b32 	%r130, 2147483647;
	st.shared.u32 	[%r129], %r130;
	bra.uni 	$L__BB1_14;
$L__BB1_13:
	cvt.s64.s32 	%rd18, %r519;
	add.s64 	%rd22, %rd21, %rd18;
	shl.b64 	%rd23, %rd22, 2;
	add.s64 	%rd24, %rd1, %rd23;
	ld.global.nc.f32 	%f48, [%rd24+-4];
	add.s32 	%r131, %r520, %r41;
	st.shared.f32 	[%r131], %f48;
$L__BB1_14:
	setp.gt.u32 	%p87, %r9, 33;
	@%p87 bra 	$L__BB1_138;
	ld.param.u32 	%r486, [_Z20laplace_morph_kernelIfhLi32ELi12ELi3EEvPT_PT0_Phii_param_4];
	ld.param.u32 	%r469, [_Z20laplace_morph_kernelIfhLi32ELi12ELi3EEvPT_PT0_Phii_param_3];
	add.s32 	%r132, %r2, %r6;
	mov.u32 	%r133, %ntid.x;
	add.s32 	%r134, %r132, %r133;
	add.s32 	%r135, %r134, %r133;
	add.s32 	%r136, %r135, %r133;
	add.s32 	%r137, %r136, -1;
	setp.gt.s32 	%p88, %r137, -1;
	setp.lt.s32 	%p89, %r137, %r469;
	and.pred  	%p90, %p88, %p89;
	add.s32 	%r138, %r518, -1;
	setp.gt.s32 	%p91, %r138, -1;
	setp.lt.s32 	%p92, %r138, %r486;
	and.pred  	%p93, %p91, %p92;
	and.pred  	%p94, %p90, %p93;
	@%p94 bra 	$L__BB1_17;
	add.s32 	%r139, %r520, %r42;
	mov.b32 	%r140, 2147483647;
	st.shared.u32 	[%r139], %r140;
	bra.uni 	$L__BB1_18;
$L__BB1_17:
	cvt.s64.s32 	%rd25, %r519;
	add.s64 	%rd29, %rd28, %rd25;
	shl.b64 	%rd30, %rd29, 2;
	add.s64 	%rd31, %rd1, %rd30;
	ld.global.nc.f32 	%f49, [%rd31+-4];
	add.s32 	%r141, %r520, %r42;
	st.shared.f32 	[%r141], %f49;
$L__BB1_18:
	setp.gt.u32 	%p95, %r10, 33;
	@%p95 bra 	$L__BB1_138;
	ld.param.u32 	%r487, [_Z20laplace_morph_kernelIfhLi32ELi12ELi3EEvPT_PT0_Phii_param_4];
	ld.param.u32 	%r470, [_Z20laplace_morph_kernelIfhLi32ELi12ELi3EEvPT_PT0_Phii_param_3];
	add.s32 	%r142, %r2, %r6;
	mov.u32 	%r143, %ntid.x;
	add.s32 	%r144, %r142, %r143;
	add.s32 	%r145, %r144, %r143;
	add.s32 	%r146, %r145, %r143;
	add.s32 	%r147, %r146, %r143;
	add.s32 	%r148, %r147, -1;
	setp.gt.s32 	%p96, %r148, -1;
	setp.lt.s32 	%p97, %r148, %r470;
	and.pred  	%p98, %p96, %p97;
	add.s32 	%r149, %r518, -1;
	setp.gt.s32 	%p99, %r149, -1;
	setp.lt.s32 	%p100, %r149, %r487;
	and.pred  	%p101, %p99, %p100;
	and.pred  	%p102, %p98, %p101;
	@%p102 bra 	$L__BB1_21;
	mov.u32 	%r150, %ntid.x;
	shl.b32 	%r151, %r150, 4;
	shl.b32 	%r152, %r6, 2;
	add.s32 	%r153, %r151, %r152;
	add.s32 	%r154, %r520, %r153;
	mov.b32 	%r155, 2147483647;
	st.shared.u32 	[%r154], %r155;
	bra.uni 	$L__BB1_22;
$L__BB1_21:
	cvt.s64.s32 	%rd32, %r519;
	cvt.s64.s32 	%rd34, %r2;
	add.s64 	%rd35, %rd34, %rd33;
	add.s64 	%rd36, %rd35, %rd32;
	shl.b64 	%rd37, %rd36, 2;
	add.s64 	%rd38, %rd1, %rd37;
	ld.global.nc.f32 	%f50, [%rd38+-4];
	mov.u32 	%r156, %ntid.x;
	shl.b32 	%r157, %r156, 4;
	shl.b32 	%r158, %r6, 2;
	add.s32 	%r159, %r157, %r158;
	add.s32 	%r160, %r520, %r159;
	st.shared.f32 	[%r160], %f50;
$L__BB1_22:
	setp.gt.u32 	%p103, %r11, 33;
	@%p103 bra 	$L__BB1_138;
	ld.param.u32 	%r488, [_Z20laplace_morph_kernelIfhLi32ELi12ELi3EEvPT_PT0_Phii_param_4];
	ld.param.u32 	%r471, [_Z20laplace_morph_kernelIfhLi32ELi12ELi3EEvPT_PT0_Phii_param_3];
	add.s32 	%r161, %r2, %r6;
	mov.u32 	%r162, %ntid.x;
	add.s32 	%r163, %r161, %r162;
	add.s32 	%r164, %r163, %r162;
	add.s32 	%r165, %r164, %r162;
	add.s32 	%r166, %r165, %r162;
	add.s32 	%r167, %r166, %r162;
	add.s32 	%r168, %r167, -1;
	setp.gt.s32 	%p104, %r168, -1;
	setp.lt.s32 	%p105, %r168, %r471;
	and.pred  	%p106, %p104, %p105;
	add.s32 	%r169, %r518, -1;
	setp.gt.s32 	%p107, %r169, -1;
	setp.lt.s32 	%p108, %r169, %r488;
	and.pred  	%p109, %p107, %p108;
	and.pred  	%p110, %p106, %p109;
	@%p110 bra 	$L__BB1_25;
	mov.u32 	%r170, %ntid.x;
	shl.b32 	%r171, %r6, 2;
	mad.lo.s32 	%r172, %r170, 20, %r171;
	add.s32 	%r173, %r520, %r172;
	mov.b32 	%r174, 2147483647;
	st.shared.u32 	[%r173], %r174;
	bra.uni 	$L__BB1_26;
$L__BB1_25:
	cvt.s64.s32 	%rd39, %r519;
	cvt.u64.u32 	%rd40, %r11;
	cvt.s64.s32 	%rd41, %r2;
	add.s64 	%rd42, %rd41, %rd40;
	add.s64 	%rd43, %rd42, %rd39;
	shl.b64 	%rd44, %rd43, 2;
	add.s64 	%rd45, %rd1, %rd44;
	ld.global.nc.f32 	%f51, [%rd45+-4];
	mov.u32 	%r175, %ntid.x;
	shl.b32 	%r176, %r6, 2;
	mad.lo.s32 	%r177, %r175, 20, %r176;
	add.s32 	%r178, %r520, %r177;
	st.shared.f32 	[%r178], %f51;
$L__BB1_26:
	setp.gt.u32 	%p111, %r12, 33;
	@%p111 bra 	$L__BB1_138;
	ld.param.u32 	%r489, [_Z20laplace_morph_kernelIfhLi32ELi12ELi3EEvPT_PT0_Phii_param_4];
	ld.param.u32 	%r472, [_Z20laplace_morph_kernelIfhLi32ELi12ELi3EEvPT_PT0_Phii_param_3];
	add.s32 	%r179, %r2, %r6;
	mov.u32 	%r180, %ntid.x;
	add.s32 	%r181, %r179, %r180;
	add.s32 	%r182, %r181, %r180;
	add.s32 	%r183, %r182, %r180;
	add.s32 	%r184, %r183, %r180;
	add.s32 	%r185, %r184, %r180;
	add.s32 	%r186, %r185, %r180;
	add.s32 	%r187, %r186, -1;
	setp.gt.s32 	%p112, %r187, -1;
	setp.lt.s32 	%p113, %r187, %r472;
	and.pred  	%p114, %p112, %p113;
	add.s32 	%r188, %r518, -1;
	setp.gt.s32 	%p115, %r188, -1;
	setp.lt.s32 	%p116, %r188, %r489;
	and.pred  	%p117, %p115, %p116;
	and.pred  	%p118, %p114, %p117;
	@%p118 bra 	$L__BB1_29;
	mov.u32 	%r189, %ntid.x;
	shl.b32 	%r190, %r6, 2;
	mad.lo.s32 	%r191, %r189, 24, %r190;
	add.s32 	%r192, %r520, %r191;
	mov.b32 	%r193, 2147483647;
	st.shared.u32 	[%r192], %r193;
	bra.uni 	$L__BB1_30;
$L__BB1_29:
	cvt.s64.s32 	%rd46, %r519;
	cvt.u64.u32 	%rd47, %r12;
	cvt.s64.s32 	%rd48, %r2;
	add.s64 	%rd49, %rd48, %rd47;
	add.s64 	%rd50, %rd49, %rd46;
	shl.b64 	%rd51, %rd50, 2;
	add.s64 	%rd52, %rd1, %rd51;
	ld.global.nc.f32 	%f52, [%rd52+-4];
	mov.u32 	%r194, %ntid.x;
	shl.b32 	%r195, %r6, 2;
	mad.lo.s32 	%r196, %r194, 24, %r195;
	add.s32 	%r197, %r520, %r196;
	st.shared.f32 	[%r197], %f52;
$L__BB1_30:
	setp.gt.u32 	%p119, %r13, 33;
	@%p119 bra 	$L__BB1_138;
	ld.param.u32 	%r490, [_Z20laplace_morph_kernelIfhLi32ELi12ELi3EEvPT_PT0_Phii_param_4];
	ld.param.u32 	%r473, [_Z20laplace_morph_kernelIfhLi32ELi12ELi3EEvPT_PT0_Phii_param_3];
	add.s32 	%r198, %r2, %r6;
	mov.u32 	%r199, %ntid.x;
	add.s32 	%r200, %r198, %r199;
	add.s32 	%r201, %r200, %r199;
	add.s32 	%r202, %r201, %r199;
	add.s32 	%r203, %r202, %r199;
	add.s32 	%r204, %r203, %r199;
	add.s32 	%r205, %r204, %r199;
	add.s32 	%r206, %r205, %r199;
	add.s32 	%r207, %r206, -1;
	setp.gt.s32 	%p120, %r207, -1;
	setp.lt.s32 	%p121, %r207, %r473;
	and.pred  	%p122, %p120, %p121;
	add.s32 	%r208, %r518, -1;
	setp.gt.s32 	%p123, %r208, -1;
	setp.lt.s32 	%p124, %r208, %r490;
	and.pred  	%p125, %p123, %p124;
	and.pred  	%p126, %p122, %p125;
	@%p126 bra 	$L__BB1_33;
	add.s32 	%r209, %r520, %r43;
	mov.b32 	%r210, 2147483647;
	st.shared.u32 	[%r209], %r210;
	bra.uni 	$L__BB1_34;
$L__BB1_33:
	cvt.s64.s32 	%rd53, %r519;
	cvt.u64.u32 	%rd54, %r13;
	cvt.s64.s32 	%rd55, %r2;
	add.s64 	%rd56, %rd55, %rd54;
	add.s64 	%rd57, %rd56, %rd53;
	shl.b64 	%rd58, %rd57, 2;
	add.s64 	%rd59, %rd1, %rd58;
	ld.global.nc.f32 	%f53, [%rd59+-4];
	add.s32 	%r211, %r520, %r43;
	st.shared.f32 	[%r211], %f53;
$L__BB1_34:
	setp.gt.u32 	%p127, %r14, 33;
	@%p127 bra 	$L__BB1_138;
	ld.param.u32 	%r491, [_Z20laplace_morph_kernelIfhLi32ELi12ELi3EEvPT_PT0_Phii_param_4];
	ld.param.u32 	%r474, [_Z20laplace_morph_kernelIfhLi32ELi12ELi3EEvPT_PT0_Phii_param_3];
	add.s32 	%r212, %r2, %r6;
	mov.u32 	%r213, %ntid.x;
	add.s32 	%r214, %r212, %r213;
	add.s32 	%r215, %r214, %r213;
	add.s32 	%r216, %r215, %r213;
	add.s32 	%r217, %r216, %r213;
	add.s32 	%r218, %r217, %r213;
	add.s32 	%r219, %r218, %r213;
	add.s32 	%r220, %r219, %r213;
	add.s32 	%r221, %r220, %r213;
	add.s32 	%r222, %r221, -1;
	setp.gt.s32 	%p128, %r222, -1;
	setp.lt.s32 	%p129, %r222, %r474;
	and.pred  	%p130, %p128, %p129;
	add.s32 	%r223, %r518, -1;
	setp.gt.s32 	%p131, %r223, -1;
	setp.lt.s32 	%p132, %r223, %r491;
	and.pred  	%p133, %p131, %p132;
	and.pred  	%p134, %p130, %p133;
	@%p134 bra 	$L__BB1_37;
	add.s32 	%r224, %r520, %r44;
	mov.b32 	%r225, 2147483647;
	st.shared.u32 	[%r224], %r225;
	bra.uni 	$L__BB1_38;
$L__BB1_37:
	cvt.s64.s32 	%rd60, %r519;
	cvt.u64.u32 	%rd61, %r14;
	cvt.s64.s32 	%rd62, %r2;
	add.s64 	%rd63, %rd62, %rd61;
	add.s64 	%rd64, %rd63, %rd60;
	shl.b64 	%rd65, %rd64, 2;
	add.s64 	%rd66, %rd1, %rd65;
	ld.global.nc.f32 	%f54, [%rd66+-4];
	add.s32 	%r226, %r520, %r44;
	st.shared.f32 	[%r226], %f54;
$L__BB1_38:
	setp.gt.u32 	%p135, %r15, 33;
	@%p135 bra 	$L__BB1_138;
	ld.param.u32 	%r492, [_Z20laplace_morph_kernelIfhLi32ELi12ELi3EEvPT_PT0_Phii_param_4];
	ld.param.u32 	%r475, [_Z20laplace_morph_kernelIfhLi32ELi12ELi3EEvPT_PT0_Phii_param_3];
	add.s32 	%r227, %r2, %r6;
	mov.u32 	%r228, %ntid.x;
	add.s32 	%r229, %r227, %r228;
	add.s32 	%r230, %r229, %r228;
	add.s32 	%r231, %r230, %r228;
	add.s32 	%r232, %r231, %r228;
	add.s32 	%r233, %r232, %r228;
	add.s32 	%r234, %r233, %r228;
	add.s32 	%r235, %r234, %r228;
	add.s32 	%r236, %r235, %r228;
	add.s32 	%r237, %r236, %r228;
	add.s32 	%r238, %r237, -1;
	setp.gt.s32 	%p136, %r238, -1;
	setp.lt.s32 	%p137, %r238, %r475;
	and.pred  	%p138, %p136, %p137;
	add.s32 	%r239, %r518, -1;
	setp.gt.s32 	%p139, %r239, -1;
	setp.lt.s32 	%p140, %r239, %r492;
	and.pred  	%p141, %p139, %p140;
	and.pred  	%p142, %p138, %p141;
	@%p142 bra 	$L__BB1_41;
	add.s32 	%r240, %r520, %r45;
	mov.b32 	%r241, 2147483647;
	st.shared.u32 	[%r240], %r241;
	bra.uni 	$L__BB1_42;
$L__BB1_41:
	cvt.s64.s32 	%rd67, %r519;
	cvt.u64.u32 	%rd68, %r15;
	cvt.s64.s32 	%rd69, %r2;
	add.s64 	%rd70, %rd69, %rd68;
	add.s64 	%rd71, %rd70, %rd67;
	shl.b64 	%rd72, %rd71, 2;
	add.s64 	%rd73, %rd1, %rd72;
	ld.global.nc.f32 	%f55, [%rd73+-4];
	add.s32 	%r242, %r520, %r45;
	st.shared.f32 	[%r242], %f55;
$L__BB1_42:
	setp.gt.u32 	%p143, %r16, 33;
	@%p143 bra 	$L__BB1_138;
	ld.param.u32 	%r493, [_Z20laplace_morph_kernelIfhLi32ELi12ELi3EEvPT_PT0_Phii_param_4];
	ld.param.u32 	%r476, [_Z20laplace_morph_kernelIfhLi32ELi12ELi3EEvPT_PT0_Phii_param_3];
	add.s32 	%r243, %r2, %r6;
	mov.u32 	%r244, %ntid.x;
	add.s32 	%r245, %r243, %r244;
	add.s32 	%r246, %r245, %r244;
	add.s32 	%r247, %r246, %r244;
	add.s32 	%r248, %r247, %r244;
	add.s32 	%r249, %r248, %r244;
	add.s32 	%r250, %r249, %r244;
	add.s32 	%r251, %r250, %r244;
	add.s32 	%r252, %r251, %r244;
	add.s32 	%r253, %r252, %r244;
	add.s32 	%r254, %r253, %r244;
	add.s32 	%r255, %r254, -1;
	setp.gt.s32 	%p144, %r255, -1;
	setp.lt.s32 	%p145, %r255, %r476;
	and.pred  	%p146, %p144, %p145;
	add.s32 	%r256, %r518, -1;
	setp.gt.s32 	%p147, %r256, -1;
	setp.lt.s32 	%p148, %r256, %r493;
	and.pred  	%p149, %p147, %p148;
	and.pred  	%p150, %p146, %p149;
	@%p150 bra 	$L__BB1_45;
	add.s32 	%r257, %r520, %r46;
	mov.b32 	%r258, 2147483647;
	st.shared.u32 	[%r257], %r258;
	bra.uni 	$L__BB1_46;
$L__BB1_45:
	cvt.s64.s32 	%rd74, %r519;
	cvt.u64.u32 	%rd75, %r16;
	cvt.s64.s32 	%rd76, %r2;
	add.s64 	%rd77, %rd76, %rd75;
	add.s64 	%rd78, %rd77, %rd74;
	shl.b64 	%rd79, %rd78, 2;
	add.s64 	%rd80, %rd1, %rd79;
	ld.global.nc.f32 	%f56, [%rd80+-4];
	add.s32 	%r259, %r520, %r46;
	st.shared.f32 	[%r259], %f56;
$L__BB1_46:
	setp.gt.u32 	%p151, %r17, 33;
	@%p151 bra 	$L__BB1_138;
	ld.param.u32 	%r494, [_Z20laplace_morph_kernelIfhLi32ELi12ELi3EEvPT_PT0_Phii_param_4];
	ld.param.u32 	%r477, [_Z20laplace_morph_kernelIfhLi32ELi12ELi3EEvPT_PT0_Phii_param_3];
	add.s32 	%r260, %r2, %r6;
	mov.u32 	%r261, %ntid.x;
	add.s32 	%r262, %r260, %r261;
	add.s32 	%r263, %r262, %r261;
	add.s32 	%r264, %r263, %r261;
	add.s32 	%r265, %r264, %r261;
	add.s32 	%r266, %r265, %r261;
	add.s32 	%r267, %r266, %r261;
	add.s32 	%r268, %r267, %r261;
	add.s32 	%r269, %r268, %r261;
	add.s32 	%r270, %r269, %r261;
	add.s32 	%r271, %r270, %r261;
	add.s32 	%r272, %r271, %r261;
	add.s32 	%r273, %r272, -1;
	setp.gt.s32 	%p152, %r273, -1;
	setp.lt.s32 	%p153, %r273, %r477;
	and.pred  	%p154, %p152, %p153;
	add.s32 	%r274, %r518, -1;
	setp.gt.s32 	%p155, %r274, -1;
	setp.lt.s32 	%p156, %r274, %r494;
	and.pred  	%p157, %p155, %p156;
	and.pred  	%p158, %p154, %p157;
	@%p158 bra 	$L__BB1_49;
	add.s32 	%r275, %r520, %r47;
	mov.b32 	%r276, 2147483647;
	st.shared.u32 	[%r275], %r276;
	bra.uni 	$L__BB1_50;
$L__BB1_49:
	cvt.s64.s32 	%rd81, %r519;
	cvt.u64.u32 	%rd82, %r17;
	cvt.s64.s32 	%rd83, %r2;
	add.s64 	%rd84, %rd83, %rd82;
	add.s64 	%rd85, %rd84, %rd81;
	shl.b64 	%rd86, %rd85, 2;
	add.s64 	%rd87, %rd1, %rd86;
	ld.global.nc.f32 	%f57, [%rd87+-4];
	add.s32 	%r277, %r520, %r47;
	st.shared.f32 	[%r277], %f57;
$L__BB1_50:
	setp.gt.u32 	%p159, %r18, 33;
	@%p159 bra 	$L__BB1_138;
	ld.param.u32 	%r495, [_Z20laplace_morph_kernelIfhLi32ELi12ELi3EEvPT_PT0_Phii_param_4];
	ld.param.u32 	%r478, [_Z20laplace_morph_kernelIfhLi32ELi12ELi3EEvPT_PT0_Phii_param_3];
	add.s32 	%r278, %r2, %r6;
	mov.u32 	%r279, %ntid.x;
	add.s32 	%r280, %r278, %r279;
	add.s32 	%r281, %r280, %r279;
	add.s32 	%r282, %r281, %r279;
	add.s32 	%r283, %r282, %r279;
	add.s32 	%r284, %r283, %r279;
	add.s32 	%r285, %r284, %r279;
	add.s32 	%r286, %r285, %r279;
	add.s32 	%r287, %r286, %r279;
	add.s32 	%r288, %r287, %r279;
	add.s32 	%r289, %r288, %r279;
	add.s32 	%r290, %r289, %r279;
	add.s32 	%r291, %r290, %r279;
	add.s32 	%r292, %r291, -1;
	setp.gt.s32 	%p160, %r292, -1;
	setp.lt.s32 	%p161, %r292, %r478;
	and.pred  	%p162, %p160, %p161;
	add.s32 	%r293, %r518, -1;
	setp.gt.s32 	%p163, %r293, -1;
	setp.lt.s32 	%p164, %r293, %r495;
	and.pred  	%p165, %p163, %p164;
	and.pred  	%p166, %p162, %p165;
	@%p166 bra 	$L__BB1_53;
	add.s32 	%r294, %r520, %r48;
	mov.b32 	%r295, 2147483647;
	st.shared.u32 	[%r294], %r295;
	bra.uni 	$L__BB1_54;
$L__BB1_53:
	cvt.s64.s32 	%rd88, %r519;
	cvt.u64.u32 	%rd89, %r18;
	cvt.s64.s32 	%rd90, %r2;
	add.s64 	%rd91, %rd90, %rd89;
	add.s64 	%rd92, %rd91, %rd88;
	shl.b64 	%rd93, %rd92, 2;
	add.s64 	%rd94, %rd1, %rd93;
	ld.global.nc.f32 	%f58, [%rd94+-4];
	add.s32 	%r296, %r520, %r48;
	st.shared.f32 	[%r296], %f58;
$L__BB1_54:
	setp.gt.u32 	%p167, %r19, 33;
	@%p167 bra 	$L__BB1_138;
	ld.param.u32 	%r496, [_Z20laplace_morph_kernelIfhLi32ELi12ELi3EEvPT_PT0_Phii_param_4];
	ld.param.u32 	%r479, [_Z20laplace_morph_kernelIfhLi32ELi12ELi3EEvPT_PT0_Phii_param_3];
	add.s32 	%r297, %r2, %r6;
	mov.u32 	%r298, %ntid.x;
	add.s32 	%r299, %r297, %r298;
	add.s32 	%r300, %r299, %r298;
	add.s32 	%r301, %r300, %r298;
	add.s32 	%r302, %r301, %r298;
	add.s32 	%r303, %r302, %r298;
	add.s32 	%r304, %r303, %r298;
	add.s32 	%r305, %r304, %r298;
	add.s32 	%r306, %r305, %r298;
	add.s32 	%r307, %r306, %r298;
	add.s32 	%r308, %r307, %r298;
	add.s32 	%r309, %r308, %r298;
	add.s32 	%r310, %r309, %r298;
	add.s32 	%r311, %r310, %r298;
	add.s32 	%r312, %r311, -1;
	setp.gt.s32 	%p168, %r312, -1;
	setp.lt.s32 	%p169, %r312, %r479;
	and.pred  	%p170, %p168, %p169;
	add.s32 	%r313, %r518, -1;
	setp.gt.s32 	%p171, %r313, -1;
	setp.lt.s32 	%p172, %r313, %r496;
	and.pred  	%p173, %p171, %p172;
	and.pred  	%p174, %p170, %p173;
	@%p174 bra 	$L__BB1_57;
	mov.u32 	%r314, %ntid.x;
	shl.b32 	%r315, %r6, 2;
	mad.lo.s32 	%r316, %r314, 52, %r315;
	add.s32 	%r317, %r520, %r316;
	mov.b32 	%r318, 2147483647;
	st.shared.u32 	[%r317], %r318;
	bra.uni 	$L__BB1_58;
$L__BB1_57:
	cvt.s64.s32 	%rd95, %r519;
	cvt.u64.u32 	%rd96, %r19;
	cvt.s64.s32 	%rd97, %r2;
	add.s64 	%rd98, %rd97, %rd96;
	add.s64 	%rd99, %rd98, %rd95;
	shl.b64 	%rd100, %rd99, 2;
	add.s64 	%rd101, %rd1, %rd100;
	ld.global.nc.f32 	%f59, [%rd101+-4];
	mov.u32 	%r319, %ntid.x;
	shl.b32 	%r320, %r6, 2;
	mad.lo.s32 	%r321, %r319, 52, %r320;
	add.s32 	%r322, %r520, %r321;
	st.shared.f32 	[%r322], %f59;
$L__BB1_58:
	setp.gt.u32 	%p175, %r20, 33;
	@%p175 bra 	$L__BB1_138;
	ld.param.u32 	%r497, [_Z20laplace_morph_kernelIfhLi32ELi12ELi3EEvPT_PT0_Phii_param_4];
	add.s32 	%r323, %r518, -1;
	setp.gt.s32 	%p176, %r323, -1;
	setp.lt.s32 	%p177, %r323, %r497;
	and.pred  	%p178, %p176, %p177;
	and.pred  	%p179, %p1, %p178;
	@%p179 bra 	$L__BB1_61;
	mov.u32 	%r324, %ntid.x;
	shl.b32 	%r325, %r6, 2;
	mad.lo.s32 	%r326, %r324, 56, %r325;
	add.s32 	%r327, %r520, %r326;
	mov.b32 	%r328, 2147483647;
	st.shared.u32 	[%r327], %r328;
	bra.uni 	$L__BB1_62;
$L__BB1_61:
	cvt.s64.s32 	%rd102, %r519;
	cvt.u64.u32 	%rd103, %r20;
	cvt.s64.s32 	%rd104, %r2;
	add.s64 	%rd105, %rd104, %rd103;
	add.s64 	%rd106, %rd105, %rd102;
	shl.b64 	%rd107, %rd106, 2;
	add.s64 	%rd108, %rd1, %rd107;
	ld.global.nc.f32 	%f60, [%rd108+-4];
	mov.u32 	%r329, %ntid.x;
	shl.b32 	%r330, %r6, 2;
	mad.lo.s32 	%r331, %r329, 56, %r330;
	add.s32 	%r332, %r520, %r331;
	st.shared.f32 	[%r332], %f60;
$L__BB1_62:
	setp.gt.u32 	%p180, %r21, 33;
	@%p180 bra 	$L__BB1_138;
	ld.param.u32 	%r498, [_Z20laplace_morph_kernelIfhLi32ELi12ELi3EEvPT_PT0_Phii_param_4];
	add.s32 	%r333, %r518, -1;
	setp.gt.s32 	%p181, %r333, -1;
	setp.lt.s32 	%p182, %r333, %r498;
	and.pred  	%p183, %p181, %p182;
	and.pred  	%p184, %p2, %p183;
	@%p184 bra 	$L__BB1_65;
	mov.u32 	%r334, %ntid.x;
	shl.b32 	%r335, %r6, 2;
	mad.lo.s32 	%r336, %r334, 60, %r335;
	add.s32 	%r337, %r520, %r336;
	mov.b32 	%r338, 2147483647;
	st.shared.u32 	[%r337], %r338;
	bra.uni 	$L__BB1_66;
$L__BB1_65:
	cvt.s64.s32 	%rd109, %r519;
	cvt.u64.u32 	%rd110, %r21;
	cvt.s64.s32 	%rd111, %r2;
	add.s64 	%rd112, %rd111, %rd110;
	add.s64 	%rd113, %rd112, %rd109;
	shl.b64 	%rd114, %rd113, 2;
	add.s64 	%rd115, %rd1, %rd114;
	ld.global.nc.f32 	%f61, [%rd115+-4];
	mov.u32 	%r339, %ntid.x;
	shl.b32 	%r340, %r6, 2;
	mad.lo.s32 	%r341, %r339, 60, %r340;
	add.s32 	%r342, %r520, %r341;
	st.shared.f32 	[%r342], %f61;
$L__BB1_66:
	setp.gt.u32 	%p185, %r22, 33;
	@%p185 bra 	$L__BB1_138;
	ld.param.u32 	%r499, [_Z20laplace_morph_kernelIfhLi32ELi12ELi3EEvPT_PT0_Phii_param_4];
	add.s32 	%r343, %r518, -1;
	setp.gt.s32 	%p186, %r343, -1;
	setp.lt.s32 	%p187, %r343, %r499;
	and.pred  	%p188, %p186, %p187;
	and.pred  	%p189, %p3, %p188;
	@%p189 bra 	$L__BB1_69;
	mov.u32 	%r344, %ntid.x;
	shl.b32 	%r345, %r344, 6;
	shl.b32 	%r346, %r6, 2;
	add.s32 	%r347, %r345, %r346;
	add.s32 	%r348, %r520, %r347;
	mov.b32 	%r349, 2147483647;
	st.shared.u32 	[%r348], %r349;
	bra.uni 	$L__BB1_70;
$L__BB1_69:
	cvt.s64.s32 	%rd116, %r519;
	cvt.u64.u32 	%rd117, %r22;
	cvt.s64.s32 	%rd118, %r2;
	add.s64 	%rd119, %rd118, %rd117;
	add.s64 	%rd120, %rd119, %rd116;
	shl.b64 	%rd121, %rd120, 2;
	add.s64 	%rd122, %rd1, %rd121;
	ld.global.nc.f32 	%f62, [%rd122+-4];
	mov.u32 	%r350, %ntid.x;
	shl.b32 	%r351, %r350, 6;
	shl.b32 	%r352, %r6, 2;
	add.s32 	%r353, %r351, %r352;
	add.s32 	%r354, %r520, %r353;
	st.shared.f32 	[%r354], %f62;
$L__BB1_70:
	setp.gt.u32 	%p190, %r23, 33;
	@%p190 bra 	$L__BB1_138;
	ld.param.u32 	%r500, [_Z20laplace_morph_kernelIfhLi32ELi12ELi3EEvPT_PT0_Phii_param_4];
	add.s32 	%r355, %r518, -1;
	setp.gt.s32 	%p191, %r355, -1;
	setp.lt.s32 	%p192, %r355, %r500;
	and.pred  	%p193, %p191, %p192;
	and.pred  	%p194, %p4, %p193;
	@%p194 bra 	$L__BB1_73;
	mov.u32 	%r356, %ntid.x;
	shl.b32 	%r357, %r6, 2;
	mad.lo.s32 	%r358, %r356, 68, %r357;
	add.s32 	%r359, %r520, %r358;
	mov.b32 	%r360, 2147483647;
	st.shared.u32 	[%r359], %r360;
	bra.uni 	$L__BB1_74;
$L__BB1_73:
	cvt.s64.s32 	%rd123, %r519;
	cvt.u64.u32 	%rd124, %r23;
	cvt.s64.s32 	%rd125, %r2;
	add.s64 	%rd126, %rd125, %rd124;
	add.s64 	%rd127, %rd126, %rd123;
	shl.b64 	%rd128, %rd127, 2;
	add.s64 	%rd129, %rd1, %rd128;
	ld.global.nc.f32 	%f63, [%rd129+-4];
	mov.u32 	%r361, %ntid.x;
	shl.b32 	%r362, %r6, 2;
	mad.lo.s32 	%r363, %r361, 68, %r362;
	add.s32 	%r364, %r520, %r363;
	st.shared.f32 	[%r364], %f63;
$L__BB1_74:
	setp.gt.u32 	%p195, %r24, 33;
	@%p195 bra 	$L__BB1_138;
	ld.param.u32 	%r501, [_Z20laplace_morph_kernelIfhLi32ELi12ELi3EEvPT_PT0_Phii_param_4];
	add.s32 	%r365, %r518, -1;
	setp.gt.s32 	%p196, %r365, -1;
	setp.lt.s32 	%p197, %r365, %r501;
	and.pred  	%p198, %p196, %p197;
	and.pred  	%p199, %p5, %p198;
	@%p199 bra 	$L__BB1_77;
	add.s32 	%r366, %r520, %r49;
	mov.b32 	%r367, 2147483647;
	st.shared.u32 	[%r366], %r367;
	bra.uni 	$L__BB1_78;
$L__BB1_77:
	cvt.s64.s32 	%rd130, %r519;
	cvt.u64.u32 	%rd131, %r24;
	cvt.s64.s32 	%rd132, %r2;
	add.s64 	%rd133, %rd132, %rd131;
	add.s64 	%rd134, %rd133, %rd130;
	shl.b64 	%rd135, %rd134, 2;
	add.s64 	%rd136, %rd1, %rd135;
	ld.global.nc.f32 	%f64, [%rd136+-4];
	add.s32 	%r368, %r520, %r49;
	st.shared.f32 	[%r368], %f64;
$L__BB1_78:
	setp.gt.u32 	%p200, %r25, 33;
	@%p200 bra 	$L__BB1_138;
	ld.param.u32 	%r502, [_Z20laplace_morph_kernelIfhLi32ELi12ELi3EEvPT_PT0_Phii_param_4];
	add.s32 	%r369, %r518, -1;
	setp.gt.s32 	%p201, %r369, -1;
	setp.lt.s32 	%p202, %r369, %r502;
	and.pred  	%p203, %p201, %p202;
	and.pred  	%p204, %p6, %p203;
	@%p204 bra 	$L__BB1_81;
	add.s32 	%r370, %r520, %r50;
	mov.b32 	%r371, 2147483647;
	st.shared.u32 	[%r370], %r371;
	bra.uni 	$L__BB1_82;
$L__BB1_81:
	cvt.s64.s32 	%rd137, %r519;
	cvt.u64.u32 	%rd138, %r25;
	cvt.s64.s32 	%rd139, %r2;
	add.s64 	%rd140, %rd139, %rd138;
	add.s64 	%rd141, %rd140, %rd137;
	shl.b64 	%rd142, %rd141, 2;
	add.s64 	%rd143, %rd1, %rd142;
	ld.global.nc.f32 	%f65, [%rd143+-4];
	add.s32 	%r372, %r520, %r50;
	st.shared.f32 	[%r372], %f65;
$L__BB1_82:
	setp.gt.u32 	%p205, %r26, 33;
	@%p205 bra 	$L__BB1_138;
	ld.param.u32 	%r503, [_Z20laplace_morph_kernelIfhLi32ELi12ELi3EEvPT_PT0_Phii_param_4];
	add.s32 	%r373, %r518, -1;
	setp.gt.s32 	%p206, %r373, -1;
	setp.lt.s32 	%p207, %r373, %r503;
	and.pred  	%p208, %p206, %p207;
	and.pred  	%p209, %p7, %p208;
	@%p209 bra 	$L__BB1_85;
	add.s32 	%r374, %r520, %r51;
	mov.b32 	%r375, 2147483647;
	st.shared.u32 	[%r374], %r375;
	bra.uni 	$L__BB1_86;
$L__BB1_85:
	cvt.s64.s32 	%rd144, %r519;
	cvt.u64.u32 	%rd145, %r26;
	cvt.s64.s32 	%rd146, %r2;
	add.s64 	%rd147, %rd146, %rd145;
	add.s64 	%rd148, %rd147, %rd144;
	shl.b64 	%rd149, %rd148, 2;
	add.s64 	%rd150, %rd1, %rd149;
	ld.global.nc.f32 	%f66, [%rd150+-4];
	add.s32 	%r376, %r520, %r51;
	st.shared.f32 	[%r376], %f66;
$L__BB1_86:
	setp.gt.u32 	%p210, %r27, 33;
	@%p210 bra 	$L__BB1_138;
	ld.param.u32 	%r504, [_Z20laplace_morph_kernelIfhLi32ELi12ELi3EEvPT_PT0_Phii_param_4];
	add.s32 	%r377, %r518, -1;
	setp.gt.s32 	%p211, %r377, -1;
	setp.lt.s32 	%p212, %r377, %r504;
	and.pred  	%p213, %p211, %p212;
	and.pred  	%p214, %p8, %p213;
	@%p214 bra 	$L__BB1_89;
	add.s32 	%r378, %r520, %r52;
	mov.b32 	%r379, 2147483647;
	st.shared.u32 	[%r378], %r379;
	bra.uni 	$L__BB1_90;
$L__BB1_89:
	cvt.s64.s32 	%rd151, %r519;
	cvt.u64.u32 	%rd152, %r27;
	cvt.s64.s32 	%rd153, %r2;
	add.s64 	%rd154, %rd153, %rd152;
	add.s64 	%rd155, %rd154, %rd151;
	shl.b64 	%rd156, %rd155, 2;
	add.s64 	%rd157, %rd1, %rd156;
	ld.global.nc.f32 	%f67, [%rd157+-4];
	add.s32 	%r380, %r520, %r52;
	st.shared.f32 	[%r380], %f67;
$L__BB1_90:
	setp.gt.u32 	%p215, %r28, 33;
	@%p215 bra 	$L__BB1_138;
	ld.param.u32 	%r505, [_Z20laplace_morph_kernelIfhLi32ELi12ELi3EEvPT_PT0_Phii_param_4];
	add.s32 	%r381, %r518, -1;
	setp.gt.s32 	%p216, %r381, -1;
	setp.lt.s32 	%p217, %r381, %r505;
	and.pred  	%p218, %p216, %p217;
	and.pred  	%p219, %p9, %p218;
	@%p219 bra 	$L__BB1_93;
	add.s32 	%r382, %r520, %r53;
	mov.b32 	%r383, 2147483647;
	st.shared.u32 	[%r382], %r383;
	bra.uni 	$L__BB1_94;
$L__BB1_93:
	cvt.s64.s32 	%rd158, %r519;
	cvt.u64.u32 	%rd159, %r28;
	cvt.s64.s32 	%rd160, %r2;
	add.s64 	%rd161, %rd160, %rd159;
	add.s64 	%rd162, %rd161, %rd158;
	shl.b64 	%rd163, %rd162, 2;
	add.s64 	%rd164, %rd1, %rd163;
	ld.global.nc.f32 	%f68, [%rd164+-4];
	add.s32 	%r384, %r520, %r53;
	st.shared.f32 	[%r384], %f68;
$L__BB1_94:
	setp.gt.u32 	%p220, %r29, 33;
	@%p220 bra 	$L__BB1_138;
	ld.param.u32 	%r506, [_Z20laplace_morph_kernelIfhLi32ELi12ELi3EEvPT_PT0_Phii_param_4];
	add.s32 	%r385, %r518, -1;
	setp.gt.s32 	%p221, %r385, -1;
	setp.lt.s32 	%p222, %r385, %r506;
	and.pred  	%p223, %p221, %p222;
	and.pred  	%p224, %p10, %p223;
	@%p224 bra 	$L__BB1_97;
	add.s32 	%r386, %r520, %r54;
	mov.b32 	%r387, 2147483647;
	st.shared.u32 	[%r386], %r387;
	bra.uni 	$L__BB1_98;
$L__BB1_97:
	cvt.s64.s32 	%rd165, %r519;
	cvt.u64.u32 	%rd166, %r29;
	cvt.s64.s32 	%rd167, %r2;
	add.s64 	%rd168, %rd167, %rd166;
	add.s64 	%rd169, %rd168, %rd165;
	shl.b64 	%rd170, %rd169, 2;
	add.s64 	%rd171, %rd1, %rd170;
	ld.global.nc.f32 	%f69, [%rd171+-4];
	add.s32 	%r388, %r520, %r54;
	st.shared.f32 	[%r388], %f69;
$L__BB1_98:
	setp.gt.u32 	%p225, %r30, 33;
	@%p225 bra 	$L__BB1_138;
	ld.param.u32 	%r507, [_Z20laplace_morph_kernelIfhLi32ELi12ELi3EEvPT_PT0_Phii_param_4];
	add.s32 	%r389, %r518, -1;
	setp.gt.s32 	%p226, %r389, -1;
	setp.lt.s32 	%p227, %r389, %r507;
	and.pred  	%p228, %p226, %p227;
	and.pred  	%p229, %p11, %p228;
	@%p229 bra 	$L__BB1_101;
	add.s32 	%r390, %r520, %r55;
	mov.b32 	%r391, 2147483647;
	st.shared.u32 	[%r390], %r391;
	bra.uni 	$L__BB1_102;
$L__BB1_101:
	cvt.s64.s32 	%rd172, %r519;
	cvt.u64.u32 	%rd173, %r30;
	cvt.s64.s32 	%rd174, %r2;
	add.s64 	%rd175, %rd174, %rd173;
	add.s64 	%rd176, %rd175, %rd172;
	shl.b64 	%rd177, %rd176, 2;
	add.s64 	%rd178, %rd1, %rd177;
	ld.global.nc.f32 	%f70, [%rd178+-4];
	add.s32 	%r392, %r520, %r55;
	st.shared.f32 	[%r392], %f70;
$L__BB1_102:
	setp.gt.u32 	%p230, %r31, 33;
	@%p230 bra 	$L__BB1_138;
	ld.param.u32 	%r508, [_Z20laplace_morph_kernelIfhLi32ELi12ELi3EEvPT_PT0_Phii_param_4];
	add.s32 	%r393, %r518, -1;
	setp.gt.s32 	%p231, %r393, -1;
	setp.lt.s32 	%p232, %r393, %r508;
	and.pred  	%p233, %p231, %p232;
	and.pred  	%p234, %p12, %p233;
	@%p234 bra 	$L__BB1_105;
	add.s32 	%r394, %r520, %r56;
	mov.b32 	%r395, 2147483647;
	st.shared.u32 	[%r394], %r395;
	bra.uni 	$L__BB1_106;
$L__BB1_105:
	cvt.s64.s32 	%rd179, %r519;
	cvt.u64.u32 	%rd180, %r31;
	cvt.s64.s32 	%rd181, %r2;
	add.s64 	%rd182, %rd181, %rd180;
	add.s64 	%rd183, %rd182, %rd179;
	shl.b64 	%rd184, %rd183, 2;
	add.s64 	%rd185, %rd1, %rd184;
	ld.global.nc.f32 	%f71, [%rd185+-4];
	add.s32 	%r396, %r520, %r56;
	st.shared.f32 	[%r396], %f71;
$L__BB1_106:
	setp.gt.u32 	%p235, %r32, 33;
	@%p235 bra 	$L__BB1_138;
	ld.param.u32 	%r509, [_Z20laplace_morph_kernelIfhLi32ELi12ELi3EEvPT_PT0_Phii_param_4];
	add.s32 	%r397, %r518, -1;
	setp.gt.s32 	%p236, %r397, -1;
	setp.lt.s32 	%p237, %r397, %r509;
	and.pred  	%p238, %p236, %p237;
	and.pred  	%p239, %p13, %p238;
	@%p239 bra 	$L__BB1_109;
	add.s32 	%r398, %r520, %r57;
	mov.b32 	%r399, 2147483647;
	st.shared.u32 	[%r398], %r399;
	bra.uni 	$L__BB1_110;
$L__BB1_109:
	cvt.s64.s32 	%rd186, %r519;
	cvt.u64.u32 	%rd187, %r32;
	cvt.s64.s32 	%rd188, %r2;
	add.s64 	%rd189, %rd188, %rd187;
	add.s64 	%rd190, %rd189, %rd186;
	shl.b64 	%rd191, %rd190, 2;
	add.s64 	%rd192, %rd1, %rd191;
	ld.global.nc.f32 	%f72, [%rd192+-4];
	add.s32 	%r400, %r520, %r57;
	st.shared.f32 	[%r400], %f72;
$L__BB1_110:
	setp.gt.u32 	%p240, %r33, 33;
	@%p240 bra 	$L__BB1_138;
	ld.param.u32 	%r510, [_Z20laplace_morph_kernelIfhLi32ELi12ELi3EEvPT_PT0_Phii_param_4];
	add.s32 	%r401, %r518, -1;
	setp.gt.s32 	%p241, %r401, -1;
	setp.lt.s32 	%p242, %r401, %r510;
	and.pred  	%p243, %p241, %p242;
	and.pred  	%p244, %p14, %p243;
	@%p244 bra 	$L__BB1_113;
	add.s32 	%r402, %r520, %r58;
	mov.b32 	%r403, 2147483647;
	st.shared.u32 	[%r402], %r403;
	bra.uni 	$L__BB1_114;
$L__BB1_113:
	cvt.s64.s32 	%rd193, %r519;
	cvt.u64.u32 	%rd194, %r33;
	cvt.s64.s32 	%rd195, %r2;
	add.s64 	%rd196, %rd195, %rd194;
	add.s64 	%rd197, %rd196, %rd193;
	shl.b64 	%rd198, %rd197, 2;
	add.s64 	%rd199, %rd1, %rd198;
	ld.global.nc.f32 	%f73, [%rd199+-4];
	add.s32 	%r404, %r520, %r58;
	st.shared.f32 	[%r404], %f73;
$L__BB1_114:
	setp.gt.u32 	%p245, %r34, 33;
	@%p245 bra 	$L__BB1_138;
	ld.param.u32 	%r511, [_Z20laplace_morph_kernelIfhLi32ELi12ELi3EEvPT_PT0_Phii_param_4];
	add.s32 	%r405, %r518, -1;
	setp.gt.s32 	%p246, %r405, -1;
	setp.lt.s32 	%p247, %r405, %r511;
	and.pred  	%p248, %p246, %p247;
	and.pred  	%p249, %p15, %p248;
	@%p249 bra 	$L__BB1_117;
	add.s32 	%r406, %r520, %r59;
	mov.b32 	%r407, 2147483647;
	st.shared.u32 	[%r406], %r407;
	bra.uni 	$L__BB1_118;
$L__BB1_117:
	cvt.s64.s32 	%rd200, %r519;
	cvt.u64.u32 	%rd201, %r34;
	cvt.s64.s32 	%rd202, %r2;
	add.s64 	%rd203, %rd202, %rd201;
	add.s64 	%rd204, %rd203, %rd200;
	shl.b64 	%rd205, %rd204, 2;
	add.s64 	%rd206, %rd1, %rd205;
	ld.global.nc.f32 	%f74, [%rd206+-4];
	add.s32 	%r408, %r520, %r59;
	st.shared.f32 	[%r408], %f74;
$L__BB1_118:
	setp.gt.u32 	%p250, %r35, 33;
	@%p250 bra 	$L__BB1_138;
	ld.param.u32 	%r512, [_Z20laplace_morph_kernelIfhLi32ELi12ELi3EEvPT_PT0_Phii_param_4];
	add.s32 	%r409, %r518, -1;
	setp.gt.s32 	%p251, %r409, -1;
	setp.lt.s32 	%p252, %r409, %r512;
	and.pred  	%p253, %p251, %p252;
	and.pred  	%p254, %p16, %p253;
	@%p254 bra 	$L__BB1_121;
	add.s32 	%r410, %r520, %r60;
	mov.b32 	%r411, 2147483647;
	st.shared.u32 	[%r410], %r411;
	bra.uni 	$L__BB1_122;
$L__BB1_121:
	cvt.s64.s32 	%rd207, %r519;
	cvt.u64.u32 	%rd208, %r35;
	cvt.s64.s32 	%rd209, %r2;
	add.s64 	%rd210, %rd209, %rd208;
	add.s64 	%rd211, %rd210, %rd207;
	shl.b64 	%rd212, %rd211, 2;
	add.s64 	%rd213, %rd1, %rd212;
	ld.global.nc.f32 	%f75, [%rd213+-4];
	add.s32 	%r412, %r520, %r60;
	st.shared.f32 	[%r412], %f75;
$L__BB1_122:
	setp.gt.u32 	%p255, %r36, 33;
	@%p255 bra 	$L__BB1_138;
	ld.param.u32 	%r513, [_Z20laplace_morph_kernelIfhLi32ELi12ELi3EEvPT_PT0_Phii_param_4];
	add.s32 	%r413, %r518, -1;
	setp.gt.s32 	%p256, %r413, -1;
	setp.lt.s32 	%p257, %r413, %r513;
	and.pred  	%p258, %p256, %p257;
	and.pred  	%p259, %p17, %p258;
	@%p259 bra 	$L__BB1_125;
	mov.u32 	%r414, %ntid.x;
	shl.b32 	%r415, %r6, 2;
	mad.lo.s32 	%r416, %r414, 120, %r415;
	add.s32 	%r417, %r520, %r416;
	mov.b32 	%r418, 2147483647;
	st.shared.u32 	[%r417], %r418;
	bra.uni 	$L__BB1_126;
$L__BB1_125:
	cvt.s64.s32 	%rd214, %r519;
	cvt.u64.u32 	%rd215, %r36;
	cvt.s64.s32 	%rd216, %r2;
	add.s64 	%rd217, %rd216, %rd215;
	add.s64 	%rd218, %rd217, %rd214;
	shl.b64 	%rd219, %rd218, 2;
	add.s64 	%rd220, %rd1, %rd219;
	ld.global.nc.f32 	%f76, [%rd220+-4];
	mov.u32 	%r419, %ntid.x;
	shl.b32 	%r420, %r6, 2;
	mad.lo.s32 	%r421, %r419, 120, %r420;
	add.s32 	%r422, %r520, %r421;
	st.shared.f32 	[%r422], %f76;
$L__BB1_126:
	setp.gt.u32 	%p260, %r37, 33;
	@%p260 bra 	$L__BB1_138;
	ld.param.u32 	%r514, [_Z20laplace_morph_kernelIfhLi32ELi12ELi3EEvPT_PT0_Phii_param_4];
	add.s32 	%r423, %r518, -1;
	setp.gt.s32 	%p261, %r423, -1;
	setp.lt.s32 	%p262, %r423, %r514;
	and.pred  	%p263, %p261, %p262;
	and.pred  	%p264, %p18, %p263;
	@%p264 bra 	$L__BB1_129;
	mov.u32 	%r424, %ntid.x;
	shl.b32 	%r425, %r6, 2;
	mad.lo.s32 	%r426, %r424, 124, %r425;
	add.s32 	%r427, %r520, %r426;
	mov.b32 	%r428, 2147483647;
	st.shared.u32 	[%r427], %r428;
	bra.uni 	$L__BB1_130;
$L__BB1_129:
	cvt.s64.s32 	%rd221, %r519;
	cvt.u64.u32 	%rd222, %r37;
	cvt.s64.s32 	%rd223, %r2;
	add.s64 	%rd224, %rd223, %rd222;
	add.s64 	%rd225, %rd224, %rd221;
	shl.b64 	%rd226, %rd225, 2;
	add.s64 	%rd227, %rd1, %rd226;
	ld.global.nc.f32 	%f77, [%rd227+-4];
	mov.u32 	%r429, %ntid.x;
	shl.b32 	%r430, %r6, 2;
	mad.lo.s32 	%r431, %r429, 124, %r430;
	add.s32 	%r432, %r520, %r431;
	st.shared.f32 	[%r432], %f77;
$L__BB1_130:
	setp.gt.u32 	%p265, %r38, 33;
	@%p265 bra 	$L__BB1_138;
	ld.param.u32 	%r515, [_Z20laplace_morph_kernelIfhLi32ELi12ELi3EEvPT_PT0_Phii_param_4];
	add.s32 	%r433, %r518, -1;
	setp.gt.s32 	%p266, %r433, -1;
	setp.lt.s32 	%p267, %r433, %r515;
	and.pred  	%p268, %p266, %p267;
	and.pred  	%p269, %p19, %p268;
	@%p269 bra 	$L__BB1_133;
	mov.u32 	%r434, %ntid.x;
	shl.b32 	%r435, %r434, 7;
	shl.b32 	%r436, %r6, 2;
	add.s32 	%r437, %r435, %r436;
	add.s32 	%r438, %r520, %r437;
	mov.b32 	%r439, 2147483647;
	st.shared.u32 	[%r438], %r439;
	bra.uni 	$L__BB1_134;
$L__BB1_133:
	cvt.s64.s32 	%rd228, %r519;
	cvt.u64.u32 	%rd229, %r38;
	cvt.s64.s32 	%rd230, %r2;
	add.s64 	%rd231, %rd230, %rd229;
	add.s64 	%rd232, %rd231, %rd228;
	shl.b64 	%rd233, %rd232, 2;
	add.s64 	%rd234, %rd1, %rd233;
	ld.global.nc.f32 	%f78, [%rd234+-4];
	mov.u32 	%r440, %ntid.x;
	shl.b32 	%r441, %r440, 7;
	shl.b32 	%r442, %r6, 2;
	add.s32 	%r443, %r441, %r442;
	add.s32 	%r444, %r520, %r443;
	st.shared.f32 	[%r444], %f78;
$L__BB1_134:
	mov.u32 	%r445, %ntid.x;
	add.s32 	%r446, %r38, %r445;
	setp.gt.u32 	%p270, %r446, 33;
	@%p270 bra 	$L__BB1_138;
	ld.param.u32 	%r516, [_Z20laplace_morph_kernelIfhLi32ELi12ELi3EEvPT_PT0_Phii_param_4];
	add.s32 	%r447, %r518, -1;
	setp.gt.s32 	%p271, %r447, -1;
	setp.lt.s32 	%p272, %r447, %r516;
	and.pred  	%p273, %p271, %p272;
	and.pred  	%p274, %p20, %p273;
	@%p274 bra 	$L__BB1_137;
	mov.u32 	%r448, %ntid.x;
	shl.b32 	%r449, %r6, 2;
	mad.lo.s32 	%r450, %r448, 132, %r449;
	add.s32 	%r451, %r520, %r450;
	mov.b32 	%r452, 2147483647;
	st.shared.u32 	[%r451], %r452;
	bra.uni 	$L__BB1_138;
$L__BB1_137:
	cvt.s64.s32 	%rd235, %r519;
	mov.u32 	%r453, %ntid.x;
	add.s32 	%r454, %r38, %r453;
	cvt.u64.u32 	%rd236, %r454;
	cvt.s64.s32 	%rd237, %r2;
	add.s64 	%rd238, %rd237, %rd236;
	add.s64 	%rd239, %rd238, %rd235;
	shl.b64 	%rd240, %rd239, 2;
	add.s64 	%rd241, %rd1, %rd240;
	ld.global.nc.f32 	%f79, [%rd241+-4];
	shl.b32 	%r455, %r6, 2;
	mad.lo.s32 	%r456, %r453, 132, %r455;
	add.s32 	%r457, %r520, %r456;
	st.shared.f32 	[%r457], %f79;
$L__BB1_138:
	ld.param.u32 	%r480, [_Z20laplace_morph_kernelIfhLi32ELi12ELi3EEvPT_PT0_Phii_param_3];
	add.s32 	%r521, %r521, %r3;
	add.s32 	%r458, %r521, 1;
	mad.lo.s32 	%r520, %r3, 192, %r520;
	mad.lo.s32 	%r519, %r3, %r480, %r519;
	add.s32 	%r518, %r518, %r3;
	setp.lt.u32 	%p275, %r458, 14;
	@%p275 bra 	$L__BB1_2;
$L__BB1_139:
	ld.param.u32 	%r517, [_Z20laplace_morph_kernelIfhLi32ELi12ELi3EEvPT_PT0_Phii_param_4];
	ld.param.u32 	%r481, [_Z20laplace_morph_kernelIfhLi32ELi12ELi3EEvPT_PT0_Phii_param_3];
	bar.sync 	0;
	mov.u32 	%r71, %tid.x;
	add.s32 	%r72, %r2, %r71;
	add.s32 	%r73, %r4, %r5;
	setp.ge.s32 	%p276, %r72, %r481;
	setp.ge.s32 	%p277, %r73, %r517;
	or.pred  	%p278, %p276, %p277;
	mov.f32 	%f104, 0f7DCCCCCC;
	mov.f32 	%f105, 0fFDCCCCCC;
	@%p278 bra 	$L__BB1_168;
	mov.u32 	%r460, _ZZ20laplace_morph_kernelIfhLi32ELi12ELi3EEvPT_PT0_PhiiE6sh_src;
	mad.lo.s32 	%r461, %r5, 192, %r460;
	ld.const.u8 	%rs1, [element_ptr];
	setp.eq.s16 	%p279, %rs1, 0;
	shl.b32 	%r462, %r71, 2;
	add.s32 	%r74, %r461, %r462;
	@%p279 bra 	$L__BB1_143;
	ld.shared.f32 	%f1, [%r74];
	abs.f32 	%f84, %f1;
	setp.nan.f32 	%p280, %f84, %f84;
	@%p280 bra 	$L__BB1_143;
	max.f32 	%f105, %f1, 0fFDCCCCCC;
	min.f32 	%f104, %f1, 0f7DCCCCCC;
$L__BB1_143:
	ld.const.u8 	%rs2, [element_ptr+1];
	setp.eq.s16 	%p281, %rs2, 0;
	@%p281 bra 	$L__BB1_146;
	ld.shared.f32 	%f6, [%r74+4];
	abs.f32 	%f85, %f6;
	setp.nan.f32 	%p282, %f85, %f85;
	@%p282 bra 	$L__BB1_146;
	setp.gt.f32 	%p283, %f6, %f105;
	selp.f32 	%f105, %f6, %f105, %p283;
	setp.lt.f32 	%p284, %f6, %f104;
	selp.f32 	%f104, %f6, %f104, %p284;
$L__BB1_146:
	ld.const.u8 	%rs3, [element_ptr+2];
	setp.eq.s16 	%p285, %rs3, 0;
	@%p285 bra 	$L__BB1_149;
	ld.shared.f32 	%f11, [%r74+8];
	abs.f32 	%f86, %f11;
	setp.nan.f32 	%p286, %f86, %f86;
	@%p286 bra 	$L__BB1_149;
	setp.gt.f32 	%p287, %f11, %f105;
	selp.f32 	%f105, %f11, %f105, %p287;
	setp.lt.f32 	%p288, %f11, %f104;
	selp.f32 	%f104, %f11, %f104, %p288;
$L__BB1_149:
	ld.const.u8 	%rs4, [element_ptr+3];
	setp.eq.s16 	%p289, %rs4, 0;
	@%p289 bra 	$L__BB1_152;
	ld.shared.f32 	%f16, [%r74+192];
	abs.f32 	%f87, %f16;
	setp.nan.f32 	%p290, %f87, %f87;
	@%p290 bra 	$L__BB1_152;
	setp.gt.f32 	%p291, %f16, %f105;
	selp.f32 	%f105, %f16, %f105, %p291;
	setp.lt.f32 	%p292, %f16, %f104;
	selp.f32 	%f104, %f16, %f104, %p292;
$L__BB1_152:
	ld.const.u8 	%rs5, [element_ptr+4];
	setp.eq.s16 	%p293, %rs5, 0;
	@%p293 bra 	$L__BB1_155;
	ld.shared.f32 	%f21, [%r74+196];
	abs.f32 	%f88, %f21;
	setp.nan.f32 	%p294, %f88, %f88;
	@%p294 bra 	$L__BB1_155;
	setp.gt.f32 	%p295, %f21, %f105;
	selp.f32 	%f105, %f21, %f105, %p295;
	setp.lt.f32 	%p296, %f21, %f104;
	selp.f32 	%f104, %f21, %f104, %p296;
$L__BB1_155:
	ld.const.u8 	%rs6, [element_ptr+5];
	setp.eq.s16 	%p297, %rs6, 0;
	@%p297 bra 	$L__BB1_158;
	ld.shared.f32 	%f26, [%r74+200];
	abs.f32 	%f89, %f26;
	setp.nan.f32 	%p298, %f89, %f89;
	@%p298 bra 	$L__BB1_158;
	setp.gt.f32 	%p299, %f26, %f105;
	selp.f32 	%f105, %f26, %f105, %p299;
	setp.lt.f32 	%p300, %f26, %f104;
	selp.f32 	%f104, %f26, %f104, %p300;
$L__BB1_158:
	ld.const.u8 	%rs7, [element_ptr+6];
	setp.eq.s16 	%p301, %rs7, 0;
	@%p301 bra 	$L__BB1_161;
	ld.shared.f32 	%f31, [%r74+384];
	abs.f32 	%f90, %f31;
	setp.nan.f32 	%p302, %f90, %f90;
	@%p302 bra 	$L__BB1_161;
	setp.gt.f32 	%p303, %f31, %f105;
	selp.f32 	%f105, %f31, %f105, %p303;
	setp.lt.f32 	%p304, %f31, %f104;
	selp.f32 	%f104, %f31, %f104, %p304;
$L__BB1_161:
	ld.const.u8 	%rs8, [element_ptr+7];
	setp.eq.s16 	%p305, %rs8, 0;
	@%p305 bra 	$L__BB1_164;
	ld.shared.f32 	%f36, [%r74+388];
	abs.f32 	%f91, %f36;
	setp.nan.f32 	%p306, %f91, %f91;
	@%p306 bra 	$L__BB1_164;
	setp.gt.f32 	%p307, %f36, %f105;
	selp.f32 	%f105, %f36, %f105, %p307;
	setp.lt.f32 	%p308, %f36, %f104;
	selp.f32 	%f104, %f36, %f104, %p308;
$L__BB1_164:
	ld.const.u8 	%rs9, [element_ptr+8];
	setp.eq.s16 	%p309, %rs9, 0;
	@%p309 bra 	$L__BB1_167;
	ld.shared.f32 	%f41, [%r74+392];
	abs.f32 	%f92, %f41;
	setp.nan.f32 	%p310, %f92, %f92;
	@%p310 bra 	$L__BB1_167;
	setp.gt.f32 	%p311, %f41, %f105;
	selp.f32 	%f105, %f41, %f105, %p311;
	setp.lt.f32 	%p312, %f41, %f104;
	selp.f32 	%f104, %f41, %f104, %p312;
$L__BB1_167:
	ld.param.u32 	%r482, [_Z20laplace_morph_kernelIfhLi32ELi12ELi3EEvPT_PT0_Phii_param_3];
	ld.param.u64 	%rd245, [_Z20laplace_morph_kernelIfhLi32ELi12ELi3EEvPT_PT0_Phii_param_1];
	add.f32 	%f93, %f104, %f105;
	ld.shared.f32 	%f94, [%r74+196];
	add.f32 	%f95, %f94, %f94;
	sub.f32 	%f96, %f93, %f95;
	cvt.f64.f32 	%fd1, %f96;
	fma.rn.f64 	%fd2, %fd1, 0d3FE0000000000000, 0d3FE0000000000000;
	cvt.rn.f32.f64 	%f97, %fd2;
	setp.lt.f32 	%p313, %f97, 0f00000000;
	selp.f32 	%f98, 0f00000000, %f97, %p313;
	setp.gt.f32 	%p314, %f98, 0f437F0000;
	selp.f32 	%f99, 0f437F0000, %f98, %p314;
	cvt.rzi.u32.f32 	%r463, %f99;
	mad.lo.s32 	%r464, %r482, %r73, %r72;
	cvt.s64.s32 	%rd242, %r464;
	cvta.to.global.u64 	%rd243, %rd245;
	add.s64 	%rd244, %rd243, %rd242;
	st.global.u8 	[%rd244], %r463;
$L__BB1_168:
	ret;

}
	// .globl	_Z20laplace_morph_kernelIfhLi32ELi12ELi5EEvPT_PT0_Phii
.visible .entry _Z20laplace_morph_kernelIfhLi32ELi12ELi5EEvPT_PT0_Phii(
	.param .u64 .ptr .align 1 _Z20laplace_morph_kernelIfhLi32ELi12ELi5EEvPT_PT0_Phii_param_0,
	.param .u64 .ptr .align 1 _Z20laplace_morph_kernelIfhLi32ELi12ELi5EEvPT_PT0_Phii_param_1,
	.param .u64 .ptr .align 1 _Z20laplace_morph_kernelIfhLi32ELi12ELi5EEvPT_PT0_Phii_param_2,
	.param .u32 _Z20laplace_morph_kernelIfhLi32ELi12ELi5EEvPT_PT0_Phii_param_3,
	.param .u32 _Z20laplace_morph_kernelIfhLi32ELi12ELi5EEvPT_PT0_Phii_param_4
)
{
	.reg .pred 	%p<395>;
	.reg .b16 	%rs<26>;
	.reg .b32 	%r<562>;
	.reg .b32 	%f<250>;
	.reg .b64 	%rd<260>;
	.reg .b64 	%fd<3>;
	// demoted variable
	.shared .align 4 .b8 _ZZ20laplace_morph_kernelIfhLi32ELi12ELi5EEvPT_PT0_PhiiE6sh_src[3072];
	ld.param.u64 	%rd3, [_Z20laplace_morph_kernelIfhLi32ELi12ELi5EEvPT_PT0_Phii_param_0];
	cvta.to.global.u64 	%rd1, %rd3;
	mov.u32 	%r75, %ctaid.x;
	mov.u32 	%r76, %ntid.x;
	mul.lo.s32 	%r1, %r75, %r76;
	mov.u32 	%r77, %tid.y;
	setp.gt.u32 	%p23, %r77, 15;
	@%p23 bra 	$L__BB2_147;
	ld.param.u32 	%r503, [_Z20laplace_morph_kernelIfhLi32ELi12ELi5EEvPT_PT0_Phii_param_3];
	mov.u32 	%r2, %tid.x;
	mov.u32 	%r78, %ntid.x;
	add.s32 	%r3, %r2, %r78;
	add.s32 	%r4, %r3, %r78;
	add.s32 	%r5, %r4, %r78;
	add.s32 	%r6, %r5, %r78;
	add.s32 	%r7, %r6, %r78;
	add.s32 	%r8, %r7, %r78;
	add.s32 	%r9, %r8, %r78;
	add.s32 	%r10, %r9, %r78;
	add.s32 	%r11, %r10, %r78;
	add.s32 	%r12, %r11, %r78;
	add.s32 	%r13, %r12, %r78;
	add.s32 	%r14, %r13, %r78;
	add.s32 	%r15, %r14, %r78;
	add.s32 	%r16, %r15, %r78;
	add.s32 	%r79, %r16, %r1;
	add.s32 	%r80, %r79, -2;
	setp.gt.s32 	%p24, %r80, -1;
	setp.lt.s32 	%p25, %r80, %r503;
	and.pred  	%p1, %p24, %p25;
	add.s32 	%r17, %r16, %r78;
	add.s32 	%r81, %r80, %r78;
	setp.gt.s32 	%p26, %r81, -1;
	setp.lt.s32 	%p27, %r81, %r503;
	and.pred  	%p2, %p26, %p27;
	add.s32 	%r18, %r17, %r78;
	add.s32 	%r82, %r81, %r78;
	setp.gt.s32 	%p28, %r82, -1;
	setp.lt.s32 	%p29, %r82, %r503;
	and.pred  	%p3, %p28, %p29;
	add.s32 	%r19, %r18, %r78;
	add.s32 	%r83, %r82, %r78;
	setp.gt.s32 	%p30, %r83, -1;
	setp.lt.s32 	%p31, %r83, %r503;
	and.pred  	%p4, %p30, %p31;
	add.s32 	%r20, %r19, %r78;
	add.s32 	%r84, %r83, %r78;
	setp.gt.s32 	%p32, %r84, -1;
	setp.lt.s32 	%p33, %r84, %r503;
	and.pred  	%p5, %p32, %p33;
	add.s32 	%r21, %r20, %r78;
	add.s32 	%r85, %r84, %r78;
	setp.gt.s32 	%p34, %r85, -1;
	setp.lt.s32 	%p35, %r85, %r503;
	and.pred  	%p6, %p34, %p35;
	add.s32 	%r22, %r21, %r78;
	add.s32 	%r86, %r85, %r78;
	setp.gt.s32 	%p36, %r86, -1;
	setp.lt.s32 	%p37, %r86, %r503;
	and.pred  	%p7, %p36, %p37;
	add.s32 	%r23, %r22, %r78;
	add.s32 	%r87, %r86, %r78;
	setp.gt.s32 	%p38, %r87, -1;
	setp.lt.s32 	%p39, %r87, %r503;
	and.pred  	%p8, %p38, %p39;
	add.s32 	%r24, %r23, %r78;
	add.s32 	%r88, %r87, %r78;
	setp.gt.s32 	%p40, %r88, -1;
	setp.lt.s32 	%p41, %r88, %r503;
	and.pred  	%p9, %p40, %p41;
	add.s32 	%r25, %r24, %r78;
	add.s32 	%r89, %r88, %r78;
	setp.gt.s32 	%p42, %r89, -1;
	setp.lt.s32 	%p43, %r89, %r503;
	and.pred  	%p10, %p42, %p43;
	add.s32 	%r26, %r25, %r78;
	add.s32 	%r90, %r89, %r78;
	setp.gt.s32 	%p44, %r90, -1;
	setp.lt.s32 	%p45, %r90, %r503;
	and.pred  	%p11, %p44, %p45;
	add.s32 	%r27, %r26, %r78;
	add.s32 	%r91, %r90, %r78;
	setp.gt.s32 	%p46, %r91, -1;
	setp.lt.s32 	%p47, %r91, %r503;
	and.pred  	%p12, %p46, %p47;
	add.s32 	%r28, %r27, %r78;
	add.s32 	%r92, %r91, %r78;
	setp.gt.s32 	%p48, %r92, -1;
	setp.lt.s32 	%p49, %r92, %r503;
	and.pred  	%p13, %p48, %p49;
	add.s32 	%r29, %r28, %r78;
	add.s32 	%r93, %r92, %r78;
	setp.gt.s32 	%p50, %r93, -1;
	setp.lt.s32 	%p51, %r93, %r503;
	and.pred  	%p14, %p50, %p51;
	add.s32 	%r30, %r29, %r78;
	add.s32 	%r94, %r93, %r78;
	setp.gt.s32 	%p52, %r94, -1;
	setp.lt.s32 	%p53, %r94, %r503;
	and.pred  	%p15, %p52, %p53;
	add.s32 	%r31, %r30, %r78;
	add.s32 	%r95, %r94, %r78;
	setp.gt.s32 	%p54, %r95, -1;
	setp.lt.s32 	%p55, %r95, %r503;
	and.pred  	%p16, %p54, %p55;
	add.s32 	%r32, %r31, %r78;
	add.s32 	%r96, %r95, %r78;
	setp.gt.s32 	%p56, %r96, -1;
	setp.lt.s32 	%p57, %r96, %r503;
	and.pred  	%p17, %p56, %p57;
	add.s32 	%r33, %r32, %r78;
	add.s32 	%r97, %r96, %r78;
	setp.gt.s32 	%p58, %r97, -1;
	setp.lt.s32 	%p59, %r97, %r503;
	and.pred  	%p18, %p58, %p59;
	add.s32 	%r34, %r33, %r78;
	add.s32 	%r98, %r97, %r78;
	setp.gt.s32 	%p60, %r98, -1;
	setp.lt.s32 	%p61, %r98, %r503;
	and.pred  	%p19, %p60, %p61;
	add.s32 	%r35, %r34, %r78;
	add.s32 	%r99, %r98, %r78;
	setp.gt.s32 	%p62, %r99, -1;
	setp.lt.s32 	%p63, %r99, %r503;
	and.pred  	%p20, %p62, %p63;
	add.s32 	%r36, %r35, %r78;
	add.s32 	%r100, %r99, %r78;
	setp.gt.s32 	%p64, %r100, -1;
	setp.lt.s32 	%p65, %r100, %r503;
	and.pred  	%p21, %p64, %p65;
	add.s32 	%r101, %r100, %r78;
	setp.gt.s32 	%p66, %r101, -1;
	setp.lt.s32 	%p67, %r101, %r503;
	and.pred  	%p22, %p66, %p67;
	mov.u32 	%r102, %tid.y;
	add.s32 	%r561, %r102, -2;
	shl.b32 	%r103, %r2, 2;
	mov.u32 	%r104, _ZZ20laplace_morph_kernelIfhLi32ELi12ELi5EEvPT_PT0_PhiiE6sh_src;
	mad.lo.s32 	%r560, %r102, 192, %r104;
	shl.b32 	%r105, %r78, 3;
	add.s32 	%r39, %r105, %r103;
	mad.lo.s32 	%r40, %r78, 12, %r103;
	mad.lo.s32 	%r41, %r78, 28, %r103;
	shl.b32 	%r106, %r78, 5;
	add.s32 	%r42, %r106, %r103;
	mad.lo.s32 	%r43, %r78, 36, %r103;
	mad.lo.s32 	%r44, %r78, 40, %r103;
	mad.lo.s32 	%r45, %r78, 44, %r103;
	mad.lo.s32 	%r46, %r78, 72, %r103;
	mad.lo.s32 	%r47, %r78, 76, %r103;
	mad.lo.s32 	%r48, %r78, 80, %r103;
	mad.lo.s32 	%r49, %r78, 84, %r103;
	mad.lo.s32 	%r50, %r78, 88, %r103;
	mad.lo.s32 	%r51, %r78, 92, %r103;
	mad.lo.s32 	%r52, %r78, 96, %r103;
	mad.lo.s32 	%r53, %r78, 100, %r103;
	mad.lo.s32 	%r54, %r78, 104, %r103;
	mad.lo.s32 	%r55, %r78, 108, %r103;
	mad.lo.s32 	%r56, %r78, 112, %r103;
	mov.u32 	%r107, %ctaid.y;
	mov.u32 	%r57, %ntid.y;
	mad.lo.s32 	%r558, %r107, %r57, %r102;
	add.s32 	%r108, %r558, -2;
	mul.lo.s32 	%r559, %r503, %r108;
	cvt.u64.u32 	%rd5, %r2;
	cvt.s64.s32 	%rd6, %r1;
	add.s64 	%rd7, %rd6, %rd5;
	cvt.u64.u32 	%rd12, %r3;
	add.s64 	%rd14, %rd6, %rd12;
	cvt.u64.u32 	%rd19, %r4;
	add.s64 	%rd21, %rd6, %rd19;
	cvt.u64.u32 	%rd26, %r5;
	add.s64 	%rd28, %rd6, %rd26;
	cvt.u64.u32 	%rd33, %r6;
$L__BB2_2:
	setp.gt.u32 	%p68, %r2, 35;
	@%p68 bra 	$L__BB2_146;
	ld.param.u32 	%r521, [_Z20laplace_morph_kernelIfhLi32ELi12ELi5EEvPT_PT0_Phii_param_4];
	ld.param.u32 	%r504, [_Z20laplace_morph_kernelIfhLi32ELi12ELi5EEvPT_PT0_Phii_param_3];
	add.s32 	%r109, %r558, -2;
	setp.gt.s32 	%p69, %r109, -1;
	setp.lt.s32 	%p70, %r109, %r521;
	and.pred  	%p71, %p69, %p70;
	add.s32 	%r110, %r1, %r2;
	add.s32 	%r111, %r110, -2;
	setp.gt.s32 	%p72, %r111, -1;
	setp.lt.s32 	%p73, %r111, %r504;
	and.pred  	%p74, %p72, %p73;
	and.pred  	%p75, %p74, %p71;
	not.pred 	%p76, %p75;
	@%p76 bra 	$L__BB2_5;
	cvt.s64.s32 	%rd4, %r559;
	add.s64 	%rd8, %rd7, %rd4;
	shl.b64 	%rd9, %rd8, 2;
	add.s64 	%rd10, %rd1, %rd9;
	ld.global.nc.f32 	%f126, [%rd10+-8];
	shl.b32 	%r115, %r2, 2;
	add.s32 	%r116, %r560, %r115;
	st.shared.f32 	[%r116], %f126;
	bra.uni 	$L__BB2_6;
$L__BB2_5:
	shl.b32 	%r112, %r2, 2;
	add.s32 	%r113, %r560, %r112;
	mov.b32 	%r114, 2147483647;
	st.shared.u32 	[%r113], %r114;
$L__BB2_6:
	setp.gt.u32 	%p77, %r3, 35;
	@%p77 bra 	$L__BB2_146;
	ld.param.u32 	%r522, [_Z20laplace_morph_kernelIfhLi32ELi12ELi5EEvPT_PT0_Phii_param_4];
	ld.param.u32 	%r505, [_Z20laplace_morph_kernelIfhLi32ELi12ELi5EEvPT_PT0_Phii_param_3];
	add.s32 	%r117, %r1, %r2;
	mov.u32 	%r118, %ntid.x;
	add.s32 	%r119, %r117, %r118;
	add.s32 	%r120, %r119, -2;
	setp.gt.s32 	%p78, %r120, -1;
	setp.lt.s32 	%p79, %r120, %r505;
	and.pred  	%p80, %p78, %p79;
	add.s32 	%r121, %r558, -2;
	setp.gt.s32 	%p81, %r121, -1;
	setp.lt.s32 	%p82, %r121, %r522;
	and.pred  	%p83, %p81, %p82;
	and.pred  	%p84, %p80, %p83;
	@%p84 bra 	$L__BB2_9;
	shl.b32 	%r122, %r3, 2;
	add.s32 	%r123, %r560, %r122;
	mov.b32 	%r124, 2147483647;
	st.shared.u32 	[%r123], %r124;
	bra.uni 	$L__BB2_10;
$L__BB2_9:
	cvt.s64.s32 	%rd11, %r559;
	add.s64 	%rd15, %rd14, %rd11;
	shl.b64 	%rd16, %rd15, 2;
	add.s64 	%rd17, %rd1, %rd16;
	ld.global.nc.f32 	%f127, [%rd17+-8];
	shl.b32 	%r125, %r3, 2;
	add.s32 	%r126, %r560, %r125;
	st.shared.f32 	[%r126], %f127;
$L__BB2_10:
	setp.gt.u32 	%p85, %r4, 35;
	@%p85 bra 	$L__BB2_146;
	ld.param.u32 	%r523, [_Z20laplace_morph_kernelIfhLi32ELi12ELi5EEvPT_PT0_Phii_param_4];
	ld.param.u32 	%r506, [_Z20laplace_morph_kernelIfhLi32ELi12ELi5EEvPT_PT0_Phii_param_3];
	add.s32 	%r127, %r1, %r2;
	mov.u32 	%r128, %ntid.x;
	add.s32 	%r129, %r127, %r128;
	add.s32 	%r130, %r129, %r128;
	add.s32 	%r131, %r130, -2;
	setp.gt.s32 	%p86, %r131, -1;
	setp.lt.s32 	%p87, %r131, %r506;
	and.pred  	%p88, %p86, %p87;
	add.s32 	%r132, %r558, -2;
	setp.gt.s32 	%p89, %r132, -1;
	setp.lt.s32 	%p90, %r132, %r523;
	and.pred  	%p91, %p89, %p90;
	and.pred  	%p92, %p88, %p91;
	@%p92 bra 	$L__BB2_13;
	add.s32 	%r133, %r560, %r39;
	mov.b32 	%r134, 2147483647;
	st.shared.u32 	[%r133], %r134;
	bra.uni 	$L__BB2_14;
$L__BB2_13:
	cvt.s64.s32 	%rd18, %r559;
	add.s64 	%rd22, %rd21, %rd18;
	shl.b64 	%rd23, %rd22, 2;
	add.s64 	%rd24, %rd1, %rd23;
	ld.global.nc.f32 	%f128, [%rd24+-8];
	add.s32 	%r135, %r560, %r39;
	st.shared.f32 	[%r135], %f128;
$L__BB2_14:
	setp.gt.u32 	%p93, %r5, 35;
	@%p93 bra 	$L__BB2_146;
	ld.param.u32 	%r524, [_Z20laplace_morph_kernelIfhLi32ELi12ELi5EEvPT_PT0_Phii_param_4];
	ld.param.u32 	%r507, [_Z20laplace_morph_kernelIfhLi32ELi12ELi5EEvPT_PT0_Phii_param_3];
	add.s32 	%r136, %r1, %r2;
	mov.u32 	%r137, %ntid.x;
	add.s32 	%r138, %r136, %r137;
	add.s32 	%r139, %r138, %r137;
	add.s32 	%r140, %r139, %r137;
	add.s32 	%r141, %r140, -2;
	setp.gt.s32 	%p94, %r141, -1;
	setp.lt.s32 	%p95, %r141, %r507;
	and.pred  	%p96, %p94, %p95;
	add.s32 	%r142, %r558, -2;
	setp.gt.s32 	%p97, %r142, -1;
	setp.lt.s32 	%p98, %r142, %r524;
	and.pred  	%p99, %p97, %p98;
	and.pred  	%p100, %p96, %p99;
	@%p100 bra 	$L__BB2_17;
	add.s32 	%r143, %r560, %r40;
	mov.b32 	%r144, 2147483647;
	st.shared.u32 	[%r143], %r144;
	bra.uni 	$L__BB2_18;
$L__BB2_17:
	cvt.s64.s32 	%rd25, %r559;
	add.s64 	%rd29, %rd28, %rd25;
	shl.b64 	%rd30, %rd29, 2;
	add.s64 	%rd31, %rd1, %rd30;
	ld.global.nc.f32 	%f129, [%rd31+-8];
	add.s32 	%r145, %r560, %r40;
	st.shared.f32 	[%r145], %f129;
$L__BB2_18:
	setp.gt.u32 	%p101, %r6, 35;
	@%p101 bra 	$L__BB2_146;
	ld.param.u32 	%r525, [_Z20laplace_morph_kernelIfhLi32ELi12ELi5EEvPT_PT0_Phii_param_4];
	ld.param.u32 	%r508, [_Z20laplace_morph_kernelIfhLi32ELi12ELi5EEvPT_PT0_Phii_param_3];
	add.s32 	%r146, %r1, %r2;
	mov.u32 	%r147, %ntid.x;
	add.s32 	%r148, %r146, %r147;
	add.s32 	%r149, %r148, %r147;
	add.s32 	%r150, %r149, %r147;
	add.s32 	%r151, %r150, %r147;
	add.s32 	%r152, %r151, -2;
	setp.gt.s32 	%p102, %r152, -1;
	setp.lt.s32 	%p103, %r152, %r508;
	and.pred  	%p104, %p102, %p103;
	add.s32 	%r153, %r558, -2;
	setp.gt.s32 	%p105, %r153, -1;
	setp.lt.s32 	%p106, %r153, %r525;
	and.pred  	%p107, %p105, %p106;
	and.pred  	%p108, %p104, %p107;
	@%p108 bra 	$L__BB2_21;
	mov.u32 	%r154, %ntid.x;
	shl.b32 	%r155, %r154, 4;
	shl.b32 	%r156, %r2, 2;
	add.s32 	%r157, %r155, %r156;
	add.s32 	%r158, %r560, %r157;
	mov.b32 	%r159, 2147483647;
	st.shared.u32 	[%r158], %r159;
	bra.uni 	$L__BB2_22;
$L__BB2_21:
	cvt.s64.s32 	%rd32, %r559;
	cvt.s64.s32 	%rd34, %r1;
	add.s64 	%rd35, %rd34, %rd33;
	add.s64 	%rd36, %rd35, %rd32;
	shl.b64 	%rd37, %rd36, 2;
	add.s64 	%rd38, %rd1, %rd37;
	ld.global.nc.f32 	%f130, [%rd38+-8];
	mov.u32 	%r160, %ntid.x;
	shl.b32 	%r161, %r160, 4;
	shl.b32 	%r162, %r2, 2;
	add.s32 	%r163, %r161, %r162;
	add.s32 	%r164, %r560, %r163;
	st.shared.f32 	[%r164], %f130;
$L__BB2_22:
	setp.gt.u32 	%p109, %r7, 35;
	@%p109 bra 	$L__BB2_146;
	ld.param.u32 	%r526, [_Z20laplace_morph_kernelIfhLi32ELi12ELi5EEvPT_PT0_Phii_param_4];
	ld.param.u32 	%r509, [_Z20laplace_morph_kernelIfhLi32ELi12ELi5EEvPT_PT0_Phii_param_3];
	add.s32 	%r165, %r1, %r2;
	mov.u32 	%r166, %ntid.x;
	add.s32 	%r167, %r165, %r166;
	add.s32 	%r168, %r167, %r166;
	add.s32 	%r169, %r168, %r166;
	add.s32 	%r170, %r169, %r166;
	add.s32 	%r171, %r170, %r166;
	add.s32 	%r172, %r171, -2;
	setp.gt.s32 	%p110, %r172, -1;
	setp.lt.s32 	%p111, %r172, %r509;
	and.pred  	%p112, %p110, %p111;
	add.s32 	%r173, %r558, -2;
	setp.gt.s32 	%p113, %r173, -1;
	setp.lt.s32 	%p114, %r173, %r526;
	and.pred  	%p115, %p113, %p114;
	and.pred  	%p116, %p112, %p115;
	@%p116 bra 	$L__BB2_25;
	mov.u32 	%r174, %ntid.x;
	shl.b32 	%r175, %r2, 2;
	mad.lo.s32 	%r176, %r174, 20, %r175;
	add.s32 	%r177, %r560, %r176;
	mov.b32 	%r178, 2147483647;
	st.shared.u32 	[%r177], %r178;
	bra.uni 	$L__BB2_26;
$L__BB2_25:
	cvt.s64.s32 	%rd39, %r559;
	cvt.u64.u32 	%rd40, %r7;
	cvt.s64.s32 	%rd41, %r1;
	add.s64 	%rd42, %rd41, %rd40;
	add.s64 	%rd43, %rd42, %rd39;
	shl.b64 	%rd44, %rd43, 2;
	add.s64 	%rd45, %rd1, %rd44;
	ld.global.nc.f32 	%f131, [%rd45+-8];
	mov.u32 	%r179, %ntid.x;
	shl.b32 	%r180, %r2, 2;
	mad.lo.s32 	%r181, %r179, 20, %r180;
	add.s32 	%r182, %r560, %r181;
	st.shared.f32 	[%r182], %f131;
$L__BB2_26:
	setp.gt.u32 	%p117, %r8, 35;
	@%p117 bra 	$L__BB2_146;
	ld.param.u32 	%r527, [_Z20laplace_morph_kernelIfhLi32ELi12ELi5EEvPT_PT0_Phii_param_4];
	ld.param.u32 	%r510, [_Z20laplace_morph_kernelIfhLi32ELi12ELi5EEvPT_PT0_Phii_param_3];
	add.s32 	%r183, %r1, %r2;
	mov.u32 	%r184, %ntid.x;
	add.s32 	%r185, %r183, %r184;
	add.s32 	%r186, %r185, %r184;
	add.s32 	%r187, %r186, %r184;
	add.s32 	%r188, %r187, %r184;
	add.s32 	%r189, %r188, %r184;
	add.s32 	%r190, %r189, %r184;
	add.s32 	%r191, %r190, -2;
	setp.gt.s32 	%p118, %r191, -1;
	setp.lt.s32 	%p119, %r191, %r510;
	and.pred  	%p120, %p118, %p119;
	add.s32 	%r192, %r558, -2;
	setp.gt.s32 	%p121, %r192, -1;
	setp.lt.s32 	%p122, %r192, %r527;
	and.pred  	%p123, %p121, %p122;
	and.pred  	%p124, %p120, %p123;
	@%p124 bra 	$L__BB2_29;
	mov.u32 	%r193, %ntid.x;
	shl.b32 	%r194, %r2, 2;
	mad.lo.s32 	%r195, %r193, 24, %r194;
	add.s32 	%r196, %r560, %r195;
	mov.b32 	%r197, 2147483647;
	st.shared.u32 	[%r196], %r197;
	bra.uni 	$L__BB2_30;
$L__BB2_29:
	cvt.s64.s32 	%rd46, %r559;
	cvt.u64.u32 	%rd47, %r8;
	cvt.s64.s32 	%rd48, %r1;
	add.s64 	%rd49, %rd48, %rd47;
	add.s64 	%rd50, %rd49, %rd46;
	shl.b64 	%rd51, %rd50, 2;
	add.s64 	%rd52, %rd1, %rd51;
	ld.global.nc.f32 	%f132, [%rd52+-8];
	mov.u32 	%r198, %ntid.x;
	shl.b32 	%r199, %r2, 2;
	mad.lo.s32 	%r200, %r198, 24, %r199;
	add.s32 	%r201, %r560, %r200;
	st.shared.f32 	[%r201], %f132;
$L__BB2_30:
	setp.gt.u32 	%p125, %r9, 35;
	@%p125 bra 	$L__BB2_146;
	ld.param.u32 	%r528, [_Z20laplace_morph_kernelIfhLi32ELi12ELi5EEvPT_PT0_Phii_param_4];
	ld.param.u32 	%r511, [_Z20laplace_morph_kernelIfhLi32ELi12ELi5EEvPT_PT0_Phii_param_3];
	add.s32 	%r202, %r1, %r2;
	mov.u32 	%r203, %ntid.x;
	add.s32 	%r204, %r202, %r203;
	add.s32 	%r205, %r204, %r203;
	add.s32 	%r206, %r205, %r203;
	add.s32 	%r207, %r206, %r203;
	add.s32 	%r208, %r207, %r203;
	add.s32 	%r209, %r208, %r203;
	add.s32 	%r210, %r209, %r203;
	add.s32 	%r211, %r210, -2;
	setp.gt.s32 	%p126, %r211, -1;
	setp.lt.s32 	%p127, %r211, %r511;
	and.pred  	%p128, %p126, %p127;
	add.s32 	%r212, %r558, -2;
	setp.gt.s32 	%p129, %r212, -1;
	setp.lt.s32 	%p130, %r212, %r528;
	and.pred  	%p131, %p129, %p130;
	and.pred  	%p132, %p128, %p131;
	@%p132 bra 	$L__BB2_33;
	add.s32 	%r213, %r560, %r41;
	mov.b32 	%r214, 2147483647;
	st.shared.u32 	[%r213], %r214;
	bra.uni 	$L__BB2_34;
$L__BB2_33:
	cvt.s64.s32 	%rd53, %r559;
	cvt.u64.u32 	%rd54, %r9;
	cvt.s64.s32 	%rd55, %r1;
	add.s64 	%rd56, %rd55, %rd54;
	add.s64 	%rd57, %rd56, %rd53;
	shl.b64 	%rd58, %rd57, 2;
	add.s64 	%rd59, %rd1, %rd58;
	ld.global.nc.f32 	%f133, [%rd59+-8];
	add.s32 	%r215, %r560, %r41;
	st.shared.f32 	[%r215], %f133;
$L__BB2_34:
	setp.gt.u32 	%p133, %r10, 35;
	@%p133 bra 	$L__BB2_146;
	ld.param.u32 	%r529, [_Z20laplace_morph_kernelIfhLi32ELi12ELi5EEvPT_PT0_Phii_param_4];
	ld.param.u32 	%r512, [_Z20laplace_morph_kernelIfhLi32ELi12ELi5EEvPT_PT0_Phii_param_3];
	add.s32 	%r216, %r1, %r2;
	mov.u32 	%r217, %ntid.x;
	add.s32 	%r218, %r216, %r217;
	add.s32 	%r219, %r218, %r217;
	add.s32 	%r220, %r219, %r217;
	add.s32 	%r221, %r220, %r217;
	add.s32 	%r222, %r221, %r217;
	add.s32 	%r223, %r222, %r217;
	add.s32 	%r224, %r223, %r217;
	add.s32 	%r225, %r224, %r217;
	add.s32 	%r226, %r225, -2;
	setp.gt.s32 	%p134, %r226, -1;
	setp.lt.s32 	%p135, %r226, %r512;
	and.pred  	%p136, %p134, %p135;
	add.s32 	%r227, %r558, -2;
	setp.gt.s32 	%p137, %r227, -1;
	setp.lt.s32 	%p138, %r227, %r529;
	and.pred  	%p139, %p137, %p138;
	and.pred  	%p140, %p136, %p139;
	@%p140 bra 	$L__BB2_37;
	add.s32 	%r228, %r560, %r42;
	mov.b32 	%r229, 2147483647;
	st.shared.u32 	[%r228], %r229;
	bra.uni 	$L__BB2_38;
$L__BB2_37:
	cvt.s64.s32 	%rd60, %r559;
	cvt.u64.u32 	%rd61, %r10;
	cvt.s64.s32 	%rd62, %r1;
	add.s64 	%rd63, %rd62, %rd61;
	add.s64 	%rd64, %rd63, %rd60;
	shl.b64 	%rd65, %rd64, 2;
	add.s64 	%rd66, %rd1, %rd65;
	ld.global.nc.f32 	%f134, [%rd66+-8];
	add.s32 	%r230, %r560, %r42;
	st.shared.f32 	[%r230], %f134;
$L__BB2_38:
	setp.gt.u32 	%p141, %r11, 35;
	@%p141 bra 	$L__BB2_146;
	ld.param.u32 	%r530, [_Z20laplace_morph_kernelIfhLi32ELi12ELi5EEvPT_PT0_Phii_param_4];
	ld.param.u32 	%r513, [_Z20laplace_morph_kernelIfhLi32ELi12ELi5EEvPT_PT0_Phii_param_3];
	add.s32 	%r231, %r1, %r2;
	mov.u32 	%r232, %ntid.x;
	add.s32 	%r233, %r231, %r232;
	add.s32 	%r234, %r233, %r232;
	add.s32 	%r235, %r234, %r232;
	add.s32 	%r236, %r235, %r232;
	add.s32 	%r237, %r236, %r232;
	add.s32 	%r238, %r237, %r232;
	add.s32 	%r239, %r238, %r232;
	add.s32 	%r240, %r239, %r232;
	add.s32 	%r241, %r240, %r232;
	add.s32 	%r242, %r241, -2;
	setp.gt.s32 	%p142, %r242, -1;
	setp.lt.s32 	%p143, %r242, %r513;
	and.pred  	%p144, %p142, %p143;
	add.s32 	%r243, %r558, -2;
	setp.gt.s32 	%p145, %r243, -1;
	setp.lt.s32 	%p146, %r243, %r530;
	and.pred  	%p147, %p145, %p146;
	and.pred  	%p148, %p144, %p147;
	@%p148 bra 	$L__BB2_41;
	add.s32 	%r244, %r560, %r43;
	mov.b32 	%r245, 2147483647;
	st.shared.u32 	[%r244], %r245;
	bra.uni 	$L__BB2_42;
$L__BB2_41:
	cvt.s64.s32 	%rd67, %r559;
	cvt.u64.u32 	%rd68, %r11;
	cvt.s64.s32 	%rd69, %r1;
	add.s64 	%rd70, %rd69, %rd68;
	add.s64 	%rd71, %rd70, %rd67;
	shl.b64 	%rd72, %rd71, 2;
	add.s64 	%rd73, %rd1, %rd72;
	ld.global.nc.f32 	%f135, [%rd73+-8];
	add.s32 	%r246, %r560, %r43;
	st.shared.f32 	[%r246], %f135;
$L__BB2_42:
	setp.gt.u32 	%p149, %r12, 35;
	@%p149 bra 	$L__BB2_146;
	ld.param.u32 	%r531, [_Z20laplace_morph_kernelIfhLi32ELi12ELi5EEvPT_PT0_Phii_param_4];
	ld.param.u32 	%r514, [_Z20laplace_morph_kernelIfhLi32ELi12ELi5EEvPT_PT0_Phii_param_3];
	add.s32 	%r247, %r1, %r2;
	mov.u32 	%r248, %ntid.x;
	add.s32 	%r249, %r247, %r248;
	add.s32 	%r250, %r249, %r248;
	add.s32 	%r251, %r250, %r248;
	add.s32 	%r252, %r251, %r248;
	add.s32 	%r253, %r252, %r248;
	add.s32 	%r254, %r253, %r248;
	add.s32 	%r255, %r254, %r248;
	add.s32 	%r256, %r255, %r248;
	add.s32 	%r257, %r256, %r248;
	add.s32 	%r258, %r257, %r248;
	add.s32 	%r259, %r258, -2;
	setp.gt.s32 	%p150, %r259, -1;
	setp.lt.s32 	%p151, %r259, %r514;
	and.pred  	%p152, %p150, %p151;
	add.s32 	%r260, %r558, -2;
	setp.gt.s32 	%p153, %r260, -1;
	setp.lt.s32 	%p154, %r260, %r531;
	and.pred  	%p155, %p153, %p154;
	and.pred  	%p156, %p152, %p155;
	@%p156 bra 	$L__BB2_45;
	add.s32 	%r261, %r560, %r44;
	mov.b32 	%r262, 2147483647;
	st.shared.u32 	[%r261], %r262;
	bra.uni 	$L__BB2_46;
$L__BB2_45:
	cvt.s64.s32 	%rd74, %r559;
	cvt.u64.u32 	%rd75, %r12;
	cvt.s64.s32 	%rd76, %r1;
	add.s64 	%rd77, %rd76, %rd75;
	add.s64 	%rd78, %rd77, %rd74;
	shl.b64 	%rd79, %rd78, 2;
	add.s64 	%rd80, %rd1, %rd79;
	ld.global.nc.f32 	%f136, [%rd80+-8];
	add.s32 	%r263, %r560, %r44;
	st.shared.f32 	[%r263], %f136;
$L__BB2_46:
	setp.gt.u32 	%p157, %r13, 35;
	@%p157 bra 	$L__BB2_146;
	ld.param.u32 	%r532, [_Z20laplace_morph_kernelIfhLi32ELi12ELi5EEvPT_PT0_Phii_param_4];
	ld.param.u32 	%r515, [_Z20laplace_morph_kernelIfhLi32ELi12ELi5EEvPT_PT0_Phii_param_3];
	add.s32 	%r264, %r1, %r2;
	mov.u32 	%r265, %ntid.x;
	add.s32 	%r266, %r264, %r265;
	add.s32 	%r267, %r266, %r265;
	add.s32 	%r268, %r267, %r265;
	add.s32 	%r269, %r268, %r265;
	add.s32 	%r270, %r269, %r265;
	add.s32 	%r271, %r270, %r265;
	add.s32 	%r272, %r271, %r265;
	add.s32 	%r273, %r272, %r265;
	add.s32 	%r274, %r273, %r265;
	add.s32 	%r275, %r274, %r265;
	add.s32 	%r276, %r275, %r265;
	add.s32 	%r277, %r276, -2;
	setp.gt.s32 	%p158, %r277, -1;
	setp.lt.s32 	%p159, %r277, %r515;
	and.pred  	%p160, %p158, %p159;
	add.s32 	%r278, %r558, -2;
	setp.gt.s32 	%p161, %r278, -1;
	setp.lt.s32 	%p162, %r278, %r532;
	and.pred  	%p163, %p161, %p162;
	and.pred  	%p164, %p160, %p163;
	@%p164 bra 	$L__BB2_49;
	add.s32 	%r279, %r560, %r45;
	mov.b32 	%r280, 2147483647;
	st.shared.u32 	[%r279], %r280;
	bra.uni 	$L__BB2_50;
$L__BB2_49:
	cvt.s64.s32 	%rd81, %r559;
	cvt.u64.u32 	%rd82, %r13;
	cvt.s64.s32 	%rd83, %r1;
	add.s64 	%rd84, %rd83, %rd82;
	add.s64 	%rd85, %rd84, %rd81;
	shl.b64 	%rd86, %rd85, 2;
	add.s64 	%rd87, %rd1, %rd86;
	ld.global.nc.f32 	%f137, [%rd87+-8];
	add.s32 	%r281, %r560, %r45;
	st.shared.f32 	[%r281], %f137;
$L__BB2_50:
	setp.gt.u32 	%p165, %r14, 35;
	@%p165 bra 	$L__BB2_146;
	ld.param.u32 	%r533, [_Z20laplace_morph_kernelIfhLi32ELi12ELi5EEvPT_PT0_Phii_param_4];
	ld.param.u32 	%r516, [_Z20laplace_morph_kernelIfhLi32ELi12ELi5EEvPT_PT0_Phii_param_3];
	add.s32 	%r282, %r1, %r2;
	mov.u32 	%r283, %ntid.x;
	add.s32 	%r284, %r282, %r283;
	add.s32 	%r285, %r284, %r283;
	add.s32 	%r286, %r285, %r283;
	add.s32 	%r287, %r286, %r283;
	add.s32 	%r288, %r287, %r283;
	add.s32 	%r289, %r288, %r283;
	add.s32 	%r290, %r289, %r283;
	add.s32 	%r291, %r290, %r283;
	add.s32 	%r292, %r291, %r283;
	add.s32 	%r293, %r292, %r283;
	add.s32 	%r294, %r293, %r283;
	add.s32 	%r295, %r294, %r283;
	add.s32 	%r296, %r295, -2;
	setp.gt.s32 	%p166, %r296, -1;
	setp.lt.s32 	%p167, %r296, %r516;
	and.pred  	%p168, %p166, %p167;
	add.s32 	%r297, %r558, -2;
	setp.gt.s32 	%p169, %r297, -1;
	setp.lt.s32 	%p170, %r297, %r533;
	and.pred  	%p171, %p169, %p170;
	and.pred  	%p172, %p168, %p171;
	@%p172 bra 	$L__BB2_53;
	mov.u32 	%r298, %ntid.x;
	shl.b32 	%r299, %r2, 2;
	mad.lo.s32 	%r300, %r298, 48, %r299;
	add.s32 	%r301, %r560, %r300;
	mov.b32 	%r302, 2147483647;
	st.shared.u32 	[%r301], %r302;
	bra.uni 	$L__BB2_54;
$L__BB2_53:
	cvt.s64.s32 	%rd88, %r559;
	cvt.u64.u32 	%rd89, %r14;
	cvt.s64.s32 	%rd90, %r1;
	add.s64 	%rd91, %rd90, %rd89;
	add.s64 	%rd92, %rd91, %rd88;
	shl.b64 	%rd93, %rd92, 2;
	add.s64 	%rd94, %rd1, %rd93;
	ld.global.nc.f32 	%f138, [%rd94+-8];
	mov.u32 	%r303, %ntid.x;
	shl.b32 	%r304, %r2, 2;
	mad.lo.s32 	%r305, %r303, 48, %r304;
	add.s32 	%r306, %r560, %r305;
	st.shared.f32 	[%r306], %f138;
$L__BB2_54:
	setp.gt.u32 	%p173, %r15, 35;
	@%p173 bra 	$L__BB2_146;
	ld.param.u32 	%r534, [_Z20laplace_morph_kernelIfhLi32ELi12ELi5EEvPT_PT0_Phii_param_4];
	ld.param.u32 	%r517, [_Z20laplace_morph_kernelIfhLi32ELi12ELi5EEvPT_PT0_Phii_param_3];
	add.s32 	%r307, %r1, %r2;
	mov.u32 	%r308, %ntid.x;
	add.s32 	%r309, %r307, %r308;
	add.s32 	%r310, %r309, %r308;
	add.s32 	%r311, %r310, %r308;
	add.s32 	%r312, %r311, %r308;
	add.s32 	%r313, %r312, %r308;
	add.s32 	%r314, %r313, %r308;
	add.s32 	%r315, %r314, %r308;
	add.s32 	%r316, %r315, %r308;
	add.s32 	%r317, %r316, %r308;
	add.s32 	%r318, %r317, %r308;
	add.s32 	%r319, %r318, %r308;
	add.s32 	%r320, %r319, %r308;
	add.s32 	%r321, %r320, %r308;
	add.s32 	%r322, %r321, -2;
	setp.gt.s32 	%p174, %r322, -1;
	setp.lt.s32 	%p175, %r322, %r517;
	and.pred  	%p176, %p174, %p175;
	add.s32 	%r323, %r558, -2;
	setp.gt.s32 	%p177, %r323, -1;
	setp.lt.s32 	%p178, %r323, %r534;
	and.pred  	%p179, %p177, %p178;
	and.pred  	%p180, %p176, %p179;
	@%p180 bra 	$L__BB2_57;
	mov.u32 	%r324, %ntid.x;
	shl.b32 	%r325, %r2, 2;
	mad.lo.s32 	%r326, %r324, 52, %r325;
	add.s32 	%r327, %r560, %r326;
	mov.b32 	%r328, 2147483647;
	st.shared.u32 	[%r327], %r328;
	bra.uni 	$L__BB2_58;
$L__BB2_57:
	cvt.s64.s32 	%rd95, %r559;
	cvt.u64.u32 	%rd96, %r15;
	cvt.s64.s32 	%rd97, %r1;
	add.s64 	%rd98, %rd97, %rd96;
	add.s64 	%rd99, %rd98, %rd95;
	shl.b64 	%rd100, %rd99, 2;
	add.s64 	%rd101, %rd1, %rd100;
	ld.global.nc.f32 	%f139, [%rd101+-8];
	mov.u32 	%r329, %ntid.x;
	shl.b32 	%r330, %r2, 2;
	mad.lo.s32 	%r331, %r329, 52, %r330;
	add.s32 	%r332, %r560, %r331;
	st.shared.f32 	[%r332], %f139;
$L__BB2_58:
	setp.gt.u32 	%p181, %r16, 35;
	@%p181 bra 	$L__BB2_146;
	ld.param.u32 	%r535, [_Z20laplace_morph_kernelIfhLi32ELi12ELi5EEvPT_PT0_Phii_param_4];
	add.s32 	%r333, %r558, -2;
	setp.gt.s32 	%p182, %r333, -1;
	setp.lt.s32 	%p183, %r333, %r535;
	and.pred  	%p184, %p182, %p183;
	and.pred  	%p185, %p1, %p184;
	@%p185 bra 	$L__BB2_61;
	mov.u32 	%r334, %ntid.x;
	shl.b32 	%r335, %r2, 2;
	mad.lo.s32 	%r336, %r334, 56, %r335;
	add.s32 	%r337, %r560, %r336;
	mov.b32 	%r338, 2147483647;
	st.shared.u32 	[%r337], %r338;
	bra.uni 	$L__BB2_62;
$L__BB2_61:
	cvt.s64.s32 	%rd102, %r559;
	cvt.u64.u32 	%rd103, %r16;
	cvt.s64.s32 	%rd104, %r1;
	add.s64 	%rd105, %rd104, %rd103;
	add.s64 	%rd106, %rd105, %rd102;
	shl.b64 	%rd107, %rd106, 2;
	add.s64 	%rd108, %rd1, %rd107;
	ld.global.nc.f32 	%f140, [%rd108+-8];
	mov.u32 	%r339, %ntid.x;
	shl.b32 	%r340, %r2, 2;
	mad.lo.s32 	%r341, %r339, 56, %r340;
	add.s32 	%r342, %r560, %r341;
	st.shared.f32 	[%r342], %f140;
$L__BB2_62:
	setp.gt.u32 	%p186, %r17, 35;
	@%p186 bra 	$L__BB2_146;
	ld.param.u32 	%r536, [_Z20laplace_morph_kernelIfhLi32ELi12ELi5EEvPT_PT0_Phii_param_4];
	add.s32 	%r343, %r558, -2;
	setp.gt.s32 	%p187, %r343, -1;
	setp.lt.s32 	%p188, %r343, %r536;
	and.pred  	%p189, %p187, %p188;
	and.pred  	%p190, %p2, %p189;
	@%p190 bra 	$L__BB2_65;
	mov.u32 	%r344, %ntid.x;
	shl.b32 	%r345, %r2, 2;
	mad.lo.s32 	%r346, %r344, 60, %r345;
	add.s32 	%r347, %r560, %r346;
	mov.b32 	%r348, 2147483647;
	st.shared.u32 	[%r347], %r348;
	bra.uni 	$L__BB2_66;
$L__BB2_65:
	cvt.s64.s32 	%rd109, %r559;
	cvt.u64.u32 	%rd110, %r17;
	cvt.s64.s32 	%rd111, %r1;
	add.s64 	%rd112, %rd111, %rd110;
	add.s64 	%rd113, %rd112, %rd109;
	shl.b64 	%rd114, %rd113, 2;
	add.s64 	%rd115, %rd1, %rd114;
	ld.global.nc.f32 	%f141, [%rd115+-8];
	mov.u32 	%r349, %ntid.x;
	shl.b32 	%r350, %r2, 2;
	mad.lo.s32 	%r351, %r349, 60, %r350;
	add.s32 	%r352, %r560, %r351;
	st.shared.f32 	[%r352], %f141;
$L__BB2_66:
	setp.gt.u32 	%p191, %r18, 35;
	@%p191 bra 	$L__BB2_146;
	ld.param.u32 	%r537, [_Z20laplace_morph_kernelIfhLi32ELi12ELi5EEvPT_PT0_Phii_param_4];
	add.s32 	%r353, %r558, -2;
	setp.gt.s32 	%p192, %r353, -1;
	setp.lt.s32 	%p193, %r353, %r537;
	and.pred  	%p194, %p192, %p193;
	and.pred  	%p195, %p3, %p194;
	@%p195 bra 	$L__BB2_69;
	mov.u32 	%r354, %ntid.x;
	shl.b32 	%r355, %r354, 6;
	shl.b32 	%r356, %r2, 2;
	add.s32 	%r357, %r355, %r356;
	add.s32 	%r358, %r560, %r357;
	mov.b32 	%r359, 2147483647;
	st.shared.u32 	[%r358], %r359;
	bra.uni 	$L__BB2_70;
$L__BB2_69:
	cvt.s64.s32 	%rd116, %r559;
	cvt.u64.u32 	%rd117, %r18;
	cvt.s64.s32 	%rd118, %r1;
	add.s64 	%rd119, %rd118, %rd117;
	add.s64 	%rd120, %rd119, %rd116;
	shl.b64 	%rd121, %rd120, 2;
	add.s64 	%rd122, %rd1, %rd121;
	ld.global.nc.f32 	%f142, [%rd122+-8];
	mov.u32 	%r360, %ntid.x;
	shl.b32 	%r361, %r360, 6;
	shl.b32 	%r362, %r2, 2;
	add.s32 	%r363, %r361, %r362;
	add.s32 	%r364, %r560, %r363;
	st.shared.f32 	[%r364], %f142;
$L__BB2_70:
	setp.gt.u32 	%p196, %r19, 35;
	@%p196 bra 	$L__BB2_146;
	ld.param.u32 	%r538, [_Z20laplace_morph_kernelIfhLi32ELi12ELi5EEvPT_PT0_Phii_param_4];
	add.s32 	%r365, %r558, -2;
	setp.gt.s32 	%p197, %r365, -1;
	setp.lt.s32 	%p198, %r365, %r538;
	and.pred  	%p199, %p197, %p198;
	and.pred  	%p200, %p4, %p199;
	@%p200 bra 	$L__BB2_73;
	mov.u32 	%r366, %ntid.x;
	shl.b32 	%r367, %r2, 2;
	mad.lo.s32 	%r368, %r366, 68, %r367;
	add.s32 	%r369, %r560, %r368;
	mov.b32 	%r370, 2147483647;
	st.shared.u32 	[%r369], %r370;
	bra.uni 	$L__BB2_74;
$L__BB2_73:
	cvt.s64.s32 	%rd123, %r559;
	cvt.u64.u32 	%rd124, %r19;
	cvt.s64.s32 	%rd125, %r1;
	add.s64 	%rd126, %rd125, %rd124;
	add.s64 	%rd127, %rd126, %rd123;
	shl.b64 	%rd128, %rd127, 2;
	add.s64 	%rd129, %rd1, %rd128;
	ld.global.nc.f32 	%f143, [%rd129+-8];
	mov.u32 	%r371, %ntid.x;
	shl.b32 	%r372, %r2, 2;
	mad.lo.s32 	%r373, %r371, 68, %r372;
	add.s32 	%r374, %r560, %r373;
	st.shared.f32 	[%r374], %f143;
$L__BB2_74:
	setp.gt.u32 	%p201, %r20, 35;
	@%p201 bra 	$L__BB2_146;
	ld.param.u32 	%r539, [_Z20laplace_morph_kernelIfhLi32ELi12ELi5EEvPT_PT0_Phii_param_4];
	add.s32 	%r375, %r558, -2;
	setp.gt.s32 	%p202, %r375, -1;
	setp.lt.s32 	%p203, %r375, %r539;
	and.pred  	%p204, %p202, %p203;
	and.pred  	%p205, %p5, %p204;
	@%p205 bra 	$L__BB2_77;
	add.s32 	%r376, %r560, %r46;
	mov.b32 	%r377, 2147483647;
	st.shared.u32 	[%r376], %r377;
	bra.uni 	$L__BB2_78;
$L__BB2_77:
	cvt.s64.s32 	%rd130, %r559;
	cvt.u64.u32 	%rd131, %r20;
	cvt.s64.s32 	%rd132, %r1;
	add.s64 	%rd133, %rd132, %rd131;
	add.s64 	%rd134, %rd133, %rd130;
	shl.b64 	%rd135, %rd134, 2;
	add.s64 	%rd136, %rd1, %rd135;
	ld.global.nc.f32 	%f144, [%rd136+-8];
	add.s32 	%r378, %r560, %r46;
	st.shared.f32 	[%r378], %f144;
$L__BB2_78:
	setp.gt.u32 	%p206, %r21, 35;
	@%p206 bra 	$L__BB2_146;
	ld.param.u32 	%r540, [_Z20laplace_morph_kernelIfhLi32ELi12ELi5EEvPT_PT0_Phii_param_4];
	add.s32 	%r379, %r558, -2;
	setp.gt.s32 	%p207, %r379, -1;
	setp.lt.s32 	%p208, %r379, %r540;
	and.pred  	%p209, %p207, %p208;
	and.pred  	%p210, %p6, %p209;
	@%p210 bra 	$L__BB2_81;
	add.s32 	%r380, %r560, %r47;
	mov.b32 	%r381, 2147483647;
	st.shared.u32 	[%r380], %r381;
	bra.uni 	$L__BB2_82;
$L__BB2_81:
	cvt.s64.s32 	%rd137, %r559;
	cvt.u64.u32 	%rd138, %r21;
	cvt.s64.s32 	%rd139, %r1;
	add.s64 	%rd140, %rd139, %rd138;
	add.s64 	%rd141, %rd140, %rd137;
	shl.b64 	%rd142, %rd141, 2;
	add.s64 	%rd143, %rd1, %rd142;
	ld.global.nc.f32 	%f145, [%rd143+-8];
	add.s32 	%r382, %r560, %r47;
	st.shared.f32 	[%r382], %f145;
$L__BB2_82:
	setp.gt.u32 	%p211, %r22, 35;
	@%p211 bra 	$L__BB2_146;
	ld.param.u32 	%r541, [_Z20laplace_morph_kernelIfhLi32ELi12ELi5EEvPT_PT0_Phii_param_4];
	add.s32 	%r383, %r558, -2;
	setp.gt.s32 	%p212, %r383, -1;
	setp.lt.s32 	%p213, %r383, %r541;
	and.pred  	%p214, %p212, %p213;
	and.pred  	%p215, %p7, %p214;
	@%p215 bra 	$L__BB2_85;
	add.s32 	%r384, %r560, %r48;
	mov.b32 	%r385, 2147483647;
	st.shared.u32 	[%r384], %r385;
	bra.uni 	$L__BB2_86;
$L__BB2_85:
	cvt.s64.s32 	%rd144, %r559;
	cvt.u64.u32 	%rd145, %r22;
	cvt.s64.s32 	%rd146, %r1;
	add.s64 	%rd147, %rd146, %rd145;
	add.s64 	%rd148, %rd147, %rd144;
	shl.b64 	%rd149, %rd148, 2;
	add.s64 	%rd150, %rd1, %rd149;
	ld.global.nc.f32 	%f146, [%rd150+-8];
	add.s32 	%r386, %r560, %r48;
	st.shared.f32 	[%r386], %f146;
$L__BB2_86:
	setp.gt.u32 	%p216, %r23, 35;
	@%p216 bra 	$L__BB2_146;
	ld.param.u32 	%r542, [_Z20laplace_morph_kernelIfhLi32ELi12ELi5EEvPT_PT0_Phii_param_4];
	add.s32 	%r387, %r558, -2;
	setp.gt.s32 	%p217, %r387, -1;
	setp.lt.s32 	%p218, %r387, %r542;
	and.pred  	%p219, %p217, %p218;
	and.pred  	%p220, %p8, %p219;
	@%p220 bra 	$L__BB2_89;
	add.s32 	%r388, %r560, %r49;
	mov.b32 	%r389, 2147483647;
	st.shared.u32 	[%r388], %r389;
	bra.uni 	$L__BB2_90;
$L__BB2_89:
	cvt.s64.s32 	%rd151, %r559;
	cvt.u64.u32 	%rd152, %r23;
	cvt.s64.s32 	%rd153, %r1;
	add.s64 	%rd154, %rd153, %rd152;
	add.s64 	%rd155, %rd154, %rd151;
	shl.b64 	%rd156, %rd155, 2;
	add.s64 	%rd157, %rd1, %rd156;
	ld.global.nc.f32 	%f147, [%rd157+-8];
	add.s32 	%r390, %r560, %r49;
	st.shared.f32 	[%r390], %f147;
$L__BB2_90:
	setp.gt.u32 	%p221, %r24, 35;
	@%p221 bra 	$L__BB2_146;
	ld.param.u32 	%r543, [_Z20laplace_morph_kernelIfhLi32ELi12ELi5EEvPT_PT0_Phii_param_4];
	add.s32 	%r391, %r558, -2;
	setp.gt.s32 	%p222, %r391, -1;
	setp.lt.s32 	%p223, %r391, %r543;
	and.pred  	%p224, %p222, %p223;
	and.pred  	%p225, %p9, %p224;
	@%p225 bra 	$L__BB2_93;
	add.s32 	%r392, %r560, %r50;
	mov.b32 	%r393, 2147483647;
	st.shared.u32 	[%r392], %r393;
	bra.uni 	$L__BB2_94;
$L__BB2_93:
	cvt.s64.s32 	%rd158, %r559;
	cvt.u64.u32 	%rd159, %r24;
	cvt.s64.s32 	%rd160, %r1;
	add.s64 	%rd161, %rd160, %rd159;
	add.s64 	%rd162, %rd161, %rd158;
	shl.b64 	%rd163, %rd162, 2;
	add.s64 	%rd164, %rd1, %rd163;
	ld.global.nc.f32 	%f148, [%rd164+-8];
	add.s32 	%r394, %r560, %r50;
	st.shared.f32 	[%r394], %f148;
$L__BB2_94:
	setp.gt.u32 	%p226, %r25, 35;
	@%p226 bra 	$L__BB2_146;
	ld.param.u32 	%r544, [_Z20laplace_morph_kernelIfhLi32ELi12ELi5EEvPT_PT0_Phii_param_4];
	add.s32 	%r395, %r558, -2;
	setp.gt.s32 	%p227, %r395, -1;
	setp.lt.s32 	%p228, %r395, %r544;
	and.pred  	%p229, %p227, %p228;
	and.pred  	%p230, %p10, %p229;
	@%p230 bra 	$L__BB2_97;
	add.s32 	%r396, %r560, %r51;
	mov.b32 	%r397, 2147483647;
	st.shared.u32 	[%r396], %r397;
	bra.uni 	$L__BB2_98;
$L__BB2_97:
	cvt.s64.s32 	%rd165, %r559;
	cvt.u64.u32 	%rd166, %r25;
	cvt.s64.s32 	%rd167, %r1;
	add.s64 	%rd168, %rd167, %rd166;
	add.s64 	%rd169, %rd168, %rd165;
	shl.b64 	%rd170, %rd169, 2;
	add.s64 	%rd171, %rd1, %rd170;
	ld.global.nc.f32 	%f149, [%rd171+-8];
	add.s32 	%r398, %r560, %r51;
	st.shared.f32 	[%r398], %f149;
$L__BB2_98:
	setp.gt.u32 	%p231, %r26, 35;
	@%p231 bra 	$L__BB2_146;
	ld.param.u32 	%r545, [_Z20laplace_morph_kernelIfhLi32ELi12ELi5EEvPT_PT0_Phii_param_4];
	add.s32 	%r399, %r558, -2;
	setp.gt.s32 	%p232, %r399, -1;
	setp.lt.s32 	%p233, %r399, %r545;
	and.pred  	%p234, %p232, %p233;
	and.pred  	%p235, %p11, %p234;
	@%p235 bra 	$L__BB2_101;
	add.s32 	%r400, %r560, %r52;
	mov.b32 	%r401, 2147483647;
	st.shared.u32 	[%r400], %r401;
	bra.uni 	$L__BB2_102;
$L__BB2_101:
	cvt.s64.s32 	%rd172, %r559;
	cvt.u64.u32 	%rd173, %r26;
	cvt.s64.s32 	%rd174, %r1;
	add.s64 	%rd175, %rd174, %rd173;
	add.s64 	%rd176, %rd175, %rd172;
	shl.b64 	%rd177, %rd176, 2;
	add.s64 	%rd178, %rd1, %rd177;
	ld.global.nc.f32 	%f150, [%rd178+-8];
	add.s32 	%r402, %r560, %r52;
	st.shared.f32 	[%r402], %f150;
$L__BB2_102:
	setp.gt.u32 	%p236, %r27, 35;
	@%p236 bra 	$L__BB2_146;
	ld.param.u32 	%r546, [_Z20laplace_morph_kernelIfhLi32ELi12ELi5EEvPT_PT0_Phii_param_4];
	add.s32 	%r403, %r558, -2;
	setp.gt.s32 	%p237, %r403, -1;
	setp.lt.s32 	%p238, %r403, %r546;
	and.pred  	%p239, %p237, %p238;
	and.pred  	%p240, %p12, %p239;
	@%p240 bra 	$L__BB2_105;
	add.s32 	%r404, %r560, %r53;
	mov.b32 	%r405, 2147483647;
	st.shared.u32 	[%r404], %r405;
	bra.uni 	$L__BB2_106;
$L__BB2_105:
	cvt.s64.s32 	%rd179, %r559;
	cvt.u64.u32 	%rd180, %r27;
	cvt.s64.s32 	%rd181, %r1;
	add.s64 	%rd182, %rd181, %rd180;
	add.s64 	%rd183, %rd182, %rd179;
	shl.b64 	%rd184, %rd183, 2;
	add.s64 	%rd185, %rd1, %rd184;
	ld.global.nc.f32 	%f151, [%rd185+-8];
	add.s32 	%r406, %r560, %r53;
	st.shared.f32 	[%r406], %f151;
$L__BB2_106:
	setp.gt.u32 	%p241, %r28, 35;
	@%p241 bra 	$L__BB2_146;
	ld.param.u32 	%r547, [_Z20laplace_morph_kernelIfhLi32ELi12ELi5EEvPT_PT0_Phii_param_4];
	add.s32 	%r407, %r558, -2;
	setp.gt.s32 	%p242, %r407, -1;
	setp.lt.s32 	%p243, %r407, %r547;
	and.pred  	%p244, %p242, %p243;
	and.pred  	%p245, %p13, %p244;
	@%p245 bra 	$L__BB2_109;
	add.s32 	%r408, %r560, %r54;
	mov.b32 	%r409, 2147483647;
	st.shared.u32 	[%r408], %r409;
	bra.uni 	$L__BB2_110;
$L__BB2_109:
	cvt.s64.s32 	%rd186, %r559;
	cvt.u64.u32 	%rd187, %r28;
	cvt.s64.s32 	%rd188, %r1;
	add.s64 	%rd189, %rd188, %rd187;
	add.s64 	%rd190, %rd189, %rd186;
	shl.b64 	%rd191, %rd190, 2;
	add.s64 	%rd192, %rd1, %rd191;
	ld.global.nc.f32 	%f152, [%rd192+-8];
	add.s32 	%r410, %r560, %r54;
	st.shared.f32 	[%r410], %f152;
$L__BB2_110:
	setp.gt.u32 	%p246, %r29, 35;
	@%p246 bra 	$L__BB2_146;
	ld.param.u32 	%r548, [_Z20laplace_morph_kernelIfhLi32ELi12ELi5EEvPT_PT0_Phii_param_4];
	add.s32 	%r411, %r558, -2;
	setp.gt.s32 	%p247, %r411, -1;
	setp.lt.s32 	%p248, %r411, %r548;
	and.pred  	%p249, %p247, %p248;
	and.pred  	%p250, %p14, %p249;
	@%p250 bra 	$L__BB2_113;
	add.s32 	%r412, %r560, %r55;
	mov.b32 	%r413, 2147483647;
	st.shared.u32 	[%r412], %r413;
	bra.uni 	$L__BB2_114;
$L__BB2_113:
	cvt.s64.s32 	%rd193, %r559;
	cvt.u64.u32 	%rd194, %r29;
	cvt.s64.s32 	%rd195, %r1;
	add.s64 	%rd196, %rd195, %rd194;
	add.s64 	%rd197, %rd196, %rd193;
	shl.b64 	%rd198, %rd197, 2;
	add.s64 	%rd199, %rd1, %rd198;
	ld.global.nc.f32 	%f153, [%rd199+-8];
	add.s32 	%r414, %r560, %r55;
	st.shared.f32 	[%r414], %f153;
$L__BB2_114:
	setp.gt.u32 	%p251, %r30, 35;
	@%p251 bra 	$L__BB2_146;
	ld.param.u32 	%r549, [_Z20laplace_morph_kernelIfhLi32ELi12ELi5EEvPT_PT0_Phii_param_4];
	add.s32 	%r415, %r558, -2;
	setp.gt.s32 	%p252, %r415, -1;
	setp.lt.s32 	%p253, %r415, %r549;
	and.pred  	%p254, %p252, %p253;
	and.pred  	%p255, %p15, %p254;
	@%p255 bra 	$L__BB2_117;
	add.s32 	%r416, %r560, %r56;
	mov.b32 	%r417, 2147483647;
	st.shared.u32 	[%r416], %r417;
	bra.uni 	$L__BB2_118;
$L__BB2_117:
	cvt.s64.s32 	%rd200, %r559;
	cvt.u64.u32 	%rd201, %r30;
	cvt.s64.s32 	%rd202, %r1;
	add.s64 	%rd203, %rd202, %rd201;
	add.s64 	%rd204, %rd203, %rd200;
	shl.b64 	%rd205, %rd204, 2;
	add.s64 	%rd206, %rd1, %rd205;
	ld.global.nc.f32 	%f154, [%rd206+-8];
	add.s32 	%r418, %r560, %r56;
	st.shared.f32 	[%r418], %f154;
$L__BB2_118:
	setp.gt.u32 	%p256, %r31, 35;
	@%p256 bra 	$L__BB2_146;
	ld.param.u32 	%r550, [_Z20laplace_morph_kernelIfhLi32ELi12ELi5EEvPT_PT0_Phii_param_4];
	add.s32 	%r419, %r558, -2;
	setp.gt.s32 	%p257, %r419, -1;
	setp.lt.s32 	%p258, %r419, %r550;
	and.pred  	%p259, %p257, %p258;
	and.pred  	%p260, %p16, %p259;
	@%p260 bra 	$L__BB2_121;
	mov.u32 	%r420, %ntid.x;
	shl.b32 	%r421, %r2, 2;
	mad.lo.s32 	%r422, %r420, 116, %r421;
	add.s32 	%r423, %r560, %r422;
	mov.b32 	%r424, 2147483647;
	st.shared.u32 	[%r423], %r424;
	bra.uni 	$L__BB2_122;
$L__BB2_121:
	cvt.s64.s32 	%rd207, %r559;
	cvt.u64.u32 	%rd208, %r31;
	cvt.s64.s32 	%rd209, %r1;
	add.s64 	%rd210, %rd209, %rd208;
	add.s64 	%rd211, %rd210, %rd207;
	shl.b64 	%rd212, %rd211, 2;
	add.s64 	%rd213, %rd1, %rd212;
	ld.global.nc.f32 	%f155, [%rd213+-8];
	mov.u32 	%r425, %ntid.x;
	shl.b32 	%r426, %r2, 2;
	mad.lo.s32 	%r427, %r425, 116, %r426;
	add.s32 	%r428, %r560, %r427;
	st.shared.f32 	[%r428], %f155;
$L__BB2_122:
	setp.gt.u32 	%p261, %r32, 35;
	@%p261 bra 	$L__BB2_146;
	ld.param.u32 	%r551, [_Z20laplace_morph_kernelIfhLi32ELi12ELi5EEvPT_PT0_Phii_param_4];
	add.s32 	%r429, %r558, -2;
	setp.gt.s32 	%p262, %r429, -1;
	setp.lt.s32 	%p263, %r429, %r551;
	and.pred  	%p264, %p262, %p263;
	and.pred  	%p265, %p17, %p264;
	@%p265 bra 	$L__BB2_125;
	mov.u32 	%r430, %ntid.x;
	shl.b32 	%r431, %r2, 2;
	mad.lo.s32 	%r432, %r430, 120, %r431;
	add.s32 	%r433, %r560, %r432;
	mov.b32 	%r434, 2147483647;
	st.shared.u32 	[%r433], %r434;
	bra.uni 	$L__BB2_126;
$L__BB2_125:
	cvt.s64.s32 	%rd214, %r559;
	cvt.u64.u32 	%rd215, %r32;
	cvt.s64.s32 	%rd216, %r1;
	add.s64 	%rd217, %rd216, %rd215;
	add.s64 	%rd218, %rd217, %rd214;
	shl.b64 	%rd219, %rd218, 2;
	add.s64 	%rd220, %rd1, %rd219;
	ld.global.nc.f32 	%f156, [%rd220+-8];
	mov.u32 	%r435, %ntid.x;
	shl.b32 	%r436, %r2, 2;
	mad.lo.s32 	%r437, %r435, 120, %r436;
	add.s32 	%r438, %r560, %r437;
	st.shared.f32 	[%r438], %f156;
$L__BB2_126:
	setp.gt.u32 	%p266, %r33, 35;
	@%p266 bra 	$L__BB2_146;
	ld.param.u32 	%r552, [_Z20laplace_morph_kernelIfhLi32ELi12ELi5EEvPT_PT0_Phii_param_4];
	add.s32 	%r439, %r558, -2;
	setp.gt.s32 	%p267, %r439, -1;
	setp.lt.s32 	%p268, %r439, %r552;
	and.pred  	%p269, %p267, %p268;
	and.pred  	%p270, %p18, %p269;
	@%p270 bra 	$L__BB2_129;
	mov.u32 	%r440, %ntid.x;
	shl.b32 	%r441, %r2, 2;
	mad.lo.s32 	%r442, %r440, 124, %r441;
	add.s32 	%r443, %r560, %r442;
	mov.b32 	%r444, 2147483647;
	st.shared.u32 	[%r443], %r444;
	bra.uni 	$L__BB2_130;
$L__BB2_129:
	cvt.s64.s32 	%rd221, %r559;
	cvt.u64.u32 	%rd222, %r33;
	cvt.s64.s32 	%rd223, %r1;
	add.s64 	%rd224, %rd223, %rd222;
	add.s64 	%rd225, %rd224, %rd221;
	shl.b64 	%rd226, %rd225, 2;
	add.s64 	%rd227, %rd1, %rd226;
	ld.global.nc.f32 	%f157, [%rd227+-8];
	mov.u32 	%r445, %ntid.x;
	shl.b32 	%r446, %r2, 2;
	mad.lo.s32 	%r447, %r445, 124, %r446;
	add.s32 	%r448, %r560, %r447;
	st.shared.f32 	[%r448], %f157;
$L__BB2_130:
	setp.gt.u32 	%p271, %r34, 35;
	@%p271 bra 	$L__BB2_146;
	ld.param.u32 	%r553, [_Z20laplace_morph_kernelIfhLi32ELi12ELi5EEvPT_PT0_Phii_param_4];
	add.s32 	%r449, %r558, -2;
	setp.gt.s32 	%p272, %r449, -1;
	setp.lt.s32 	%p273, %r449, %r553;
	and.pred  	%p274, %p272, %p273;
	and.pred  	%p275, %p19, %p274;
	@%p275 bra 	$L__BB2_133;
	mov.u32 	%r450, %ntid.x;
	shl.b32 	%r451, %r450, 7;
	shl.b32 	%r452, %r2, 2;
	add.s32 	%r453, %r451, %r452;
	add.s32 	%r454, %r560, %r453;
	mov.b32 	%r455, 2147483647;
	st.shared.u32 	[%r454], %r455;
	bra.uni 	$L__BB2_134;
$L__BB2_133:
	cvt.s64.s32 	%rd228, %r559;
	cvt.u64.u32 	%rd229, %r34;
	cvt.s64.s32 	%rd230, %r1;
	add.s64 	%rd231, %rd230, %rd229;
	add.s64 	%rd232, %rd231, %rd228;
	shl.b64 	%rd233, %rd232, 2;
	add.s64 	%rd234, %rd1, %rd233;
	ld.global.nc.f32 	%f158, [%rd234+-8];
	mov.u32 	%r456, %ntid.x;
	shl.b32 	%r457, %r456, 7;
	shl.b32 	%r458, %r2, 2;
	add.s32 	%r459, %r457, %r458;
	add.s32 	%r460, %r560, %r459;
	st.shared.f32 	[%r460], %f158;
$L__BB2_134:
	setp.gt.u32 	%p276, %r35, 35;
	@%p276 bra 	$L__BB2_146;
	ld.param.u32 	%r554, [_Z20laplace_morph_kernelIfhLi32ELi12ELi5EEvPT_PT0_Phii_param_4];
	add.s32 	%r461, %r558, -2;
	setp.gt.s32 	%p277, %r461, -1;
	setp.lt.s32 	%p278, %r461, %r554;
	and.pred  	%p279, %p277, %p278;
	and.pred  	%p280, %p20, %p279;
	@%p280 bra 	$L__BB2_137;
	mov.u32 	%r462, %ntid.x;
	shl.b32 	%r463, %r2, 2;
	mad.lo.s32 	%r464, %r462, 132, %r463;
	add.s32 	%r465, %r560, %r464;
	mov.b32 	%r466, 2147483647;
	st.shared.u32 	[%r465], %r466;
	bra.uni 	$L__BB2_138;
$L__BB2_137:
	cvt.s64.s32 	%rd235, %r559;
	cvt.u64.u32 	%rd236, %r35;
	cvt.s64.s32 	%rd237, %r1;
	add.s64 	%rd238, %rd237, %rd236;
	add.s64 	%rd239, %rd238, %rd235;
	shl.b64 	%rd240, %rd239, 2;
	add.s64 	%rd241, %rd1, %rd240;
	ld.global.nc.f32 	%f159, [%rd241+-8];
	mov.u32 	%r467, %ntid.x;
	shl.b32 	%r468, %r2, 2;
	mad.lo.s32 	%r469, %r467, 132, %r468;
	add.s32 	%r470, %r560, %r469;
	st.shared.f32 	[%r470], %f159;
$L__BB2_138:
	setp.gt.u32 	%p281, %r36, 35;
	@%p281 bra 	$L__BB2_146;
	ld.param.u32 	%r555, [_Z20laplace_morph_kernelIfhLi32ELi12ELi5EEvPT_PT0_Phii_param_4];
	add.s32 	%r471, %r558, -2;
	setp.gt.s32 	%p282, %r471, -1;
	setp.lt.s32 	%p283, %r471, %r555;
	and.pred  	%p284, %p282, %p283;
	and.pred  	%p285, %p21, %p284;
	@%p285 bra 	$L__BB2_141;
	mov.u32 	%r472, %ntid.x;
	shl.b32 	%r473, %r2, 2;
	mad.lo.s32 	%r474, %r472, 136, %r473;
	add.s32 	%r475, %r560, %r474;
	mov.b32 	%r476, 2147483647;
	st.shared.u32 	[%r475], %r476;
	bra.uni 	$L__BB2_142;
$L__BB2_141:
	cvt.s64.s32 	%rd242, %r559;
	cvt.u64.u32 	%rd243, %r36;
	cvt.s64.s32 	%rd244, %r1;
	add.s64 	%rd245, %rd244, %rd243;
	add.s64 	%rd246, %rd245, %rd242;
	shl.b64 	%rd247, %rd246, 2;
	add.s64 	%rd248, %rd1, %rd247;
	ld.global.nc.f32 	%f160, [%rd248+-8];
	mov.u32 	%r477, %ntid.x;
	shl.b32 	%r478, %r2, 2;
	mad.lo.s32 	%r479, %r477, 136, %r478;
	add.s32 	%r480, %r560, %r479;
	st.shared.f32 	[%r480], %f160;
$L__BB2_142:
	mov.u32 	%r481, %ntid.x;
	add.s32 	%r482, %r36, %r481;
	setp.gt.u32 	%p286, %r482, 35;
	@%p286 bra 	$L__BB2_146;
	ld.param.u32 	%r556, [_Z20laplace_morph_kernelIfhLi32ELi12ELi5EEvPT_PT0_Phii_param_4];
	add.s32 	%r483, %r558, -2;
	setp.gt.s32 	%p287, %r483, -1;
	setp.lt.s32 	%p288, %r483, %r556;
	and.pred  	%p289, %p287, %p288;
	and.pred  	%p290, %p22, %p289;
	@%p290 bra 	$L__BB2_145;
	mov.u32 	%r484, %ntid.x;
	shl.b32 	%r485, %r2, 2;
	mad.lo.s32 	%r486, %r484, 140, %r485;
	add.s32 	%r487, %r560, %r486;
	mov.b32 	%r488, 2147483647;
	st.shared.u32 	[%r487], %r488;
	bra.uni 	$L__BB2_146;
$L__BB2_145:
	cvt.s64.s32 	%rd249, %r559;
	mov.u32 	%r489, %ntid.x;
	add.s32 	%r490, %r36, %r489;
	cvt.u64.u32 	%rd250, %r490;
	cvt.s64.s32 	%rd251, %r1;
	add.s64 	%rd252, %rd251, %rd250;
	add.s64 	%rd253, %rd252, %rd249;
	shl.b64 	%rd254, %rd253, 2;
	add.s64 	%rd255, %rd1, %rd254;
	ld.global.nc.f32 	%f161, [%rd255+-8];
	shl.b32 	%r491, %r2, 2;
	mad.lo.s32 	%r492, %r489, 140, %r491;
	add.s32 	%r493, %r560, %r492;
	st.shared.f32 	[%r493], %f161;
$L__BB2_146:
	ld.param.u32 	%r518, [_Z20laplace_morph_kernelIfhLi32ELi12ELi5EEvPT_PT0_Phii_param_3];
	add.s32 	%r561, %r561, %r57;
	add.s32 	%r494, %r561, 2;
	mad.lo.s32 	%r560, %r57, 192, %r560;
	mad.lo.s32 	%r559, %r57, %r518, %r559;
	add.s32 	%r558, %r558, %r57;
	setp.lt.u32 	%p291, %r494, 16;
	@%p291 bra 	$L__BB2_2;
$L__BB2_147:
	ld.param.u32 	%r557, [_Z20laplace_morph_kernelIfhLi32ELi12ELi5EEvPT_PT0_Phii_param_4];
	ld.param.u32 	%r519, [_Z20laplace_morph_kernelIfhLi32ELi12ELi5EEvPT_PT0_Phii_param_3];
	bar.sync 	0;
	mov.u32 	%r68, %tid.x;
	add.s32 	%r69, %r1, %r68;
	mov.u32 	%r495, %ctaid.y;
	mov.u32 	%r496, %ntid.y;
	mov.u32 	%r70, %tid.y;
	mad.lo.s32 	%r497, %r495, %r496, %r70;
	setp.ge.s32 	%p292, %r69, %r519;
	setp.ge.s32 	%p293, %r497, %r557;
	or.pred  	%p294, %p292, %p293;
	mov.f32 	%f202, 0f7DCCCCCC;
	mov.f32 	%f203, 0fFDCCCCCC;
	@%p294 bra 	$L__BB2_224;
	mov.u32 	%r498, _ZZ20laplace_morph_kernelIfhLi32ELi12ELi5EEvPT_PT0_PhiiE6sh_src;
	mad.lo.s32 	%r499, %r70, 192, %r498;
	ld.const.u8 	%rs1, [element_ptr];
	setp.eq.s16 	%p295, %rs1, 0;
	shl.b32 	%r500, %r68, 2;
	add.s32 	%r72, %r499, %r500;
	@%p295 bra 	$L__BB2_151;
	ld.shared.f32 	%f1, [%r72];
	abs.f32 	%f166, %f1;
	setp.nan.f32 	%p296, %f166, %f166;
	@%p296 bra 	$L__BB2_151;
	max.f32 	%f203, %f1, 0fFDCCCCCC;
	min.f32 	%f202, %f1, 0f7DCCCCCC;
$L__BB2_151:
	ld.const.u8 	%rs2, [element_ptr+1];
	setp.eq.s16 	%p297, %rs2, 0;
	@%p297 bra 	$L__BB2_154;
	ld.shared.f32 	%f6, [%r72+4];
	abs.f32 	%f167, %f6;
	setp.nan.f32 	%p298, %f167, %f167;
	@%p298 bra 	$L__BB2_154;
	setp.gt.f32 	%p299, %f6, %f203;
	selp.f32 	%f203, %f6, %f203, %p299;
	setp.lt.f32 	%p300, %f6, %f202;
	selp.f32 	%f202, %f6, %f202, %p300;
$L__BB2_154:
	ld.const.u8 	%rs3, [element_ptr+2];
	setp.eq.s16 	%p301, %rs3, 0;
	@%p301 bra 	$L__BB2_157;
	ld.shared.f32 	%f11, [%r72+8];
	abs.f32 	%f168, %f11;
	setp.nan.f32 	%p302, %f168, %f168;
	@%p302 bra 	$L__BB2_157;
	setp.gt.f32 	%p303, %f11, %f203;
	selp.f32 	%f203, %f11, %f203, %p303;
	setp.lt.f32 	%p304, %f11, %f202;
	selp.f32 	%f202, %f11, %f202, %p304;
$L__BB2_157:
	ld.const.u8 	%rs4, [element_ptr+3];
	setp.eq.s16 	%p305, %rs4, 0;
	@%p305 bra 	$L__BB2_160;
	ld.shared.f32 	%f16, [%r72+12];
	abs.f32 	%f169, %f16;
	setp.nan.f32 	%p306, %f169, %f169;
	@%p306 bra 	$L__BB2_160;
	setp.gt.f32 	%p307, %f16, %f203;
	selp.f32 	%f203, %f16, %f203, %p307;
	setp.lt.f32 	%p308, %f16, %f202;
	selp.f32 	%f202, %f16, %f202, %p308;
$L__BB2_160:
	ld.const.u8 	%rs5, [element_ptr+4];
	setp.eq.s16 	%p309, %rs5, 0;
	@%p309 bra 	$L__BB2_163;
	ld.shared.f32 	%f21, [%r72+16];
	abs.f32 	%f170, %f21;
	setp.nan.f32 	%p310, %f170, %f170;
	@%p310 bra 	$L__BB2_163;
	setp.gt.f32 	%p311, %f21, %f203;
	selp.f32 	%f203, %f21, %f203, %p311;
	setp.lt.f32 	%p312, %f21, %f202;
	selp.f32 	%f202, %f21, %f202, %p312;
$L__BB2_163:
	ld.const.u8 	%rs6, [element_ptr+5];
	setp.eq.s16 	%p313, %rs6, 0;
	@%p313 bra 	$L__BB2_166;
	ld.shared.f32 	%f26, [%r72+192];
	abs.f32 	%f171, %f26;
	setp.nan.f32 	%p314, %f171, %f171;
	@%p314 bra 	$L__BB2_166;
	setp.gt.f32 	%p315, %f26, %f203;
	selp.f32 	%f203, %f26, %f203, %p315;
	setp.lt.f32 	%p316, %f26, %f202;
	selp.f32 	%f202, %f26, %f202, %p316;
$L__BB2_166:
	ld.const.u8 	%rs7, [element_ptr+6];
	setp.eq.s16 	%p317, %rs7, 0;
	@%p317 bra 	$L__BB2_169;
	ld.shared.f32 	%f31, [%r72+196];
	abs.f32 	%f172, %f31;
	setp.nan.f32 	%p318, %f172, %f172;
	@%p318 bra 	$L__BB2_169;
	setp.gt.f32 	%p319, %f31, %f203;
	selp.f32 	%f203, %f31, %f203, %p319;
	setp.lt.f32 	%p320, %f31, %f202;
	selp.f32 	%f202, %f31, %f202, %p320;
$L__BB2_169:
	ld.const.u8 	%rs8, [element_ptr+7];
	setp.eq.s16 	%p321, %rs8, 0;
	@%p321 bra 	$L__BB2_172;
	ld.shared.f32 	%f36, [%r72+200];
	abs.f32 	%f173, %f36;
	setp.nan.f32 	%p322, %f173, %f173;
	@%p322 bra 	$L__BB2_172;
	setp.gt.f32 	%p323, %f36, %f203;
	selp.f32 	%f203, %f36, %f203, %p323;
	setp.lt.f32 	%p324, %f36, %f202;
	selp.f32 	%f202, %f36, %f202, %p324;
$L__BB2_172:
	ld.const.u8 	%rs9, [element_ptr+8];
	setp.eq.s16 	%p325, %rs9, 0;
	@%p325 bra 	$L__BB2_175;
	ld.shared.f32 	%f41, [%r72+204];
	abs.f32 	%f174, %f41;
	setp.nan.f32 	%p326, %f174, %f174;
	@%p326 bra 	$L__BB2_175;
	setp.gt.f32 	%p327, %f41, %f203;
	selp.f32 	%f203, %f41, %f203, %p327;
	setp.lt.f32 	%p328, %f41, %f202;
	selp.f32 	%f202, %f41, %f202, %p328;
$L__BB2_175:
	ld.const.u8 	%rs10, [element_ptr+9];
	setp.eq.s16 	%p329, %rs10, 0;
	@%p329 bra 	$L__BB2_178;
	ld.shared.f32 	%f46, [%r72+208];
	abs.f32 	%f175, %f46;
	setp.nan.f32 	%p330, %f175, %f175;
	@%p330 bra 	$L__BB2_178;
	setp.gt.f32 	%p331, %f46, %f203;
	selp.f32 	%f203, %f46, %f203, %p331;
	setp.lt.f32 	%p332, %f46, %f202;
	selp.f32 	%f202, %f46, %f202, %p332;
$L__BB2_178:
	ld.const.u8 	%rs11, [element_ptr+10];
	setp.eq.s16 	%p333, %rs11, 0;
	@%p333 bra 	$L__BB2_181;
	ld.shared.f32 	%f51, [%r72+384];
	abs.f32 	%f176, %f51;
	setp.nan.f32 	%p334, %f176, %f176;
	@%p334 bra 	$L__BB2_181;
	setp.gt.f32 	%p335, %f51, %f203;
	selp.f32 	%f203, %f51, %f203, %p335;
	setp.lt.f32 	%p336, %f51, %f202;
	selp.f32 	%f202, %f51, %f202, %p336;
$L__BB2_181:
	ld.const.u8 	%rs12, [element_ptr+11];
	setp.eq.s16 	%p337, %rs12, 0;
	@%p337 bra 	$L__BB2_184;
	ld.shared.f32 	%f56, [%r72+388];
	abs.f32 	%f177, %f56;
	setp.nan.f32 	%p338, %f177, %f177;
	@%p338 bra 	$L__BB2_184;
	setp.gt.f32 	%p339, %f56, %f203;
	selp.f32 	%f203, %f56, %f203, %p339;
	setp.lt.f32 	%p340, %f56, %f202;
	selp.f32 	%f202, %f56, %f202, %p340;
$L__BB2_184:
	ld.const.u8 	%rs13, [element_ptr+12];
	setp.eq.s16 	%p341, %rs13, 0;
	@%p341 bra 	$L__BB2_187;
	ld.shared.f32 	%f61, [%r72+392];
	abs.f32 	%f178, %f61;
	setp.nan.f32 	%p342, %f178, %f178;
	@%p342 bra 	$L__BB2_187;
	setp.gt.f32 	%p343, %f61, %f203;
	selp.f32 	%f203, %f61, %f203, %p343;
	setp.lt.f32 	%p344, %f61, %f202;
	selp.f32 	%f202, %f61, %f202, %p344;
$L__BB2_187:
	ld.const.u8 	%rs14, [element_ptr+13];
	setp.eq.s16 	%p345, %rs14, 0;
	@%p345 bra 	$L__BB2_190;
	ld.shared.f32 	%f66, [%r72+396];
	abs.f32 	%f179, %f66;
	setp.nan.f32 	%p346, %f179, %f179;
	@%p346 bra 	$L__BB2_190;
	setp.gt.f32 	%p347, %f66, %f203;
	selp.f32 	%f203, %f66, %f203, %p347;
	setp.lt.f32 	%p348, %f66, %f202;
	selp.f32 	%f202, %f66, %f202, %p348;
$L__BB2_190:
	ld.const.u8 	%rs15, [element_ptr+14];
	setp.eq.s16 	%p349, %rs15, 0;
	@%p349 bra 	$L__BB2_193;
	ld.shared.f32 	%f71, [%r72+400];
	abs.f32 	%f180, %f71;
	setp.nan.f32 	%p350, %f180, %f180;
	@%p350 bra 	$L__BB2_193;
	setp.gt.f32 	%p351, %f71, %f203;
	selp.f32 	%f203, %f71, %f203, %p351;
	setp.lt.f32 	%p352, %f71, %f202;
	selp.f32 	%f202, %f71, %f202, %p352;
$L__BB2_193:
	ld.const.u8 	%rs16, [element_ptr+15];
	setp.eq.s16 	%p353, %rs16, 0;
	@%p353 bra 	$L__BB2_196;
	ld.shared.f32 	%f76, [%r72+576];
	abs.f32 	%f181, %f76;
	setp.nan.f32 	%p354, %f181, %f181;
	@%p354 bra 	$L__BB2_196;
	setp.gt.f32 	%p355, %f76, %f203;
	selp.f32 	%f203, %f76, %f203, %p355;
	setp.lt.f32 	%p356, %f76, %f202;
	selp.f32 	%f202, %f76, %f202, %p356;
$L__BB2_196:
	ld.const.u8 	%rs17, [element_ptr+16];
	setp.eq.s16 	%p357, %rs17, 0;
	@%p357 bra 	$L__BB2_199;
	ld.shared.f32 	%f81, [%r72+580];
	abs.f32 	%f182, %f81;
	setp.nan.f32 	%p358, %f182, %f182;
	@%p358 bra 	$L__BB2_199;
	setp.gt.f32 	%p359, %f81, %f203;
	selp.f32 	%f203, %f81, %f203, %p359;
	setp.lt.f32 	%p360, %f81, %f202;
	selp.f32 	%f202, %f81, %f202, %p360;
$L__BB2_199:
	ld.const.u8 	%rs18, [element_ptr+17];
	setp.eq.s16 	%p361, %rs18, 0;
	@%p361 bra 	$L__BB2_202;
	ld.shared.f32 	%f86, [%r72+584];
	abs.f32 	%f183, %f86;
	setp.nan.f32 	%p362, %f183, %f183;
	@%p362 bra 	$L__BB2_202;
	setp.gt.f32 	%p363, %f86, %f203;
	selp.f32 	%f203, %f86, %f203, %p363;
	setp.lt.f32 	%p364, %f86, %f202;
	selp.f32 	%f202, %f86, %f202, %p364;
$L__BB2_202:
	ld.const.u8 	%rs19, [element_ptr+18];
	setp.eq.s16 	%p365, %rs19, 0;
	@%p365 bra 	$L__BB2_205;
	ld.shared.f32 	%f91, [%r72+588];
	abs.f32 	%f184, %f91;
	setp.nan.f32 	%p366, %f184, %f184;
	@%p366 bra 	$L__BB2_205;
	setp.gt.f32 	%p367, %f91, %f203;
	selp.f32 	%f203, %f91, %f203, %p367;
	setp.lt.f32 	%p368, %f91, %f202;
	selp.f32 	%f202, %f91, %f202, %p368;
$L__BB2_205:
	ld.const.u8 	%rs20, [element_ptr+19];
	setp.eq.s16 	%p369, %rs20, 0;
	@%p369 bra 	$L__BB2_208;
	ld.shared.f32 	%f96, [%r72+592];
	abs.f32 	%f185, %f96;
	setp.nan.f32 	%p370, %f185, %f185;
	@%p370 bra 	$L__BB2_208;
	setp.gt.f32 	%p371, %f96, %f203;
	selp.f32 	%f203, %f96, %f203, %p371;
	setp.lt.f32 	%p372, %f96, %f202;
	selp.f32 	%f202, %f96, %f202, %p372;
$L__BB2_208:
	ld.const.u8 	%rs21, [element_ptr+20];
	setp.eq.s16 	%p373, %rs21, 0;
	@%p373 bra 	$L__BB2_211;
	ld.shared.f32 	%f101, [%r72+768];
	abs.f32 	%f186, %f101;
	setp.nan.f32 	%p374, %f186, %f186;
	@%p374 bra 	$L__BB2_211;
	setp.gt.f32 	%p375, %f101, %f203;
	selp.f32 	%f203, %f101, %f203, %p375;
	setp.lt.f32 	%p376, %f101, %f202;
	selp.f32 	%f202, %f101, %f202, %p376;
$L__BB2_211:
	ld.const.u8 	%rs22, [element_ptr+21];
	setp.eq.s16 	%p377, %rs22, 0;
	@%p377 bra 	$L__BB2_214;
	ld.shared.f32 	%f106, [%r72+772];
	abs.f32 	%f187, %f106;
	setp.nan.f32 	%p378, %f187, %f187;
	@%p378 bra 	$L__BB2_214;
	setp.gt.f32 	%p379, %f106, %f203;
	selp.f32 	%f203, %f106, %f203, %p379;
	setp.lt.f32 	%p380, %f106, %f202;
	selp.f32 	%f202, %f106, %f202, %p380;
$L__BB2_214:
	ld.const.u8 	%rs23, [element_ptr+22];
	setp.eq.s16 	%p381, %rs23, 0;
	@%p381 bra 	$L__BB2_217;
	ld.shared.f32 	%f111, [%r72+776];
	abs.f32 	%f188, %f111;
	setp.nan.f32 	%p382, %f188, %f188;
	@%p382 bra 	$L__BB2_217;
	setp.gt.f32 	%p383, %f111, %f203;
	selp.f32 	%f203, %f111, %f203, %p383;
	setp.lt.f32 	%p384, %f111, %f202;
	selp.f32 	%f202, %f111, %f202, %p384;
$L__BB2_217:
	ld.const.u8 	%rs24, [element_ptr+23];
	setp.eq.s16 	%p385, %rs24, 0;
	@%p385 bra 	$L__BB2_220;
	ld.shared.f32 	%f116, [%r72+780];
	abs.f32 	%f189, %f116;
	setp.nan.f32 	%p386, %f189, %f189;
	@%p386 bra 	$L__BB2_220;
	setp.gt.f32 	%p387, %f116, %f203;
	selp.f32 	%f203, %f116, %f203, %p387;
	setp.lt.f32 	%p388, %f116, %f202;
	selp.f32 	%f202, %f116, %f202, %p388;
$L__BB2_220:
	ld.const.u8 	%rs25, [element_ptr+24];
	setp.eq.s16 	%p389, %rs25, 0;
	@%p389 bra 	$L__BB2_223;
	ld.shared.f32 	%f121, [%r72+784];
	abs.f32 	%f190, %f121;
	setp.nan.f32 	%p390, %f190, %f190;
	@%p390 bra 	$L__BB2_223;
	setp.gt.f32 	%p391, %f121, %f203;
	selp.f32 	%f203, %f121, %f203, %p391;
	setp.lt.f32 	%p392, %f121, %f202;
	selp.f32 	%f202, %f121, %f202, %p392;
$L__BB2_223:
	ld.param.u32 	%r520, [_Z20laplace_morph_kernelIfhLi32ELi12ELi5EEvPT_PT0_Phii_param_3];
	ld.param.u64 	%rd259, [_Z20laplace_morph_kernelIfhLi32ELi12ELi5EEvPT_PT0_Phii_param_1];
	add.f32 	%f191, %f202, %f203;
	ld.shared.f32 	%f192, [%r72+392];
	add.f32 	%f193, %f192, %f192;
	sub.f32 	%f194, %f191, %f193;
	cvt.f64.f32 	%fd1, %f194;
	fma.rn.f64 	%fd2, %fd1, 0d3FE0000000000000, 0d3FE0000000000000;
	cvt.rn.f32.f64 	%f195, %fd2;
	setp.lt.f32 	%p393, %f195, 0f00000000;
	selp.f32 	%f196, 0f00000000, %f195, %p393;
	setp.gt.f32 	%p394, %f196, 0f437F0000;
	selp.f32 	%f197, 0f437F0000, %f196, %p394;
	cvt.rzi.u32.f32 	%r501, %f197;
	mad.lo.s32 	%r502, %r520, %r497, %r69;
	cvt.s64.s32 	%rd256, %r502;
	cvta.to.global.u64 	%rd257, %rd259;
	add.s64 	%rd258, %rd257, %rd256;
	st.global.u8 	[%rd258], %r501;
$L__BB2_224:
	ret;

}
	// .globl	_Z20laplace_morph_kernelIfhLi32ELi12ELi7EEvPT_PT0_Phii
.visible .entry _Z20laplace_morph_kernelIfhLi32ELi12ELi7EEvPT_PT0_Phii(
	.param .u64 .ptr .align 1 _Z20laplace_morph_kernelIfhLi32ELi12ELi7EEvPT_PT0_Phii_param_0,
	.param .u64 .ptr .align 1 _Z20laplace_morph_kernelIfhLi32ELi12ELi7EEvPT_PT0_Phii_param_1,
	.param .u64 .ptr .align 1 _Z20laplace_morph_kernelIfhLi32ELi12ELi7EEvPT_PT0_Phii_param_2,
	.param .u32 _Z20laplace_morph_kernelIfhLi32ELi12ELi7EEvPT_PT0_Phii_param_3,
	.param .u32 _Z20laplace_morph_kernelIfhLi32ELi12ELi7EEvPT_PT0_Phii_param_4
)
{
	.reg .pred 	%p<342>;
	.reg .b16 	%rs<8>;
	.reg .b32 	%r<608>;
	.reg .b32 	%f<108>;
	.reg .b64 	%rd<280>;
	.reg .b64 	%fd<3>;
	// demoted variable
	.shared .align 4 .b8 _ZZ20laplace_morph_kernelIfhLi32ELi12ELi7EEvPT_PT0_PhiiE6sh_src[3456];
	mov.u32 	%r78, %tid.y;
	setp.gt.u32 	%p25, %r78, 17;
	@%p25 bra 	$L__BB3_155;
	ld.param.u32 	%r546, [_Z20laplace_morph_kernelIfhLi32ELi12ELi7EEvPT_PT0_Phii_param_3];
	mov.u32 	%r1, %tid.x;
	mov.u32 	%r79, %ctaid.x;
	mov.u32 	%r80, %ntid.x;
	mul.lo.s32 	%r2, %r79, %r80;
	add.s32 	%r3, %r1, %r80;
	add.s32 	%r4, %r3, %r80;
	add.s32 	%r5, %r4, %r80;
	add.s32 	%r6, %r5, %r80;
	add.s32 	%r7, %r6, %r80;
	add.s32 	%r8, %r7, %r80;
	add.s32 	%r9, %r8, %r80;
	add.s32 	%r10, %r9, %r80;
	add.s32 	%r11, %r10, %r80;
	add.s32 	%r12, %r11, %r80;
	add.s32 	%r13, %r12, %r80;
	add.s32 	%r14, %r13, %r80;
	add.s32 	%r15, %r14, %r80;
	add.s32 	%r16, %r15, %r80;
	add.s32 	%r81, %r16, %r2;
	add.s32 	%r82, %r81, -3;
	setp.gt.s32 	%p26, %r82, -1;
	setp.lt.s32 	%p27, %r82, %r546;
	and.pred  	%p1, %p26, %p27;
	add.s32 	%r17, %r16, %r80;
	add.s32 	%r83, %r82, %r80;
	setp.gt.s32 	%p28, %r83, -1;
	setp.lt.s32 	%p29, %r83, %r546;
	and.pred  	%p2, %p28, %p29;
	add.s32 	%r18, %r17, %r80;
	add.s32 	%r84, %r83, %r80;
	setp.gt.s32 	%p30, %r84, -1;
	setp.lt.s32 	%p31, %r84, %r546;
	and.pred  	%p3, %p30, %p31;
	add.s32 	%r19, %r18, %r80;
	add.s32 	%r85, %r84, %r80;
	setp.gt.s32 	%p32, %r85, -1;
	setp.lt.s32 	%p33, %r85, %r546;
	and.pred  	%p4, %p32, %p33;
	add.s32 	%r20, %r19, %r80;
	add.s32 	%r86, %r85, %r80;
	setp.gt.s32 	%p34, %r86, -1;
	setp.lt.s32 	%p35, %r86, %r546;
	and.pred  	%p5, %p34, %p35;
	add.s32 	%r21, %r20, %r80;
	add.s32 	%r87, %r86, %r80;
	setp.gt.s32 	%p36, %r87, -1;
	setp.lt.s32 	%p37, %r87, %r546;
	and.pred  	%p6, %p36, %p37;
	add.s32 	%r22, %r21, %r80;
	add.s32 	%r88, %r87, %r80;
	setp.gt.s32 	%p38, %r88, -1;
	setp.lt.s32 	%p39, %r88, %r546;
	and.pred  	%p7, %p38, %p39;
	add.s32 	%r23, %r22, %r80;
	add.s32 	%r89, %r88, %r80;
	setp.gt.s32 	%p40, %r89, -1;
	setp.lt.s32 	%p41, %r89, %r546;
	and.pred  	%p8, %p40, %p41;
	add.s32 	%r24, %r23, %r80;
	add.s32 	%r90, %r89, %r80;
	setp.gt.s32 	%p42, %r90, -1;
	setp.lt.s32 	%p43, %r90, %r546;
	and.pred  	%p9, %p42, %p43;
	add.s32 	%r25, %r24, %r80;
	add.s32 	%r91, %r90, %r80;
	setp.gt.s32 	%p44, %r91, -1;
	setp.lt.s32 	%p45, %r91, %r546;
	and.pred  	%p10, %p44, %p45;
	add.s32 	%r26, %r25, %r80;
	add.s32 	%r92, %r91, %r80;
	setp.gt.s32 	%p46, %r92, -1;
	setp.lt.s32 	%p47, %r92, %r546;
	and.pred  	%p11, %p46, %p47;
	add.s32 	%r27, %r26, %r80;
	add.s32 	%r93, %r92, %r80;
	setp.gt.s32 	%p48, %r93, -1;
	setp.lt.s32 	%p49, %r93, %r546;
	and.pred  	%p12, %p48, %p49;
	add.s32 	%r28, %r27, %r80;
	add.s32 	%r94, %r93, %r80;
	setp.gt.s32 	%p50, %r94, -1;
	setp.lt.s32 	%p51, %r94, %r546;
	and.pred  	%p13, %p50, %p51;
	add.s32 	%r29, %r28, %r80;
	add.s32 	%r95, %r94, %r80;
	setp.gt.s32 	%p52, %r95, -1;
	setp.lt.s32 	%p53, %r95, %r546;
	and.pred  	%p14, %p52, %p53;
	add.s32 	%r30, %r29, %r80;
	add.s32 	%r96, %r95, %r80;
	setp.gt.s32 	%p54, %r96, -1;
	setp.lt.s32 	%p55, %r96, %r546;
	and.pred  	%p15, %p54, %p55;
	add.s32 	%r31, %r30, %r80;
	add.s32 	%r97, %r96, %r80;
	setp.gt.s32 	%p56, %r97, -1;
	setp.lt.s32 	%p57, %r97, %r546;
	and.pred  	%p16, %p56, %p57;
	add.s32 	%r32, %r31, %r80;
	add.s32 	%r98, %r97, %r80;
	setp.gt.s32 	%p58, %r98, -1;
	setp.lt.s32 	%p59, %r98, %r546;
	and.pred  	%p17, %p58, %p59;
	add.s32 	%r33, %r32, %r80;
	add.s32 	%r99, %r98, %r80;
	setp.gt.s32 	%p60, %r99, -1;
	setp.lt.s32 	%p61, %r99, %r546;
	and.pred  	%p18, %p60, %p61;
	add.s32 	%r34, %r33, %r80;
	add.s32 	%r100, %r99, %r80;
	setp.gt.s32 	%p62, %r100, -1;
	setp.lt.s32 	%p63, %r100, %r546;
	and.pred  	%p19, %p62, %p63;
	add.s32 	%r35, %r34, %r80;
	add.s32 	%r101, %r100, %r80;
	setp.gt.s32 	%p64, %r101, -1;
	setp.lt.s32 	%p65, %r101, %r546;
	and.pred  	%p20, %p64, %p65;
	add.s32 	%r36, %r35, %r80;
	add.s32 	%r102, %r101, %r80;
	setp.gt.s32 	%p66, %r102, -1;
	setp.lt.s32 	%p67, %r102, %r546;
	and.pred  	%p21, %p66, %p67;
	add.s32 	%r37, %r36, %r80;
	add.s32 	%r103, %r102, %r80;
	setp.gt.s32 	%p68, %r103, -1;
	setp.lt.s32 	%p69, %r103, %r546;
	and.pred  	%p22, %p68, %p69;
	add.s32 	%r38, %r37, %r80;
	add.s32 	%r104, %r103, %r80;
	setp.gt.s32 	%p70, %r104, -1;
	setp.lt.s32 	%p71, %r104, %r546;
	and.pred  	%p23, %p70, %p71;
	add.s32 	%r105, %r104, %r80;
	setp.gt.s32 	%p72, %r105, -1;
	setp.lt.s32 	%p73, %r105, %r546;
	and.pred  	%p24, %p72, %p73;
	mov.u32 	%r106, %tid.y;
	add.s32 	%r606, %r106, -3;
	shl.b32 	%r107, %r1, 2;
	mov.u32 	%r108, _ZZ20laplace_morph_kernelIfhLi32ELi12ELi7EEvPT_PT0_PhiiE6sh_src;
	mad.lo.s32 	%r605, %r106, 192, %r108;
	shl.b32 	%r109, %r80, 3;
	add.s32 	%r41, %r109, %r107;
	mad.lo.s32 	%r42, %r80, 12, %r107;
	mad.lo.s32 	%r43, %r80, 28, %r107;
	shl.b32 	%r110, %r80, 5;
	add.s32 	%r44, %r110, %r107;
	mad.lo.s32 	%r45, %r80, 36, %r107;
	mad.lo.s32 	%r46, %r80, 40, %r107;
	mad.lo.s32 	%r47, %r80, 44, %r107;
	mad.lo.s32 	%r48, %r80, 72, %r107;
	mad.lo.s32 	%r49, %r80, 76, %r107;
	mad.lo.s32 	%r50, %r80, 80, %r107;
	mad.lo.s32 	%r51, %r80, 84, %r107;
	mad.lo.s32 	%r52, %r80, 88, %r107;
	mad.lo.s32 	%r53, %r80, 92, %r107;
	mad.lo.s32 	%r54, %r80, 96, %r107;
	mad.lo.s32 	%r55, %r80, 100, %r107;
	mad.lo.s32 	%r56, %r80, 104, %r107;
	mov.u32 	%r111, %ctaid.y;
	mov.u32 	%r57, %ntid.y;
	mad.lo.s32 	%r603, %r111, %r57, %r106;
	add.s32 	%r112, %r603, -3;
	mul.lo.s32 	%r604, %r546, %r112;
	cvt.u64.u32 	%rd7, %r1;
	cvt.s64.s32 	%rd8, %r2;
	add.s64 	%rd9, %rd8, %rd7;
	cvt.u64.u32 	%rd14, %r3;
	add.s64 	%rd16, %rd8, %rd14;
	cvt.u64.u32 	%rd21, %r4;
	add.s64 	%rd23, %rd8, %rd21;
	cvt.u64.u32 	%rd28, %r5;
	add.s64 	%rd30, %rd8, %rd28;
	cvt.u64.u32 	%rd35, %r6;
	add.s64 	%rd37, %rd8, %rd35;
	cvt.u64.u32 	%rd42, %r7;
$L__BB3_2:
	setp.gt.u32 	%p74, %r1, 37;
	@%p74 bra 	$L__BB3_154;
	ld.param.u32 	%r564, [_Z20laplace_morph_kernelIfhLi32ELi12ELi7EEvPT_PT0_Phii_param_4];
	ld.param.u32 	%r547, [_Z20laplace_morph_kernelIfhLi32ELi12ELi7EEvPT_PT0_Phii_param_3];
	ld.param.u64 	%rd277, [_Z20laplace_morph_kernelIfhLi32ELi12ELi7EEvPT_PT0_Phii_param_0];
	cvta.to.global.u64 	%rd1, %rd277;
	add.s32 	%r113, %r603, -3;
	setp.gt.s32 	%p75, %r113, -1;
	setp.lt.s32 	%p76, %r113, %r564;
	and.pred  	%p77, %p75, %p76;
	add.s32 	%r114, %r2, %r1;
	add.s32 	%r115, %r114, -3;
	setp.gt.s32 	%p78, %r115, -1;
	setp.lt.s32 	%p79, %r115, %r547;
	and.pred  	%p80, %p78, %p79;
	and.pred  	%p81, %p80, %p77;
	not.pred 	%p82, %p81;
	@%p82 bra 	$L__BB3_5;
	cvt.s64.s32 	%rd6, %r604;
	add.s64 	%rd10, %rd9, %rd6;
	shl.b64 	%rd11, %rd10, 2;
	add.s64 	%rd12, %rd1, %rd11;
	ld.global.nc.f32 	%f38, [%rd12+-12];
	shl.b32 	%r119, %r1, 2;
	add.s32 	%r120, %r605, %r119;
	st.shared.f32 	[%r120], %f38;
	bra.uni 	$L__BB3_6;
$L__BB3_5:
	shl.b32 	%r116, %r1, 2;
	add.s32 	%r117, %r605, %r116;
	mov.b32 	%r118, 2147483647;
	st.shared.u32 	[%r117], %r118;
$L__BB3_6:
	setp.gt.u32 	%p83, %r3, 37;
	@%p83 bra 	$L__BB3_154;
	ld.param.u32 	%r565, [_Z20laplace_morph_kernelIfhLi32ELi12ELi7EEvPT_PT0_Phii_param_4];
	ld.param.u32 	%r548, [_Z20laplace_morph_kernelIfhLi32ELi12ELi7EEvPT_PT0_Phii_param_3];
	add.s32 	%r121, %r2, %r1;
	mov.u32 	%r122, %ntid.x;
	add.s32 	%r123, %r121, %r122;
	add.s32 	%r124, %r123, -3;
	setp.gt.s32 	%p84, %r124, -1;
	setp.lt.s32 	%p85, %r124, %r548;
	and.pred  	%p86, %p84, %p85;
	add.s32 	%r125, %r603, -3;
	setp.gt.s32 	%p87, %r125, -1;
	setp.lt.s32 	%p88, %r125, %r565;
	and.pred  	%p89, %p87, %p88;
	and.pred  	%p90, %p86, %p89;
	@%p90 bra 	$L__BB3_9;
	shl.b32 	%r126, %r3, 2;
	add.s32 	%r127, %r605, %r126;
	mov.b32 	%r128, 2147483647;
	st.shared.u32 	[%r127], %r128;
	bra.uni 	$L__BB3_10;
$L__BB3_9:
	cvt.s64.s32 	%rd13, %r604;
	add.s64 	%rd17, %rd16, %rd13;
	shl.b64 	%rd18, %rd17, 2;
	add.s64 	%rd19, %rd1, %rd18;
	ld.global.nc.f32 	%f39, [%rd19+-12];
	shl.b32 	%r129, %r3, 2;
	add.s32 	%r130, %r605, %r129;
	st.shared.f32 	[%r130], %f39;
$L__BB3_10:
	setp.gt.u32 	%p91, %r4, 37;
	@%p91 bra 	$L__BB3_154;
	ld.param.u32 	%r566, [_Z20laplace_morph_kernelIfhLi32ELi12ELi7EEvPT_PT0_Phii_param_4];
	ld.param.u32 	%r549, [_Z20laplace_morph_kernelIfhLi32ELi12ELi7EEvPT_PT0_Phii_param_3];
	add.s32 	%r131, %r2, %r1;
	mov.u32 	%r132, %ntid.x;
	add.s32 	%r133, %r131, %r132;
	add.s32 	%r134, %r133, %r132;
	add.s32 	%r135, %r134, -3;
	setp.gt.s32 	%p92, %r135, -1;
	setp.lt.s32 	%p93, %r135, %r549;
	and.pred  	%p94, %p92, %p93;
	add.s32 	%r136, %r603, -3;
	setp.gt.s32 	%p95, %r136, -1;
	setp.lt.s32 	%p96, %r136, %r566;
	and.pred  	%p97, %p95, %p96;
	and.pred  	%p98, %p94, %p97;
	@%p98 bra 	$L__BB3_13;
	add.s32 	%r137, %r605, %r41;
	mov.b32 	%r138, 2147483647;
	st.shared.u32 	[%r137], %r138;
	bra.uni 	$L__BB3_14;
$L__BB3_13:
	cvt.s64.s32 	%rd20, %r604;
	add.s64 	%rd24, %rd23, %rd20;
	shl.b64 	%rd25, %rd24, 2;
	add.s64 	%rd26, %rd1, %rd25;
	ld.global.nc.f32 	%f40, [%rd26+-12];
	add.s32 	%r139, %r605, %r41;
	st.shared.f32 	[%r139], %f40;
$L__BB3_14:
	setp.gt.u32 	%p99, %r5, 37;
	@%p99 bra 	$L__BB3_154;
	ld.param.u32 	%r567, [_Z20laplace_morph_kernelIfhLi32ELi12ELi7EEvPT_PT0_Phii_param_4];
	ld.param.u32 	%r550, [_Z20laplace_morph_kernelIfhLi32ELi12ELi7EEvPT_PT0_Phii_param_3];
	add.s32 	%r140, %r2, %r1;
	mov.u32 	%r141, %ntid.x;
	add.s32 	%r142, %r140, %r141;
	add.s32 	%r143, %r142, %r141;
	add.s32 	%r144, %r143, %r141;
	add.s32 	%r145, %r144, -3;
	setp.gt.s32 	%p100, %r145, -1;
	setp.lt.s32 	%p101, %r145, %r550;
	and.pred  	%p102, %p100, %p101;
	add.s32 	%r146, %r603, -3;
	setp.gt.s32 	%p103, %r146, -1;
	setp.lt.s32 	%p104, %r146, %r567;
	and.pred  	%p105, %p103, %p104;
	and.pred  	%p106, %p102, %p105;
	@%p106 bra 	$L__BB3_17;
	add.s32 	%r147, %r605, %r42;
	mov.b32 	%r148, 2147483647;
	st.shared.u32 	[%r147], %r148;
	bra.uni 	$L__BB3_18;
$L__BB3_17:
	cvt.s64.s32 	%rd27, %r604;
	add.s64 	%rd31, %rd30, %rd27;
	shl.b64 	%rd32, %rd31, 2;
	add.s64 	%rd33, %rd1, %rd32;
	ld.global.nc.f32 	%f41, [%rd33+-12];
	add.s32 	%r149, %r605, %r42;
	st.shared.f32 	[%r149], %f41;
$L__BB3_18:
	setp.gt.u32 	%p107, %r6, 37;
	@%p107 bra 	$L__BB3_154;
	ld.param.u32 	%r568, [_Z20laplace_morph_kernelIfhLi32ELi12ELi7EEvPT_PT0_Phii_param_4];
	ld.param.u32 	%r551, [_Z20laplace_morph_kernelIfhLi32ELi12ELi7EEvPT_PT0_Phii_param_3];
	add.s32 	%r150, %r2, %r1;
	mov.u32 	%r151, %ntid.x;
	add.s32 	%r152, %r150, %r151;
	add.s32 	%r153, %r152, %r151;
	add.s32 	%r154, %r153, %r151;
	add.s32 	%r155, %r154, %r151;
	add.s32 	%r156, %r155, -3;
	setp.gt.s32 	%p108, %r156, -1;
	setp.lt.s32 	%p109, %r156, %r551;
	and.pred  	%p110, %p108, %p109;
	add.s32 	%r157, %r603, -3;
	setp.gt.s32 	%p111, %r157, -1;
	setp.lt.s32 	%p112, %r157, %r568;
	and.pred  	%p113, %p111, %p112;
	and.pred  	%p114, %p110, %p113;
	@%p114 bra 	$L__BB3_21;
	mov.u32 	%r158, %ntid.x;
	shl.b32 	%r159, %r158, 4;
	shl.b32 	%r160, %r1, 2;
	add.s32 	%r161, %r159, %r160;
	add.s32 	%r162, %r605, %r161;
	mov.b32 	%r163, 2147483647;
	st.shared.u32 	[%r162], %r163;
	bra.uni 	$L__BB3_22;
$L__BB3_21:
	cvt.s64.s32 	%rd34, %r604;
	add.s64 	%rd38, %rd37, %rd34;
	shl.b64 	%rd39, %rd38, 2;
	add.s64 	%rd40, %rd1, %rd39;
	ld.global.nc.f32 	%f42, [%rd40+-12];
	mov.u32 	%r164, %ntid.x;
	shl.b32 	%r165, %r164, 4;
	shl.b32 	%r166, %r1, 2;
	add.s32 	%r167, %r165, %r166;
	add.s32 	%r168, %r605, %r167;
	st.shared.f32 	[%r168], %f42;
$L__BB3_22:
	setp.gt.u32 	%p115, %r7, 37;
	@%p115 bra 	$L__BB3_154;
	ld.param.u32 	%r569, [_Z20laplace_morph_kernelIfhLi32ELi12ELi7EEvPT_PT0_Phii_param_4];
	ld.param.u32 	%r552, [_Z20laplace_morph_kernelIfhLi32ELi12ELi7EEvPT_PT0_Phii_param_3];
	add.s32 	%r169, %r2, %r1;
	mov.u32 	%r170, %ntid.x;
	add.s32 	%r171, %r169, %r170;
	add.s32 	%r172, %r171, %r170;
	add.s32 	%r173, %r172, %r170;
	add.s32 	%r174, %r173, %r170;
	add.s32 	%r175, %r174, %r170;
	add.s32 	%r176, %r175, -3;
	setp.gt.s32 	%p116, %r176, -1;
	setp.lt.s32 	%p117, %r176, %r552;
	and.pred  	%p118, %p116, %p117;
	add.s32 	%r177, %r603, -3;
	setp.gt.s32 	%p119, %r177, -1;
	setp.lt.s32 	%p120, %r177, %r569;
	and.pred  	%p121, %p119, %p120;
	and.pred  	%p122, %p118, %p121;
	@%p122 bra 	$L__BB3_25;
	mov.u32 	%r178, %ntid.x;
	shl.b32 	%r179, %r1, 2;
	mad.lo.s32 	%r180, %r178, 20, %r179;
	add.s32 	%r181, %r605, %r180;
	mov.b32 	%r182, 2147483647;
	st.shared.u32 	[%r181], %r182;
	bra.uni 	$L__BB3_26;
$L__BB3_25:
	cvt.s64.s32 	%rd41, %r604;
	cvt.s64.s32 	%rd43, %r2;
	add.s64 	%rd44, %rd43, %rd42;
	add.s64 	%rd45, %rd44, %rd41;
	shl.b64 	%rd46, %rd45, 2;
	add.s64 	%rd47, %rd1, %rd46;
	ld.global.nc.f32 	%f43, [%rd47+-12];
	mov.u32 	%r183, %ntid.x;
	shl.b32 	%r184, %r1, 2;
	mad.lo.s32 	%r185, %r183, 20, %r184;
	add.s32 	%r186, %r605, %r185;
	st.shared.f32 	[%r186], %f43;
$L__BB3_26:
	setp.gt.u32 	%p123, %r8, 37;
	@%p123 bra 	$L__BB3_154;
	ld.param.u32 	%r570, [_Z20laplace_morph_kernelIfhLi32ELi12ELi7EEvPT_PT0_Phii_param_4];
	ld.param.u32 	%r553, [_Z20laplace_morph_kernelIfhLi32ELi12ELi7EEvPT_PT0_Phii_param_3];
	add.s32 	%r187, %r2, %r1;
	mov.u32 	%r188, %ntid.x;
	add.s32 	%r189, %r187, %r188;
	add.s32 	%r190, %r189, %r188;
	add.s32 	%r191, %r190, %r188;
	add.s32 	%r192, %r191, %r188;
	add.s32 	%r193, %r192, %r188;
	add.s32 	%r194, %r193, %r188;
	add.s32 	%r195, %r194, -3;
	setp.gt.s32 	%p124, %r195, -1;
	setp.lt.s32 	%p125, %r195, %r553;
	and.pred  	%p126, %p124, %p125;
	add.s32 	%r196, %r603, -3;
	setp.gt.s32 	%p127, %r196, -1;
	setp.lt.s32 	%p128, %r196, %r570;
	and.pred  	%p129, %p127, %p128;
	and.pred  	%p130, %p126, %p129;
	@%p130 bra 	$L__BB3_29;
	mov.u32 	%r197, %ntid.x;
	shl.b32 	%r198, %r1, 2;
	mad.lo.s32 	%r199, %r197, 24, %r198;
	add.s32 	%r200, %r605, %r199;
	mov.b32 	%r201, 2147483647;
	st.shared.u32 	[%r200], %r201;
	bra.uni 	$L__BB3_30;
$L__BB3_29:
	cvt.s64.s32 	%rd48, %r604;
	cvt.u64.u32 	%rd49, %r8;
	cvt.s64.s32 	%rd50, %r2;
	add.s64 	%rd51, %rd50, %rd49;
	add.s64 	%rd52, %rd51, %rd48;
	shl.b64 	%rd53, %rd52, 2;
	add.s64 	%rd54, %rd1, %rd53;
	ld.global.nc.f32 	%f44, [%rd54+-12];
	mov.u32 	%r202, %ntid.x;
	shl.b32 	%r203, %r1, 2;
	mad.lo.s32 	%r204, %r202, 24, %r203;
	add.s32 	%r205, %r605, %r204;
	st.shared.f32 	[%r205], %f44;
$L__BB3_30:
	setp.gt.u32 	%p131, %r9, 37;
	@%p131 bra 	$L__BB3_154;
	ld.param.u32 	%r571, [_Z20laplace_morph_kernelIfhLi32ELi12ELi7EEvPT_PT0_Phii_param_4];
	ld.param.u32 	%r554, [_Z20laplace_morph_kernelIfhLi32ELi12ELi7EEvPT_PT0_Phii_param_3];
	add.s32 	%r206, %r2, %r1;
	mov.u32 	%r207, %ntid.x;
	add.s32 	%r208, %r206, %r207;
	add.s32 	%r209, %r208, %r207;
	add.s32 	%r210, %r209, %r207;
	add.s32 	%r211, %r210, %r207;
	add.s32 	%r212, %r211, %r207;
	add.s32 	%r213, %r212, %r207;
	add.s32 	%r214, %r213, %r207;
	add.s32 	%r215, %r214, -3;
	setp.gt.s32 	%p132, %r215, -1;
	setp.lt.s32 	%p133, %r215, %r554;
	and.pred  	%p134, %p132, %p133;
	add.s32 	%r216, %r603, -3;
	setp.gt.s32 	%p135, %r216, -1;
	setp.lt.s32 	%p136, %r216, %r571;
	and.pred  	%p137, %p135, %p136;
	and.pred  	%p138, %p134, %p137;
	@%p138 bra 	$L__BB3_33;
	add.s32 	%r217, %r605, %r43;
	mov.b32 	%r218, 2147483647;
	st.shared.u32 	[%r217], %r218;
	bra.uni 	$L__BB3_34;
$L__BB3_33:
	cvt.s64.s32 	%rd55, %r604;
	cvt.u64.u32 	%rd56, %r9;
	cvt.s64.s32 	%rd57, %r2;
	add.s64 	%rd58, %rd57, %rd56;
	add.s64 	%rd59, %rd58, %rd55;
	shl.b64 	%rd60, %rd59, 2;
	add.s64 	%rd61, %rd1, %rd60;
	ld.global.nc.f32 	%f45, [%rd61+-12];
	add.s32 	%r219, %r605, %r43;
	st.shared.f32 	[%r219], %f45;
$L__BB3_34:
	setp.gt.u32 	%p139, %r10, 37;
	@%p139 bra 	$L__BB3_154;
	ld.param.u32 	%r572, [_Z20laplace_morph_kernelIfhLi32ELi12ELi7EEvPT_PT0_Phii_param_4];
	ld.param.u32 	%r555, [_Z20laplace_morph_kernelIfhLi32ELi12ELi7EEvPT_PT0_Phii_param_3];
	add.s32 	%r220, %r2, %r1;
	mov.u32 	%r221, %ntid.x;
	add.s32 	%r222, %r220, %r221;
	add.s32 	%r223, %r222, %r221;
	add.s32 	%r224, %r223, %r221;
	add.s32 	%r225, %r224, %r221;
	add.s32 	%r226, %r225, %r221;
	add.s32 	%r227, %r226, %r221;
	add.s32 	%r228, %r227, %r221;
	add.s32 	%r229, %r228, %r221;
	add.s32 	%r230, %r229, -3;
	setp.gt.s32 	%p140, %r230, -1;
	setp.lt.s32 	%p141, %r230, %r555;
	and.pred  	%p142, %p140, %p141;
	add.s32 	%r231, %r603, -3;
	setp.gt.s32 	%p143, %r231, -1;
	setp.lt.s32 	%p144, %r231, %r572;
	and.pred  	%p145, %p143, %p144;
	and.pred  	%p146, %p142, %p145;
	@%p146 bra 	$L__BB3_37;
	add.s32 	%r232, %r605, %r44;
	mov.b32 	%r233, 2147483647;
	st.shared.u32 	[%r232], %r233;
	bra.uni 	$L__BB3_38;
$L__BB3_37:
	cvt.s64.s32 	%rd62, %r604;
	cvt.u64.u32 	%rd63, %r10;
	cvt.s64.s32 	%rd64, %r2;
	add.s64 	%rd65, %rd64, %rd63;
	add.s64 	%rd66, %rd65, %rd62;
	shl.b64 	%rd67, %rd66, 2;
	add.s64 	%rd68, %rd1, %rd67;
	ld.global.nc.f32 	%f46, [%rd68+-12];
	add.s32 	%r234, %r605, %r44;
	st.shared.f32 	[%r234], %f46;
$L__BB3_38:
	setp.gt.u32 	%p147, %r11, 37;
	@%p147 bra 	$L__BB3_154;
	ld.param.u32 	%r573, [_Z20laplace_morph_kernelIfhLi32ELi12ELi7EEvPT_PT0_Phii_param_4];
	ld.param.u32 	%r556, [_Z20laplace_morph_kernelIfhLi32ELi12ELi7EEvPT_PT0_Phii_param_3];
	add.s32 	%r235, %r2, %r1;
	mov.u32 	%r236, %ntid.x;
	add.s32 	%r237, %r235, %r236;
	add.s32 	%r238, %r237, %r236;
	add.s32 	%r239, %r238, %r236;
	add.s32 	%r240, %r239, %r236;
	add.s32 	%r241, %r240, %r236;
	add.s32 	%r242, %r241, %r236;
	add.s32 	%r243, %r242, %r236;
	add.s32 	%r244, %r243, %r236;
	add.s32 	%r245, %r244, %r236;
	add.s32 	%r246, %r245, -3;
	setp.gt.s32 	%p148, %r246, -1;
	setp.lt.s32 	%p149, %r246, %r556;
	and.pred  	%p150, %p148, %p149;
	add.s32 	%r247, %r603, -3;
	setp.gt.s32 	%p151, %r247, -1;
	setp.lt.s32 	%p152, %r247, %r573;
	and.pred  	%p153, %p151, %p152;
	and.pred  	%p154, %p150, %p153;
	@%p154 bra 	$L__BB3_41;
	add.s32 	%r248, %r605, %r45;
	mov.b32 	%r249, 2147483647;
	st.shared.u32 	[%r248], %r249;
	bra.uni 	$L__BB3_42;
$L__BB3_41:
	cvt.s64.s32 	%rd69, %r604;
	cvt.u64.u32 	%rd70, %r11;
	cvt.s64.s32 	%rd71, %r2;
	add.s64 	%rd72, %rd71, %rd70;
	add.s64 	%rd73, %rd72, %rd69;
	shl.b64 	%rd74, %rd73, 2;
	add.s64 	%rd75, %rd1, %rd74;
	ld.global.nc.f32 	%f47, [%rd75+-12];
	add.s32 	%r250, %r605, %r45;
	st.shared.f32 	[%r250], %f47;
$L__BB3_42:
	setp.gt.u32 	%p155, %r12, 37;
	@%p155 bra 	$L__BB3_154;
	ld.param.u32 	%r574, [_Z20laplace_morph_kernelIfhLi32ELi12ELi7EEvPT_PT0_Phii_param_4];
	ld.param.u32 	%r557, [_Z20laplace_morph_kernelIfhLi32ELi12ELi7EEvPT_PT0_Phii_param_3];
	add.s32 	%r251, %r2, %r1;
	mov.u32 	%r252, %ntid.x;
	add.s32 	%r253, %r251, %r252;
	add.s32 	%r254, %r253, %r252;
	add.s32 	%r255, %r254, %r252;
	add.s32 	%r256, %r255, %r252;
	add.s32 	%r257, %r256, %r252;
	add.s32 	%r258, %r257, %r252;
	add.s32 	%r259, %r258, %r252;
	add.s32 	%r260, %r259, %r252;
	add.s32 	%r261, %r260, %r252;
	add.s32 	%r262, %r261, %r252;
	add.s32 	%r263, %r262, -3;
	setp.gt.s32 	%p156, %r263, -1;
	setp.lt.s32 	%p157, %r263, %r557;
	and.pred  	%p158, %p156, %p157;
	add.s32 	%r264, %r603, -3;
	setp.gt.s32 	%p159, %r264, -1;
	setp.lt.s32 	%p160, %r264, %r574;
	and.pred  	%p161, %p159, %p160;
	and.pred  	%p162, %p158, %p161;
	@%p162 bra 	$L__BB3_45;
	add.s32 	%r265, %r605, %r46;
	mov.b32 	%r266, 2147483647;
	st.shared.u32 	[%r265], %r266;
	bra.uni 	$L__BB3_46;
$L__BB3_45:
	cvt.s64.s32 	%rd76, %r604;
	cvt.u64.u32 	%rd77, %r12;
	cvt.s64.s32 	%rd78, %r2;
	add.s64 	%rd79, %rd78, %rd77;
	add.s64 	%rd80, %rd79, %rd76;
	shl.b64 	%rd81, %rd80, 2;
	add.s64 	%rd82, %rd1, %rd81;
	ld.global.nc.f32 	%f48, [%rd82+-12];
	add.s32 	%r267, %r605, %r46;
	st.shared.f32 	[%r267], %f48;
$L__BB3_46:
	setp.gt.u32 	%p163, %r13, 37;
	@%p163 bra 	$L__BB3_154;
	ld.param.u32 	%r575, [_Z20laplace_morph_kernelIfhLi32ELi12ELi7EEvPT_PT0_Phii_param_4];
	ld.param.u32 	%r558, [_Z20laplace_morph_kernelIfhLi32ELi12ELi7EEvPT_PT0_Phii_param_3];
	add.s32 	%r268, %r2, %r1;
	mov.u32 	%r269, %ntid.x;
	add.s32 	%r270, %r268, %r269;
	add.s32 	%r271, %r270, %r269;
	add.s32 	%r272, %r271, %r269;
	add.s32 	%r273, %r272, %r269;
	add.s32 	%r274, %r273, %r269;
	add.s32 	%r275, %r274, %r269;
	add.s32 	%r276, %r275, %r269;
	add.s32 	%r277, %r276, %r269;
	add.s32 	%r278, %r277, %r269;
	add.s32 	%r279, %r278, %r269;
	add.s32 	%r280, %r279, %r269;
	add.s32 	%r281, %r280, -3;
	setp.gt.s32 	%p164, %r281, -1;
	setp.lt.s32 	%p165, %r281, %r558;
	and.pred  	%p166, %p164, %p165;
	add.s32 	%r282, %r603, -3;
	setp.gt.s32 	%p167, %r282, -1;
	setp.lt.s32 	%p168, %r282, %r575;
	and.pred  	%p169, %p167, %p168;
	and.pred  	%p170, %p166, %p169;
	@%p170 bra 	$L__BB3_49;
	add.s32 	%r283, %r605, %r47;
	mov.b32 	%r284, 2147483647;
	st.shared.u32 	[%r283], %r284;
	bra.uni 	$L__BB3_50;
$L__BB3_49:
	cvt.s64.s32 	%rd83, %r604;
	cvt.u64.u32 	%rd84, %r13;
	cvt.s64.s32 	%rd85, %r2;
	add.s64 	%rd86, %rd85, %rd84;
	add.s64 	%rd87, %rd86, %rd83;
	shl.b64 	%rd88, %rd87, 2;
	add.s64 	%rd89, %rd1, %rd88;
	ld.global.nc.f32 	%f49, [%rd89+-12];
	add.s32 	%r285, %r605, %r47;
	st.shared.f32 	[%r285], %f49;
$L__BB3_50:
	setp.gt.u32 	%p171, %r14, 37;
	@%p171 bra 	$L__BB3_154;
	ld.param.u32 	%r576, [_Z20laplace_morph_kernelIfhLi32ELi12ELi7EEvPT_PT0_Phii_param_4];
	ld.param.u32 	%r559, [_Z20laplace_morph_kernelIfhLi32ELi12ELi7EEvPT_PT0_Phii_param_3];
	add.s32 	%r286, %r2, %r1;
	mov.u32 	%r287, %ntid.x;
	add.s32 	%r288, %r286, %r287;
	add.s32 	%r289, %r288, %r287;
	add.s32 	%r290, %r289, %r287;
	add.s32 	%r291, %r290, %r287;
	add.s32 	%r292, %r291, %r287;
	add.s32 	%r293, %r292, %r287;
	add.s32 	%r294, %r293, %r287;
	add.s32 	%r295, %r294, %r287;
	add.s32 	%r296, %r295, %r287;
	add.s32 	%r297, %r296, %r287;
	add.s32 	%r298, %r297, %r287;
	add.s32 	%r299, %r298, %r287;
	add.s32 	%r300, %r299, -3;
	setp.gt.s32 	%p172, %r300, -1;
	setp.lt.s32 	%p173, %r300, %r559;
	and.pred  	%p174, %p172, %p173;
	add.s32 	%r301, %r603, -3;
	setp.gt.s32 	%p175, %r301, -1;
	setp.lt.s32 	%p176, %r301, %r576;
	and.pred  	%p177, %p175, %p176;
	and.pred  	%p178, %p174, %p177;
	@%p178 bra 	$L__BB3_53;
	mov.u32 	%r302, %ntid.x;
	shl.b32 	%r303, %r1, 2;
	mad.lo.s32 	%r304, %r302, 48, %r303;
	add.s32 	%r305, %r605, %r304;
	mov.b32 	%r306, 2147483647;
	st.shared.u32 	[%r305], %r306;
	bra.uni 	$L__BB3_54;
$L__BB3_53:
	cvt.s64.s32 	%rd90, %r604;
	cvt.u64.u32 	%rd91, %r14;
	cvt.s64.s32 	%rd92, %r2;
	add.s64 	%rd93, %rd92, %rd91;
	add.s64 	%rd94, %rd93, %rd90;
	shl.b64 	%rd95, %rd94, 2;
	add.s64 	%rd96, %rd1, %rd95;
	ld.global.nc.f32 	%f50, [%rd96+-12];
	mov.u32 	%r307, %ntid.x;
	shl.b32 	%r308, %r1, 2;
	mad.lo.s32 	%r309, %r307, 48, %r308;
	add.s32 	%r310, %r605, %r309;
	st.shared.f32 	[%r310], %f50;
$L__BB3_54:
	setp.gt.u32 	%p179, %r15, 37;
	@%p179 bra 	$L__BB3_154;
	ld.param.u32 	%r577, [_Z20laplace_morph_kernelIfhLi32ELi12ELi7EEvPT_PT0_Phii_param_4];
	ld.param.u32 	%r560, [_Z20laplace_morph_kernelIfhLi32ELi12ELi7EEvPT_PT0_Phii_param_3];
	add.s32 	%r311, %r2, %r1;
	mov.u32 	%r312, %ntid.x;
	add.s32 	%r313, %r311, %r312;
	add.s32 	%r314, %r313, %r312;
	add.s32 	%r315, %r314, %r312;
	add.s32 	%r316, %r315, %r312;
	add.s32 	%r317, %r316, %r312;
	add.s32 	%r318, %r317, %r312;
	add.s32 	%r319, %r318, %r312;
	add.s32 	%r320, %r319, %r312;
	add.s32 	%r321, %r320, %r312;
	add.s32 	%r322, %r321, %r312;
	add.s32 	%r323, %r322, %r312;
	add.s32 	%r324, %r323, %r312;
	add.s32 	%r325, %r324, %r312;
	add.s32 	%r326, %r325, -3;
	setp.gt.s32 	%p180, %r326, -1;
	setp.lt.s32 	%p181, %r326, %r560;
	and.pred  	%p182, %p180, %p181;
	add.s32 	%r327, %r603, -3;
	setp.gt.s32 	%p183, %r327, -1;
	setp.lt.s32 	%p184, %r327, %r577;
	and.pred  	%p185, %p183, %p184;
	and.pred  	%p186, %p182, %p185;
	@%p186 bra 	$L__BB3_57;
	mov.u32 	%r328, %ntid.x;
	shl.b32 	%r329, %r1, 2;
	mad.lo.s32 	%r330, %r328, 52, %r329;
	add.s32 	%r331, %r605, %r330;
	mov.b32 	%r332, 2147483647;
	st.shared.u32 	[%r331], %r332;
	bra.uni 	$L__BB3_58;
$L__BB3_57:
	cvt.s64.s32 	%rd97, %r604;
	cvt.u64.u32 	%rd98, %r15;
	cvt.s64.s32 	%rd99, %r2;
	add.s64 	%rd100, %rd99, %rd98;
	add.s64 	%rd101, %rd100, %rd97;
	shl.b64 	%rd102, %rd101, 2;
	add.s64 	%rd103, %rd1, %rd102;
	ld.global.nc.f32 	%f51, [%rd103+-12];
	mov.u32 	%r333, %ntid.x;
	shl.b32 	%r334, %r1, 2;
	mad.lo.s32 	%r335, %r333, 52, %r334;
	add.s32 	%r336, %r605, %r335;
	st.shared.f32 	[%r336], %f51;
$L__BB3_58:
	setp.gt.u32 	%p187, %r16, 37;
	@%p187 bra 	$L__BB3_154;
	ld.param.u32 	%r578, [_Z20laplace_morph_kernelIfhLi32ELi12ELi7EEvPT_PT0_Phii_param_4];
	add.s32 	%r337, %r603, -3;
	setp.gt.s32 	%p188, %r337, -1;
	setp.lt.s32 	%p189, %r337, %r578;
	and.pred  	%p190, %p188, %p189;
	and.pred  	%p191, %p1, %p190;
	@%p191 bra 	$L__BB3_61;
	mov.u32 	%r338, %ntid.x;
	shl.b32 	%r339, %r1, 2;
	mad.lo.s32 	%r340, %r338, 56, %r339;
	add.s32 	%r341, %r605, %r340;
	mov.b32 	%r342, 2147483647;
	st.shared.u32 	[%r341], %r342;
	bra.uni 	$L__BB3_62;
$L__BB3_61:
	cvt.s64.s32 	%rd104, %r604;
	cvt.u64.u32 	%rd105, %r16;
	cvt.s64.s32 	%rd106, %r2;
	add.s64 	%rd107, %rd106, %rd105;
	add.s64 	%rd108, %rd107, %rd104;
	shl.b64 	%rd109, %rd108, 2;
	add.s64 	%rd110, %rd1, %rd109;
	ld.global.nc.f32 	%f52, [%rd110+-12];
	mov.u32 	%r343, %ntid.x;
	shl.b32 	%r344, %r1, 2;
	mad.lo.s32 	%r345, %r343, 56, %r344;
	add.s32 	%r346, %r605, %r345;
	st.shared.f32 	[%r346], %f52;
$L__BB3_62:
	setp.gt.u32 	%p192, %r17, 37;
	@%p192 bra 	$L__BB3_154;
	ld.param.u32 	%r579, [_Z20laplace_morph_kernelIfhLi32ELi12ELi7EEvPT_PT0_Phii_param_4];
	add.s32 	%r347, %r603, -3;
	setp.gt.s32 	%p193, %r347, -1;
	setp.lt.s32 	%p194, %r347, %r579;
	and.pred  	%p195, %p193, %p194;
	and.pred  	%p196, %p2, %p195;
	@%p196 bra 	$L__BB3_65;
	mov.u32 	%r348, %ntid.x;
	shl.b32 	%r349, %r1, 2;
	mad.lo.s32 	%r350, %r348, 60, %r349;
	add.s32 	%r351, %r605, %r350;
	mov.b32 	%r352, 2147483647;
	st.shared.u32 	[%r351], %r352;
	bra.uni 	$L__BB3_66;
$L__BB3_65:
	cvt.s64.s32 	%rd111, %r604;
	cvt.u64.u32 	%rd112, %r17;
	cvt.s64.s32 	%rd113, %r2;
	add.s64 	%rd114, %rd113, %rd112;
	add.s64 	%rd115, %rd114, %rd111;
	shl.b64 	%rd116, %rd115, 2;
	add.s64 	%rd117, %rd1, %rd116;
	ld.global.nc.f32 	%f53, [%rd117+-12];
	mov.u32 	%r353, %ntid.x;
	shl.b32 	%r354, %r1, 2;
	mad.lo.s32 	%r355, %r353, 60, %r354;
	add.s32 	%r356, %r605, %r355;
	st.shared.f32 	[%r356], %f53;
$L__BB3_66:
	setp.gt.u32 	%p197, %r18, 37;
	@%p197 bra 	$L__BB3_154;
	ld.param.u32 	%r580, [_Z20laplace_morph_kernelIfhLi32ELi12ELi7EEvPT_PT0_Phii_param_4];
	add.s32 	%r357, %r603, -3;
	setp.gt.s32 	%p198, %r357, -1;
	setp.lt.s32 	%p199, %r357, %r580;
	and.pred  	%p200, %p198, %p199;
	and.pred  	%p201, %p3, %p200;
	@%p201 bra 	$L__BB3_69;
	mov.u32 	%r358, %ntid.x;
	shl.b32 	%r359, %r358, 6;
	shl.b32 	%r360, %r1, 2;
	add.s32 	%r361, %r359, %r360;
	add.s32 	%r362, %r605, %r361;
	mov.b32 	%r363, 2147483647;
	st.shared.u32 	[%r362], %r363;
	bra.uni 	$L__BB3_70;
$L__BB3_69:
	cvt.s64.s32 	%rd118, %r604;
	cvt.u64.u32 	%rd119, %r18;
	cvt.s64.s32 	%rd120, %r2;
	add.s64 	%rd121, %rd120, %rd119;
	add.s64 	%rd122, %rd121, %rd118;
	shl.b64 	%rd123, %rd122, 2;
	add.s64 	%rd124, %rd1, %rd123;
	ld.global.nc.f32 	%f54, [%rd124+-12];
	mov.u32 	%r364, %ntid.x;
	shl.b32 	%r365, %r364, 6;
	shl.b32 	%r366, %r1, 2;
	add.s32 	%r367, %r365, %r366;
	add.s32 	%r368, %r605, %r367;
	st.shared.f32 	[%r368], %f54;
$L__BB3_70:
	setp.gt.u32 	%p202, %r19, 37;
	@%p202 bra 	$L__BB3_154;
	ld.param.u32 	%r581, [_Z20laplace_morph_kernelIfhLi32ELi12ELi7EEvPT_PT0_Phii_param_4];
	add.s32 	%r369, %r603, -3;
	setp.gt.s32 	%p203, %r369, -1;
	setp.lt.s32 	%p204, %r369, %r581;
	and.pred  	%p205, %p203, %p204;
	and.pred  	%p206, %p4, %p205;
	@%p206 bra 	$L__BB3_73;
	mov.u32 	%r370, %ntid.x;
	shl.b32 	%r371, %r1, 2;
	mad.lo.s32 	%r372, %r370, 68, %r371;
	add.s32 	%r373, %r605, %r372;
	mov.b32 	%r374, 2147483647;
	st.shared.u32 	[%r373], %r374;
	bra.uni 	$L__BB3_74;
$L__BB3_73:
	cvt.s64.s32 	%rd125, %r604;
	cvt.u64.u32 	%rd126, %r19;
	cvt.s64.s32 	%rd127, %r2;
	add.s64 	%rd128, %rd127, %rd126;
	add.s64 	%rd129, %rd128, %rd125;
	shl.b64 	%rd130, %rd129, 2;
	add.s64 	%rd131, %rd1, %rd130;
	ld.global.nc.f32 	%f55, [%rd131+-12];
	mov.u32 	%r375, %ntid.x;
	shl.b32 	%r376, %r1, 2;
	mad.lo.s32 	%r377, %r375, 68, %r376;
	add.s32 	%r378, %r605, %r377;
	st.shared.f32 	[%r378], %f55;
$L__BB3_74:
	setp.gt.u32 	%p207, %r20, 37;
	@%p207 bra 	$L__BB3_154;
	ld.param.u32 	%r582, [_Z20laplace_morph_kernelIfhLi32ELi12ELi7EEvPT_PT0_Phii_param_4];
	add.s32 	%r379, %r603, -3;
	setp.gt.s32 	%p208, %r379, -1;
	setp.lt.s32 	%p209, %r379, %r582;
	and.pred  	%p210, %p208, %p209;
	and.pred  	%p211, %p5, %p210;
	@%p211 bra 	$L__BB3_77;
	add.s32 	%r380, %r605, %r48;
	mov.b32 	%r381, 2147483647;
	st.shared.u32 	[%r380], %r381;
	bra.uni 	$L__BB3_78;
$L__BB3_77:
	cvt.s64.s32 	%rd132, %r604;
	cvt.u64.u32 	%rd133, %r20;
	cvt.s64.s32 	%rd134, %r2;
	add.s64 	%rd135, %rd134, %rd133;
	add.s64 	%rd136, %rd135, %rd132;
	shl.b64 	%rd137, %rd136, 2;
	add.s64 	%rd138, %rd1, %rd137;
	ld.global.nc.f32 	%f56, [%rd138+-12];
	add.s32 	%r382, %r605, %r48;
	st.shared.f32 	[%r382], %f56;
$L__BB3_78:
	setp.gt.u32 	%p212, %r21, 37;
	@%p212 bra 	$L__BB3_154;
	ld.param.u32 	%r583, [_Z20laplace_morph_kernelIfhLi32ELi12ELi7EEvPT_PT0_Phii_param_4];
	add.s32 	%r383, %r603, -3;
	setp.gt.s32 	%p213, %r383, -1;
	setp.lt.s32 	%p214, %r383, %r583;
	and.pred  	%p215, %p213, %p214;
	and.pred  	%p216, %p6, %p215;
	@%p216 bra 	$L__BB3_81;
	add.s32 	%r384, %r605, %r49;
	mov.b32 	%r385, 2147483647;
	st.shared.u32 	[%r384], %r385;
	bra.uni 	$L__BB3_82;
$L__BB3_81:
	cvt.s64.s32 	%rd139, %r604;
	cvt.u64.u32 	%rd140, %r21;
	cvt.s64.s32 	%rd141, %r2;
	add.s64 	%rd142, %rd141, %rd140;
	add.s64 	%rd143, %rd142, %rd139;
	shl.b64 	%rd144, %rd143, 2;
	add.s64 	%rd145, %rd1, %rd144;
	ld.global.nc.f32 	%f57, [%rd145+-12];
	add.s32 	%r386, %r605, %r49;
	st.shared.f32 	[%r386], %f57;
$L__BB3_82:
	setp.gt.u32 	%p217, %r22, 37;
	@%p217 bra 	$L__BB3_154;
	ld.param.u32 	%r584, [_Z20laplace_morph_kernelIfhLi32ELi12ELi7EEvPT_PT0_Phii_param_4];
	add.s32 	%r387, %r603, -3;
	setp.gt.s32 	%p218, %r387, -1;
	setp.lt.s32 	%p219, %r387, %r584;
	and.pred  	%p220, %p218, %p219;
	and.pred  	%p221, %p7, %p220;
	@%p221 bra 	$L__BB3_85;
	add.s32 	%r388, %r605, %r50;
	mov.b32 	%r389, 2147483647;
	st.shared.u32 	[%r388], %r389;
	bra.uni 	$L__BB3_86;
$L__BB3_85:
	cvt.s64.s32 	%rd146, %r604;
	cvt.u64.u32 	%rd147, %r22;
	cvt.s64.s32 	%rd148, %r2;
	add.s64 	%rd149, %rd148, %rd147;
	add.s64 	%rd150, %rd149, %rd146;
	shl.b64 	%rd151, %rd150, 2;
	add.s64 	%rd152, %rd1, %rd151;
	ld.global.nc.f32 	%f58, [%rd152+-12];
	add.s32 	%r390, %r605, %r50;
	st.shared.f32 	[%r390], %f58;
$L__BB3_86:
	setp.gt.u32 	%p222, %r23, 37;
	@%p222 bra 	$L__BB3_154;
	ld.param.u32 	%r585, [_Z20laplace_morph_kernelIfhLi32ELi12ELi7EEvPT_PT0_Phii_param_4];
	add.s32 	%r391, %r603, -3;
	setp.gt.s32 	%p223, %r391, -1;
	setp.lt.s32 	%p224, %r391, %r585;
	and.pred  	%p225, %p223, %p224;
	and.pred  	%p226, %p8, %p225;
	@%p226 bra 	$L__BB3_89;
	add.s32 	%r392, %r605, %r51;
	mov.b32 	%r393, 2147483647;
	st.shared.u32 	[%r392], %r393;
	bra.uni 	$L__BB3_90;
$L__BB3_89:
	cvt.s64.s32 	%rd153, %r604;
	cvt.u64.u32 	%rd154, %r23;
	cvt.s64.s32 	%rd155, %r2;
	add.s64 	%rd156, %rd155, %rd154;
	add.s64 	%rd157, %rd156, %rd153;
	shl.b64 	%rd158, %rd157, 2;
	add.s64 	%rd159, %rd1, %rd158;
	ld.global.nc.f32 	%f59, [%rd159+-12];
	add.s32 	%r394, %r605, %r51;
	st.shared.f32 	[%r394], %f59;
$L__BB3_90:
	setp.gt.u32 	%p227, %r24, 37;
	@%p227 bra 	$L__BB3_154;
	ld.param.u32 	%r586, [_Z20laplace_morph_kernelIfhLi32ELi12ELi7EEvPT_PT0_Phii_param_4];
	add.s32 	%r395, %r603, -3;
	setp.gt.s32 	%p228, %r395, -1;
	setp.lt.s32 	%p229, %r395, %r586;
	and.pred  	%p230, %p228, %p229;
	and.pred  	%p231, %p9, %p230;
	@%p231 bra 	$L__BB3_93;
	add.s32 	%r396, %r605, %r52;
	mov.b32 	%r397, 2147483647;
	st.shared.u32 	[%r396], %r397;
	bra.uni 	$L__BB3_94;
$L__BB3_93:
	cvt.s64.s32 	%rd160, %r604;
	cvt.u64.u32 	%rd161, %r24;
	cvt.s64.s32 	%rd162, %r2;
	add.s64 	%rd163, %rd162, %rd161;
	add.s64 	%rd164, %rd163, %rd160;
	shl.b64 	%rd165, %rd164, 2;
	add.s64 	%rd166, %rd1, %rd165;
	ld.global.nc.f32 	%f60, [%rd166+-12];
	add.s32 	%r398, %r605, %r52;
	st.shared.f32 	[%r398], %f60;
$L__BB3_94:
	setp.gt.u32 	%p232, %r25, 37;
	@%p232 bra 	$L__BB3_154;
	ld.param.u32 	%r587, [_Z20laplace_morph_kernelIfhLi32ELi12ELi7EEvPT_PT0_Phii_param_4];
	add.s32 	%r399, %r603, -3;
	setp.gt.s32 	%p233, %r399, -1;
	setp.lt.s32 	%p234, %r399, %r587;
	and.pred  	%p235, %p233, %p234;
	and.pred  	%p236, %p10, %p235;
	@%p236 bra 	$L__BB3_97;
	add.s32 	%r400, %r605, %r53;
	mov.b32 	%r401, 2147483647;
	st.shared.u32 	[%r400], %r401;
	bra.uni 	$L__BB3_98;
$L__BB3_97:
	cvt.s64.s32 	%rd167, %r604;
	cvt.u64.u32 	%rd168, %r25;
	cvt.s64.s32 	%rd169, %r2;
	add.s64 	%rd170, %rd169, %rd168;
	add.s64 	%rd171, %rd170, %rd167;
	shl.b64 	%rd172, %rd171, 2;
	add.s64 	%rd173, %rd1, %rd172;
	ld.global.nc.f32 	%f61, [%rd173+-12];
	add.s32 	%r402, %r605, %r53;
	st.shared.f32 	[%r402], %f61;
$L__BB3_98:
	setp.gt.u32 	%p237, %r26, 37;
	@%p237 bra 	$L__BB3_154;
	ld.param.u32 	%r588, [_Z20laplace_morph_kernelIfhLi32ELi12ELi7EEvPT_PT0_Phii_param_4];
	add.s32 	%r403, %r603, -3;
	setp.gt.s32 	%p238, %r403, -1;
	setp.lt.s32 	%p239, %r403, %r588;
	and.pred  	%p240, %p238, %p239;
	and.pred  	%p241, %p11, %p240;
	@%p241 bra 	$L__BB3_101;
	add.s32 	%r404, %r605, %r54;
	mov.b32 	%r405, 2147483647;
	st.shared.u32 	[%r404], %r405;
	bra.uni 	$L__BB3_102;
$L__BB3_101:
	cvt.s64.s32 	%rd174, %r604;
	cvt.u64.u32 	%rd175, %r26;
	cvt.s64.s32 	%rd176, %r2;
	add.s64 	%rd177, %rd176, %rd175;
	add.s64 	%rd178, %rd177, %rd174;
	shl.b64 	%rd179, %rd178, 2;
	add.s64 	%rd180, %rd1, %rd179;
	ld.global.nc.f32 	%f62, [%rd180+-12];
	add.s32 	%r406, %r605, %r54;
	st.shared.f32 	[%r406], %f62;
$L__BB3_102:
	setp.gt.u32 	%p242, %r27, 37;
	@%p242 bra 	$L__BB3_154;
	ld.param.u32 	%r589, [_Z20laplace_morph_kernelIfhLi32ELi12ELi7EEvPT_PT0_Phii_param_4];
	add.s32 	%r407, %r603, -3;
	setp.gt.s32 	%p243, %r407, -1;
	setp.lt.s32 	%p244, %r407, %r589;
	and.pred  	%p245, %p243, %p244;
	and.pred  	%p246, %p12, %p245;
	@%p246 bra 	$L__BB3_105;
	add.s32 	%r408, %r605, %r55;
	mov.b32 	%r409, 2147483647;
	st.shared.u32 	[%r408], %r409;
	bra.uni 	$L__BB3_106;
$L__BB3_105:
	cvt.s64.s32 	%rd181, %r604;
	cvt.u64.u32 	%rd182, %r27;
	cvt.s64.s32 	%rd183, %r2;
	add.s64 	%rd184, %rd183, %rd182;
	add.s64 	%rd185, %rd184, %rd181;
	shl.b64 	%rd186, %rd185, 2;
	add.s64 	%rd187, %rd1, %rd186;
	ld.global.nc.f32 	%f63, [%rd187+-12];
	add.s32 	%r410, %r605, %r55;
	st.shared.f32 	[%r410], %f63;
$L__BB3_106:
	setp.gt.u32 	%p247, %r28, 37;
	@%p247 bra 	$L__BB3_154;
	ld.param.u32 	%r590, [_Z20laplace_morph_kernelIfhLi32ELi12ELi7EEvPT_PT0_Phii_param_4];
	add.s32 	%r411, %r603, -3;
	setp.gt.s32 	%p248, %r411, -1;
	setp.lt.s32 	%p249, %r411, %r590;
	and.pred  	%p250, %p248, %p249;
	and.pred  	%p251, %p13, %p250;
	@%p251 bra 	$L__BB3_109;
	add.s32 	%r412, %r605, %r56;
	mov.b32 	%r413, 2147483647;
	st.shared.u32 	[%r412], %r413;
	bra.uni 	$L__BB3_110;
$L__BB3_109:
	cvt.s64.s32 	%rd188, %r604;
	cvt.u64.u32 	%rd189, %r28;
	cvt.s64.s32 	%rd190, %r2;
	add.s64 	%rd191, %rd190, %rd189;
	add.s64 	%rd192, %rd191, %rd188;
	shl.b64 	%rd193, %rd192, 2;
	add.s64 	%rd194, %rd1, %rd193;
	ld.global.nc.f32 	%f64, [%rd194+-12];
	add.s32 	%r414, %r605, %r56;
	st.shared.f32 	[%r414], %f64;
$L__BB3_110:
	setp.gt.u32 	%p252, %r29, 37;
	@%p252 bra 	$L__BB3_154;
	ld.param.u32 	%r591, [_Z20laplace_morph_kernelIfhLi32ELi12ELi7EEvPT_PT0_Phii_param_4];
	add.s32 	%r415, %r603, -3;
	setp.gt.s32 	%p253, %r415, -1;
	setp.lt.s32 	%p254, %r415, %r591;
	and.pred  	%p255, %p253, %p254;
	and.pred  	%p256, %p14, %p255;
	@%p256 bra 	$L__BB3_113;
	mov.u32 	%r416, %ntid.x;
	shl.b32 	%r417, %r1, 2;
	mad.lo.s32 	%r418, %r416, 108, %r417;
	add.s32 	%r419, %r605, %r418;
	mov.b32 	%r420, 2147483647;
	st.shared.u32 	[%r419], %r420;
	bra.uni 	$L__BB3_114;
$L__BB3_113:
	cvt.s64.s32 	%rd195, %r604;
	cvt.u64.u32 	%rd196, %r29;
	cvt.s64.s32 	%rd197, %r2;
	add.s64 	%rd198, %rd197, %rd196;
	add.s64 	%rd199, %rd198, %rd195;
	shl.b64 	%rd200, %rd199, 2;
	add.s64 	%rd201, %rd1, %rd200;
	ld.global.nc.f32 	%f65, [%rd201+-12];
	mov.u32 	%r421, %ntid.x;
	shl.b32 	%r422, %r1, 2;
	mad.lo.s32 	%r423, %r421, 108, %r422;
	add.s32 	%r424, %r605, %r423;
	st.shared.f32 	[%r424], %f65;
$L__BB3_114:
	setp.gt.u32 	%p257, %r30, 37;
	@%p257 bra 	$L__BB3_154;
	ld.param.u32 	%r592, [_Z20laplace_morph_kernelIfhLi32ELi12ELi7EEvPT_PT0_Phii_param_4];
	add.s32 	%r425, %r603, -3;
	setp.gt.s32 	%p258, %r425, -1;
	setp.lt.s32 	%p259, %r425, %r592;
	and.pred  	%p260, %p258, %p259;
	and.pred  	%p261, %p15, %p260;
	@%p261 bra 	$L__BB3_117;
	mov.u32 	%r426, %ntid.x;
	shl.b32 	%r427, %r1, 2;
	mad.lo.s32 	%r428, %r426, 112, %r427;
	add.s32 	%r429, %r605, %r428;
	mov.b32 	%r430, 2147483647;
	st.shared.u32 	[%r429], %r430;
	bra.uni 	$L__BB3_118;
$L__BB3_117:
	cvt.s64.s32 	%rd202, %r604;
	cvt.u64.u32 	%rd203, %r30;
	cvt.s64.s32 	%rd204, %r2;
	add.s64 	%rd205, %rd204, %rd203;
	add.s64 	%rd206, %rd205, %rd202;
	shl.b64 	%rd207, %rd206, 2;
	add.s64 	%rd208, %rd1, %rd207;
	ld.global.nc.f32 	%f66, [%rd208+-12];
	mov.u32 	%r431, %ntid.x;
	shl.b32 	%r432, %r1, 2;
	mad.lo.s32 	%r433, %r431, 112, %r432;
	add.s32 	%r434, %r605, %r433;
	st.shared.f32 	[%r434], %f66;
$L__BB3_118:
	setp.gt.u32 	%p262, %r31, 37;
	@%p262 bra 	$L__BB3_154;
	ld.param.u32 	%r593, [_Z20laplace_morph_kernelIfhLi32ELi12ELi7EEvPT_PT0_Phii_param_4];
	add.s32 	%r435, %r603, -3;
	setp.gt.s32 	%p263, %r435, -1;
	setp.lt.s32 	%p264, %r435, %r593;
	and.pred  	%p265, %p263, %p264;
	and.pred  	%p266, %p16, %p265;
	@%p266 bra 	$L__BB3_121;
	mov.u32 	%r436, %ntid.x;
	shl.b32 	%r437, %r1, 2;
	mad.lo.s32 	%r438, %r436, 116, %r437;
	add.s32 	%r439, %r605, %r438;
	mov.b32 	%r440, 2147483647;
	st.shared.u32 	[%r439], %r440;
	bra.uni 	$L__BB3_122;
$L__BB3_121:
	cvt.s64.s32 	%rd209, %r604;
	cvt.u64.u32 	%rd210, %r31;
	cvt.s64.s32 	%rd211, %r2;
	add.s64 	%rd212, %rd211, %rd210;
	add.s64 	%rd213, %rd212, %rd209;
	shl.b64 	%rd214, %rd213, 2;
	add.s64 	%rd215, %rd1, %rd214;
	ld.global.nc.f32 	%f67, [%rd215+-12];
	mov.u32 	%r441, %ntid.x;
	shl.b32 	%r442, %r1, 2;
	mad.lo.s32 	%r443, %r441, 116, %r442;
	add.s32 	%r444, %r605, %r443;
	st.shared.f32 	[%r444], %f67;
$L__BB3_122:
	setp.gt.u32 	%p267, %r32, 37;
	@%p267 bra 	$L__BB3_154;
	ld.param.u32 	%r594, [_Z20laplace_morph_kernelIfhLi32ELi12ELi7EEvPT_PT0_Phii_param_4];
	add.s32 	%r445, %r603, -3;
	setp.gt.s32 	%p268, %r445, -1;
	setp.lt.s32 	%p269, %r445, %r594;
	and.pred  	%p270, %p268, %p269;
	and.pred  	%p271, %p17, %p270;
	@%p271 bra 	$L__BB3_125;
	mov.u32 	%r446, %ntid.x;
	shl.b32 	%r447, %r1, 2;
	mad.lo.s32 	%r448, %r446, 120, %r447;
	add.s32 	%r449, %r605, %r448;
	mov.b32 	%r450, 2147483647;
	st.shared.u32 	[%r449], %r450;
	bra.uni 	$L__BB3_126;
$L__BB3_125:
	cvt.s64.s32 	%rd216, %r604;
	cvt.u64.u32 	%rd217, %r32;
	cvt.s64.s32 	%rd218, %r2;
	add.s64 	%rd219, %rd218, %rd217;
	add.s64 	%rd220, %rd219, %rd216;
	shl.b64 	%rd221, %rd220, 2;
	add.s64 	%rd222, %rd1, %rd221;
	ld.global.nc.f32 	%f68, [%rd222+-12];
	mov.u32 	%r451, %ntid.x;
	shl.b32 	%r452, %r1, 2;
	mad.lo.s32 	%r453, %r451, 120, %r452;
	add.s32 	%r454, %r605, %r453;
	st.shared.f32 	[%r454], %f68;
$L__BB3_126:
	setp.gt.u32 	%p272, %r33, 37;
	@%p272 bra 	$L__BB3_154;
	ld.param.u32 	%r595, [_Z20laplace_morph_kernelIfhLi32ELi12ELi7EEvPT_PT0_Phii_param_4];
	add.s32 	%r455, %r603, -3;
	setp.gt.s32 	%p273, %r455, -1;
	setp.lt.s32 	%p274, %r455, %r595;
	and.pred  	%p275, %p273, %p274;
	and.pred  	%p276, %p18, %p275;
	@%p276 bra 	$L__BB3_129;
	mov.u32 	%r456, %ntid.x;
	shl.b32 	%r457, %r1, 2;
	mad.lo.s32 	%r458, %r456, 124, %r457;
	add.s32 	%r459, %r605, %r458;
	mov.b32 	%r460, 2147483647;
	st.shared.u32 	[%r459], %r460;
	bra.uni 	$L__BB3_130;
$L__BB3_129:
	cvt.s64.s32 	%rd223, %r604;
	cvt.u64.u32 	%rd224, %r33;
	cvt.s64.s32 	%rd225, %r2;
	add.s64 	%rd226, %rd225, %rd224;
	add.s64 	%rd227, %rd226, %rd223;
	shl.b64 	%rd228, %rd227, 2;
	add.s64 	%rd229, %rd1, %rd228;
	ld.global.nc.f32 	%f69, [%rd229+-12];
	mov.u32 	%r461, %ntid.x;
	shl.b32 	%r462, %r1, 2;
	mad.lo.s32 	%r463, %r461, 124, %r462;
	add.s32 	%r464, %r605, %r463;
	st.shared.f32 	[%r464], %f69;
$L__BB3_130:
	setp.gt.u32 	%p277, %r34, 37;
	@%p277 bra 	$L__BB3_154;
	ld.param.u32 	%r596, [_Z20laplace_morph_kernelIfhLi32ELi12ELi7EEvPT_PT0_Phii_param_4];
	add.s32 	%r465, %r603, -3;
	setp.gt.s32 	%p278, %r465, -1;
	setp.lt.s32 	%p279, %r465, %r596;
	and.pred  	%p280, %p278, %p279;
	and.pred  	%p281, %p19, %p280;
	@%p281 bra 	$L__BB3_133;
	mov.u32 	%r466, %ntid.x;
	shl.b32 	%r467, %r466, 7;
	shl.b32 	%r468, %r1, 2;
	add.s32 	%r469, %r467, %r468;
	add.s32 	%r470, %r605, %r469;
	mov.b32 	%r471, 2147483647;
	st.shared.u32 	[%r470], %r471;
	bra.uni 	$L__BB3_134;
$L__BB3_133:
	cvt.s64.s32 	%rd230, %r604;
	cvt.u64.u32 	%rd231, %r34;
	cvt.s64.s32 	%rd232, %r2;
	add.s64 	%rd233, %rd232, %rd231;
	add.s64 	%rd234, %rd233, %rd230;
	shl.b64 	%rd235, %rd234, 2;
	add.s64 	%rd236, %rd1, %rd235;
	ld.global.nc.f32 	%f70, [%rd236+-12];
	mov.u32 	%r472, %ntid.x;
	shl.b32 	%r473, %r472, 7;
	shl.b32 	%r474, %r1, 2;
	add.s32 	%r475, %r473, %r474;
	add.s32 	%r476, %r605, %r475;
	st.shared.f32 	[%r476], %f70;
$L__BB3_134:
	setp.gt.u32 	%p282, %r35, 37;
	@%p282 bra 	$L__BB3_154;
	ld.param.u32 	%r597, [_Z20laplace_morph_kernelIfhLi32ELi12ELi7EEvPT_PT0_Phii_param_4];
	add.s32 	%r477, %r603, -3;
	setp.gt.s32 	%p283, %r477, -1;
	setp.lt.s32 	%p284, %r477, %r597;
	and.pred  	%p285, %p283, %p284;
	and.pred  	%p286, %p20, %p285;
	@%p286 bra 	$L__BB3_137;
	mov.u32 	%r478, %ntid.x;
	shl.b32 	%r479, %r1, 2;
	mad.lo.s32 	%r480, %r478, 132, %r479;
	add.s32 	%r481, %r605, %r480;
	mov.b32 	%r482, 2147483647;
	st.shared.u32 	[%r481], %r482;
	bra.uni 	$L__BB3_138;
$L__BB3_137:
	cvt.s64.s32 	%rd237, %r604;
	cvt.u64.u32 	%rd238, %r35;
	cvt.s64.s32 	%rd239, %r2;
	add.s64 	%rd240, %rd239, %rd238;
	add.s64 	%rd241, %rd240, %rd237;
	shl.b64 	%rd242, %rd241, 2;
	add.s64 	%rd243, %rd1, %rd242;
	ld.global.nc.f32 	%f71, [%rd243+-12];
	mov.u32 	%r483, %ntid.x;
	shl.b32 	%r484, %r1, 2;
	mad.lo.s32 	%r485, %r483, 132, %r484;
	add.s32 	%r486, %r605, %r485;
	st.shared.f32 	[%r486], %f71;
$L__BB3_138:
	setp.gt.u32 	%p287, %r36, 37;
	@%p287 bra 	$L__BB3_154;
	ld.param.u32 	%r598, [_Z20laplace_morph_kernelIfhLi32ELi12ELi7EEvPT_PT0_Phii_param_4];
	add.s32 	%r487, %r603, -3;
	setp.gt.s32 	%p288, %r487, -1;
	setp.lt.s32 	%p289, %r487, %r598;
	and.pred  	%p290, %p288, %p289;
	and.pred  	%p291, %p21, %p290;
	@%p291 bra 	$L__BB3_141;
	mov.u32 	%r488, %ntid.x;
	shl.b32 	%r489, %r1, 2;
	mad.lo.s32 	%r490, %r488, 136, %r489;
	add.s32 	%r491, %r605, %r490;
	mov.b32 	%r492, 2147483647;
	st.shared.u32 	[%r491], %r492;
	bra.uni 	$L__BB3_142;
$L__BB3_141:
	cvt.s64.s32 	%rd244, %r604;
	cvt.u64.u32 	%rd245, %r36;
	cvt.s64.s32 	%rd246, %r2;
	add.s64 	%rd247, %rd246, %rd245;
	add.s64 	%rd248, %rd247, %rd244;
	shl.b64 	%rd249, %rd248, 2;
	add.s64 	%rd250, %rd1, %rd249;
	ld.global.nc.f32 	%f72, [%rd250+-12];
	mov.u32 	%r493, %ntid.x;
	shl.b32 	%r494, %r1, 2;
	mad.lo.s32 	%r495, %r493, 136, %r494;
	add.s32 	%r496, %r605, %r495;
	st.shared.f32 	[%r496], %f72;
$L__BB3_142:
	setp.gt.u32 	%p292, %r37, 37;
	@%p292 bra 	$L__BB3_154;
	ld.param.u32 	%r599, [_Z20laplace_morph_kernelIfhLi32ELi12ELi7EEvPT_PT0_Phii_param_4];
	add.s32 	%r497, %r603, -3;
	setp.gt.s32 	%p293, %r497, -1;
	setp.lt.s32 	%p294, %r497, %r599;
	and.pred  	%p295, %p293, %p294;
	and.pred  	%p296, %p22, %p295;
	@%p296 bra 	$L__BB3_145;
	mov.u32 	%r498, %ntid.x;
	shl.b32 	%r499, %r1, 2;
	mad.lo.s32 	%r500, %r498, 140, %r499;
	add.s32 	%r501, %r605, %r500;
	mov.b32 	%r502, 2147483647;
	st.shared.u32 	[%r501], %r502;
	bra.uni 	$L__BB3_146;
$L__BB3_145:
	cvt.s64.s32 	%rd251, %r604;
	cvt.u64.u32 	%rd252, %r37;
	cvt.s64.s32 	%rd253, %r2;
	add.s64 	%rd254, %rd253, %rd252;
	add.s64 	%rd255, %rd254, %rd251;
	shl.b64 	%rd256, %rd255, 2;
	add.s64 	%rd257, %rd1, %rd256;
	ld.global.nc.f32 	%f73, [%rd257+-12];
	mov.u32 	%r503, %ntid.x;
	shl.b32 	%r504, %r1, 2;
	mad.lo.s32 	%r505, %r503, 140, %r504;
	add.s32 	%r506, %r605, %r505;
	st.shared.f32 	[%r506], %f73;
$L__BB3_146:
	setp.gt.u32 	%p297, %r38, 37;
	@%p297 bra 	$L__BB3_154;
	ld.param.u32 	%r600, [_Z20laplace_morph_kernelIfhLi32ELi12ELi7EEvPT_PT0_Phii_param_4];
	add.s32 	%r507, %r603, -3;
	setp.gt.s32 	%p298, %r507, -1;
	setp.lt.s32 	%p299, %r507, %r600;
	and.pred  	%p300, %p298, %p299;
	and.pred  	%p301, %p23, %p300;
	@%p301 bra 	$L__BB3_149;
	mov.u32 	%r508, %ntid.x;
	shl.b32 	%r509, %r1, 2;
	mad.lo.s32 	%r510, %r508, 144, %r509;
	add.s32 	%r511, %r605, %r510;
	mov.b32 	%r512, 2147483647;
	st.shared.u32 	[%r511], %r512;
	bra.uni 	$L__BB3_150;
$L__BB3_149:
	cvt.s64.s32 	%rd258, %r604;
	cvt.u64.u32 	%rd259, %r38;
	cvt.s64.s32 	%rd260, %r2;
	add.s64 	%rd261, %rd260, %rd259;
	add.s64 	%rd262, %rd261, %rd258;
	shl.b64 	%rd263, %rd262, 2;
	add.s64 	%rd264, %rd1, %rd263;
	ld.global.nc.f32 	%f74, [%rd264+-12];
	mov.u32 	%r513, %ntid.x;
	shl.b32 	%r514, %r1, 2;
	mad.lo.s32 	%r515, %r513, 144, %r514;
	add.s32 	%r516, %r605, %r515;
	st.shared.f32 	[%r516], %f74;
$L__BB3_150:
	mov.u32 	%r517, %ntid.x;
	add.s32 	%r518, %r38, %r517;
	setp.gt.u32 	%p302, %r518, 37;
	@%p302 bra 	$L__BB3_154;
	ld.param.u32 	%r601, [_Z20laplace_morph_kernelIfhLi32ELi12ELi7EEvPT_PT0_Phii_param_4];
	add.s32 	%r519, %r603, -3;
	setp.gt.s32 	%p303, %r519, -1;
	setp.lt.s32 	%p304, %r519, %r601;
	and.pred  	%p305, %p303, %p304;
	and.pred  	%p306, %p24, %p305;
	@%p306 bra 	$L__BB3_153;
	mov.u32 	%r520, %ntid.x;
	shl.b32 	%r521, %r1, 2;
	mad.lo.s32 	%r522, %r520, 148, %r521;
	add.s32 	%r523, %r605, %r522;
	mov.b32 	%r524, 2147483647;
	st.shared.u32 	[%r523], %r524;
	bra.uni 	$L__BB3_154;
$L__BB3_153:
	cvt.s64.s32 	%rd265, %r604;
	mov.u32 	%r525, %ntid.x;
	add.s32 	%r526, %r38, %r525;
	cvt.u64.u32 	%rd266, %r526;
	cvt.s64.s32 	%rd267, %r2;
	add.s64 	%rd268, %rd267, %rd266;
	add.s64 	%rd269, %rd268, %rd265;
	shl.b64 	%rd270, %rd269, 2;
	add.s64 	%rd271, %rd1, %rd270;
	ld.global.nc.f32 	%f75, [%rd271+-12];
	shl.b32 	%r527, %r1, 2;
	mad.lo.s32 	%r528, %r525, 148, %r527;
	add.s32 	%r529, %r605, %r528;
	st.shared.f32 	[%r529], %f75;
$L__BB3_154:
	ld.param.u32 	%r561, [_Z20laplace_morph_kernelIfhLi32ELi12ELi7EEvPT_PT0_Phii_param_3];
	add.s32 	%r606, %r606, %r57;
	add.s32 	%r530, %r606, 3;
	mad.lo.s32 	%r605, %r57, 192, %r605;
	mad.lo.s32 	%r604, %r57, %r561, %r604;
	add.s32 	%r603, %r603, %r57;
	setp.lt.u32 	%p307, %r530, 18;
	@%p307 bra 	$L__BB3_2;
$L__BB3_155:
	ld.param.u32 	%r602, [_Z20laplace_morph_kernelIfhLi32ELi12ELi7EEvPT_PT0_Phii_param_4];
	ld.param.u32 	%r562, [_Z20laplace_morph_kernelIfhLi32ELi12ELi7EEvPT_PT0_Phii_param_3];
	bar.sync 	0;
	mov.u32 	%r68, %tid.x;
	mov.u32 	%r531, %ctaid.x;
	mov.u32 	%r532, %ntid.x;
	mad.lo.s32 	%r69, %r531, %r532, %r68;
	mov.u32 	%r533, %ctaid.y;
	mov.u32 	%r534, %ntid.y;
	mov.u32 	%r70, %tid.y;
	mad.lo.s32 	%r535, %r533, %r534, %r70;
	setp.ge.s32 	%p308, %r69, %r562;
	setp.ge.s32 	%p309, %r535, %r602;
	or.pred  	%p310, %p308, %p309;
	@%p310 bra 	$L__BB3_180;
	shl.b32 	%r537, %r68, 2;
	mad.lo.s32 	%r538, %r70, 192, %r537;
	mov.u32 	%r539, _ZZ20laplace_morph_kernelIfhLi32ELi12ELi7EEvPT_PT0_PhiiE6sh_src;
	add.s32 	%r72, %r539, %r538;
	mov.u64 	%rd273, element_ptr;
	add.s64 	%rd279, %rd273, 3;
	mov.f32 	%f96, 0f7DCCCCCC;
	mov.f32 	%f97, 0fFDCCCCCC;
	mov.b32 	%r607, 12;
$L__BB3_157:
	ld.const.u8 	%rs1, [%rd279+-3];
	setp.eq.s16 	%p311, %rs1, 0;
	add.s32 	%r74, %r72, %r607;
	@%p311 bra 	$L__BB3_160;
	ld.shared.f32 	%f3, [%r74+-12];
	abs.f32 	%f78, %f3;
	setp.nan.f32 	%p312, %f78, %f78;
	@%p312 bra 	$L__BB3_160;
	setp.gt.f32 	%p313, %f3, %f97;
	selp.f32 	%f97, %f3, %f97, %p313;
	setp.lt.f32 	%p314, %f3, %f96;
	selp.f32 	%f96, %f3, %f96, %p314;
$L__BB3_160:
	ld.const.u8 	%rs2, [%rd279+-2];
	setp.eq.s16 	%p315, %rs2, 0;
	@%p315 bra 	$L__BB3_163;
	ld.shared.f32 	%f8, [%r74+-8];
	abs.f32 	%f79, %f8;
	setp.nan.f32 	%p316, %f79, %f79;
	@%p316 bra 	$L__BB3_163;
	setp.gt.f32 	%p317, %f8, %f97;
	selp.f32 	%f97, %f8, %f97, %p317;
	setp.lt.f32 	%p318, %f8, %f96;
	selp.f32 	%f96, %f8, %f96, %p318;
$L__BB3_163:
	ld.const.u8 	%rs3, [%rd279+-1];
	setp.eq.s16 	%p319, %rs3, 0;
	@%p319 bra 	$L__BB3_166;
	ld.shared.f32 	%f13, [%r74+-4];
	abs.f32 	%f80, %f13;
	setp.nan.f32 	%p320, %f80, %f80;
	@%p320 bra 	$L__BB3_166;
	setp.gt.f32 	%p321, %f13, %f97;
	selp.f32 	%f97, %f13, %f97, %p321;
	setp.lt.f32 	%p322, %f13, %f96;
	selp.f32 	%f96, %f13, %f96, %p322;
$L__BB3_166:
	ld.const.u8 	%rs4, [%rd279];
	setp.eq.s16 	%p323, %rs4, 0;
	@%p323 bra 	$L__BB3_169;
	ld.shared.f32 	%f18, [%r74];
	abs.f32 	%f81, %f18;
	setp.nan.f32 	%p324, %f81, %f81;
	@%p324 bra 	$L__BB3_169;
	setp.gt.f32 	%p325, %f18, %f97;
	selp.f32 	%f97, %f18, %f97, %p325;
	setp.lt.f32 	%p326, %f18, %f96;
	selp.f32 	%f96, %f18, %f96, %p326;
$L__BB3_169:
	ld.const.u8 	%rs5, [%rd279+1];
	setp.eq.s16 	%p327, %rs5, 0;
	@%p327 bra 	$L__BB3_172;
	ld.shared.f32 	%f23, [%r74+4];
	abs.f32 	%f82, %f23;
	setp.nan.f32 	%p328, %f82, %f82;
	@%p328 bra 	$L__BB3_172;
	setp.gt.f32 	%p329, %f23, %f97;
	selp.f32 	%f97, %f23, %f97, %p329;
	setp.lt.f32 	%p330, %f23, %f96;
	selp.f32 	%f96, %f23, %f96, %p330;
$L__BB3_172:
	ld.const.u8 	%rs6, [%rd279+2];
	setp.eq.s16 	%p331, %rs6, 0;
	@%p331 bra 	$L__BB3_175;
	ld.shared.f32 	%f28, [%r74+8];
	abs.f32 	%f83, %f28;
	setp.nan.f32 	%p332, %f83, %f83;
	@%p332 bra 	$L__BB3_175;
	setp.gt.f32 	%p333, %f28, %f97;
	selp.f32 	%f97, %f28, %f97, %p333;
	setp.lt.f32 	%p334, %f28, %f96;
	selp.f32 	%f96, %f28, %f96, %p334;
$L__BB3_175:
	ld.const.u8 	%rs7, [%rd279+3];
	setp.eq.s16 	%p335, %rs7, 0;
	@%p335 bra 	$L__BB3_178;
	ld.shared.f32 	%f33, [%r74+12];
	abs.f32 	%f84, %f33;
	setp.nan.f32 	%p336, %f84, %f84;
	@%p336 bra 	$L__BB3_178;
	setp.gt.f32 	%p337, %f33, %f97;
	selp.f32 	%f97, %f33, %f97, %p337;
	setp.lt.f32 	%p338, %f33, %f96;
	selp.f32 	%f96, %f33, %f96, %p338;
$L__BB3_178:
	add.s32 	%r607, %r607, 192;
	add.s64 	%rd279, %rd279, 7;
	setp.ne.s32 	%p339, %r607, 1356;
	@%p339 bra 	$L__BB3_157;
	ld.param.u32 	%r563, [_Z20laplace_morph_kernelIfhLi32ELi12ELi7EEvPT_PT0_Phii_param_3];
	ld.param.u64 	%rd278, [_Z20laplace_morph_kernelIfhLi32ELi12ELi7EEvPT_PT0_Phii_param_1];
	add.f32 	%f85, %f96, %f97;
	mad.lo.s32 	%r541, %r70, 192, %r539;
	add.s32 	%r543, %r541, %r537;
	ld.shared.f32 	%f86, [%r543+588];
	add.f32 	%f87, %f86, %f86;
	sub.f32 	%f88, %f85, %f87;
	cvt.f64.f32 	%fd1, %f88;
	fma.rn.f64 	%fd2, %fd1, 0d3FE0000000000000, 0d3FE0000000000000;
	cvt.rn.f32.f64 	%f89, %fd2;
	setp.lt.f32 	%p340, %f89, 0f00000000;
	selp.f32 	%f90, 0f00000000, %f89, %p340;
	setp.gt.f32 	%p341, %f90, 0f437F0000;
	selp.f32 	%f91, 0f437F0000, %f90, %p341;
	cvt.rzi.u32.f32 	%r544, %f91;
	mad.lo.s32 	%r545, %r563, %r535, %r69;
	cvt.s64.s32 	%rd274, %r545;
	cvta.to.global.u64 	%rd275, %rd278;
	add.s64 	%rd276, %rd275, %rd274;
	st.global.u8 	[%rd276], %r544;
$L__BB3_180:
	ret;

}
	// .globl	_Z20laplace_morph_kernelIfhLi32ELi12ELi9EEvPT_PT0_Phii
.visible .entry _Z20laplace_morph_kernelIfhLi32ELi12ELi9EEvPT_PT0_Phii(
	.param .u64 .ptr .align 1 _Z20laplace_morph_kernelIfhLi32ELi12ELi9EEvPT_PT0_Phii_param_0,
	.param .u64 .ptr .align 1 _Z20laplace_morph_kernelIfhLi32ELi12ELi9EEvPT_PT0_Phii_param_1,
	.param .u64 .ptr .align 1 _Z20laplace_morph_kernelIfhLi32ELi12ELi9EEvPT_PT0_Phii_param_2,
	.param .u32 _Z20laplace_morph_kernelIfhLi32ELi12ELi9EEvPT_PT0_Phii_param_3,
	.param .u32 _Z20laplace_morph_kernelIfhLi32ELi12ELi9EEvPT_PT0_Phii_param_4
)
{
	.reg .pred 	%p<366>;
	.reg .b16 	%rs<10>;
	.reg .b32 	%r<645>;
	.reg .b32 	%f<126>;
	.reg .b64 	%rd<294>;
	.reg .b64 	%fd<3>;
	// demoted variable
	.shared .align 4 .b8 _ZZ20laplace_morph_kernelIfhLi32ELi12ELi9EEvPT_PT0_PhiiE6sh_src[3840];
	mov.u32 	%r78, %tid.y;
	setp.gt.u32 	%p27, %r78, 19;
	@%p27 bra 	$L__BB4_163;
	ld.param.u32 	%r581, [_Z20laplace_morph_kernelIfhLi32ELi12ELi9EEvPT_PT0_Phii_param_3];
	mov.u32 	%r1, %tid.x;
	mov.u32 	%r79, %ctaid.x;
	mov.u32 	%r80, %ntid.x;
	mul.lo.s32 	%r2, %r79, %r80;
	add.s32 	%r3, %r1, %r80;
	add.s32 	%r4, %r3, %r80;
	add.s32 	%r5, %r4, %r80;
	add.s32 	%r6, %r5, %r80;
	add.s32 	%r7, %r6, %r80;
	add.s32 	%r8, %r7, %r80;
	add.s32 	%r9, %r8, %r80;
	add.s32 	%r10, %r9, %r80;
	add.s32 	%r11, %r10, %r80;
	add.s32 	%r12, %r11, %r80;
	add.s32 	%r13, %r12, %r80;
	add.s32 	%r14, %r13, %r80;
	add.s32 	%r15, %r14, %r80;
	add.s32 	%r16, %r15, %r80;
	add.s32 	%r81, %r16, %r2;
	add.s32 	%r82, %r81, -4;
	setp.gt.s32 	%p28, %r82, -1;
	setp.lt.s32 	%p29, %r82, %r581;
	and.pred  	%p1, %p28, %p29;
	add.s32 	%r17, %r16, %r80;
	add.s32 	%r83, %r82, %r80;
	setp.gt.s32 	%p30, %r83, -1;
	setp.lt.s32 	%p31, %r83, %r581;
	and.pred  	%p2, %p30, %p31;
	add.s32 	%r18, %r17, %r80;
	add.s32 	%r84, %r83, %r80;
	setp.gt.s32 	%p32, %r84, -1;
	setp.lt.s32 	%p33, %r84, %r581;
	and.pred  	%p3, %p32, %p33;
	add.s32 	%r19, %r18, %r80;
	add.s32 	%r85, %r84, %r80;
	setp.gt.s32 	%p34, %r85, -1;
	setp.lt.s32 	%p35, %r85, %r581;
	and.pred  	%p4, %p34, %p35;
	add.s32 	%r20, %r19, %r80;
	add.s32 	%r86, %r85, %r80;
	setp.gt.s32 	%p36, %r86, -1;
	setp.lt.s32 	%p37, %r86, %r581;
	and.pred  	%p5, %p36, %p37;
	add.s32 	%r21, %r20, %r80;
	add.s32 	%r87, %r86, %r80;
	setp.gt.s32 	%p38, %r87, -1;
	setp.lt.s32 	%p39, %r87, %r581;
	and.pred  	%p6, %p38, %p39;
	add.s32 	%r22, %r21, %r80;
	add.s32 	%r88, %r87, %r80;
	setp.gt.s32 	%p40, %r88, -1;
	setp.lt.s32 	%p41, %r88, %r581;
	and.pred  	%p7, %p40, %p41;
	add.s32 	%r23, %r22, %r80;
	add.s32 	%r89, %r88, %r80;
	setp.gt.s32 	%p42, %r89, -1;
	setp.lt.s32 	%p43, %r89, %r581;
	and.pred  	%p8, %p42, %p43;
	add.s32 	%r24, %r23, %r80;
	add.s32 	%r90, %r89, %r80;
	setp.gt.s32 	%p44, %r90, -1;
	setp.lt.s32 	%p45, %r90, %r581;
	and.pred  	%p9, %p44, %p45;
	add.s32 	%r25, %r24, %r80;
	add.s32 	%r91, %r90, %r80;
	setp.gt.s32 	%p46, %r91, -1;
	setp.lt.s32 	%p47, %r91, %r581;
	and.pred  	%p10, %p46, %p47;
	add.s32 	%r26, %r25, %r80;
	add.s32 	%r92, %r91, %r80;
	setp.gt.s32 	%p48, %r92, -1;
	setp.lt.s32 	%p49, %r92, %r581;
	and.pred  	%p11, %p48, %p49;
	add.s32 	%r27, %r26, %r80;
	add.s32 	%r93, %r92, %r80;
	setp.gt.s32 	%p50, %r93, -1;
	setp.lt.s32 	%p51, %r93, %r581;
	and.pred  	%p12, %p50, %p51;
	add.s32 	%r28, %r27, %r80;
	add.s32 	%r94, %r93, %r80;
	setp.gt.s32 	%p52, %r94, -1;
	setp.lt.s32 	%p53, %r94, %r581;
	and.pred  	%p13, %p52, %p53;
	add.s32 	%r29, %r28, %r80;
	add.s32 	%r95, %r94, %r80;
	setp.gt.s32 	%p54, %r95, -1;
	setp.lt.s32 	%p55, %r95, %r581;
	and.pred  	%p14, %p54, %p55;
	add.s32 	%r30, %r29, %r80;
	add.s32 	%r96, %r95, %r80;
	setp.gt.s32 	%p56, %r96, -1;
	setp.lt.s32 	%p57, %r96, %r581;
	and.pred  	%p15, %p56, %p57;
	add.s32 	%r31, %r30, %r80;
	add.s32 	%r97, %r96, %r80;
	setp.gt.s32 	%p58, %r97, -1;
	setp.lt.s32 	%p59, %r97, %r581;
	and.pred  	%p16, %p58, %p59;
	add.s32 	%r32, %r31, %r80;
	add.s32 	%r98, %r97, %r80;
	setp.gt.s32 	%p60, %r98, -1;
	setp.lt.s32 	%p61, %r98, %r581;
	and.pred  	%p17, %p60, %p61;
	add.s32 	%r33, %r32, %r80;
	add.s32 	%r99, %r98, %r80;
	setp.gt.s32 	%p62, %r99, -1;
	setp.lt.s32 	%p63, %r99, %r581;
	and.pred  	%p18, %p62, %p63;
	add.s32 	%r34, %r33, %r80;
	add.s32 	%r100, %r99, %r80;
	setp.gt.s32 	%p64, %r100, -1;
	setp.lt.s32 	%p65, %r100, %r581;
	and.pred  	%p19, %p64, %p65;
	add.s32 	%r35, %r34, %r80;
	add.s32 	%r101, %r100, %r80;
	setp.gt.s32 	%p66, %r101, -1;
	setp.lt.s32 	%p67, %r101, %r581;
	and.pred  	%p20, %p66, %p67;
	add.s32 	%r36, %r35, %r80;
	add.s32 	%r102, %r101, %r80;
	setp.gt.s32 	%p68, %r102, -1;
	setp.lt.s32 	%p69, %r102, %r581;
	and.pred  	%p21, %p68, %p69;
	add.s32 	%r37, %r36, %r80;
	add.s32 	%r103, %r102, %r80;
	setp.gt.s32 	%p70, %r103, -1;
	setp.lt.s32 	%p71, %r103, %r581;
	and.pred  	%p22, %p70, %p71;
	add.s32 	%r38, %r37, %r80;
	add.s32 	%r104, %r103, %r80;
	setp.gt.s32 	%p72, %r104, -1;
	setp.lt.s32 	%p73, %r104, %r581;
	and.pred  	%p23, %p72, %p73;
	add.s32 	%r39, %r38, %r80;
	add.s32 	%r105, %r104, %r80;
	setp.gt.s32 	%p74, %r105, -1;
	setp.lt.s32 	%p75, %r105, %r581;
	and.pred  	%p24, %p74, %p75;
	add.s32 	%r40, %r39, %r80;
	add.s32 	%r106, %r105, %r80;
	setp.gt.s32 	%p76, %r106, -1;
	setp.lt.s32 	%p77, %r106, %r581;
	and.pred  	%p25, %p76, %p77;
	add.s32 	%r107, %r106, %r80;
	setp.gt.s32 	%p78, %r107, -1;
	setp.lt.s32 	%p79, %r107, %r581;
	and.pred  	%p26, %p78, %p79;
	mov.u32 	%r108, %tid.y;
	add.s32 	%r643, %r108, -4;
	shl.b32 	%r109, %r1, 2;
	mov.u32 	%r110, _ZZ20laplace_morph_kernelIfhLi32ELi12ELi9EEvPT_PT0_PhiiE6sh_src;
	mad.lo.s32 	%r642, %r108, 192, %r110;
	shl.b32 	%r111, %r80, 3;
	add.s32 	%r43, %r111, %r109;
	mad.lo.s32 	%r44, %r80, 28, %r109;
	shl.b32 	%r112, %r80, 5;
	add.s32 	%r45, %r112, %r109;
	mad.lo.s32 	%r46, %r80, 36, %r109;
	mad.lo.s32 	%r47, %r80, 40, %r109;
	mad.lo.s32 	%r48, %r80, 72, %r109;
	mad.lo.s32 	%r49, %r80, 76, %r109;
	mad.lo.s32 	%r50, %r80, 80, %r109;
	mad.lo.s32 	%r51, %r80, 84, %r109;
	mad.lo.s32 	%r52, %r80, 88, %r109;
	mad.lo.s32 	%r53, %r80, 92, %r109;
	mad.lo.s32 	%r54, %r80, 96, %r109;
	mad.lo.s32 	%r55, %r80, 100, %r109;
	mad.lo.s32 	%r56, %r80, 156, %r109;
	mov.u32 	%r113, %ctaid.y;
	mov.u32 	%r57, %ntid.y;
	mad.lo.s32 	%r640, %r113, %r57, %r108;
	add.s32 	%r114, %r640, -4;
	mul.lo.s32 	%r641, %r581, %r114;
	cvt.u64.u32 	%rd7, %r1;
	cvt.s64.s32 	%rd8, %r2;
	add.s64 	%rd9, %rd8, %rd7;
	cvt.u64.u32 	%rd14, %r3;
	add.s64 	%rd16, %rd8, %rd14;
	cvt.u64.u32 	%rd21, %r4;
	add.s64 	%rd23, %rd8, %rd21;
	cvt.u64.u32 	%rd28, %r5;
	add.s64 	%rd30, %rd8, %rd28;
	cvt.u64.u32 	%rd35, %r6;
	add.s64 	%rd37, %rd8, %rd35;
	cvt.u64.u32 	%rd42, %r7;
$L__BB4_2:
	setp.gt.u32 	%p80, %r1, 39;
	@%p80 bra 	$L__BB4_162;
	ld.param.u32 	%r599, [_Z20laplace_morph_kernelIfhLi32ELi12ELi9EEvPT_PT0_Phii_param_4];
	ld.param.u32 	%r582, [_Z20laplace_morph_kernelIfhLi32ELi12ELi9EEvPT_PT0_Phii_param_3];
	ld.param.u64 	%rd291, [_Z20laplace_morph_kernelIfhLi32ELi12ELi9EEvPT_PT0_Phii_param_0];
	cvta.to.global.u64 	%rd1, %rd291;
	add.s32 	%r115, %r640, -4;
	setp.gt.s32 	%p81, %r115, -1;
	setp.lt.s32 	%p82, %r115, %r599;
	and.pred  	%p83, %p81, %p82;
	add.s32 	%r116, %r2, %r1;
	add.s32 	%r117, %r116, -4;
	setp.gt.s32 	%p84, %r117, -1;
	setp.lt.s32 	%p85, %r117, %r582;
	and.pred  	%p86, %p84, %p85;
	and.pred  	%p87, %p86, %p83;
	not.pred 	%p88, %p87;
	@%p88 bra 	$L__BB4_5;
	cvt.s64.s32 	%rd6, %r641;
	add.s64 	%rd10, %rd9, %rd6;
	shl.b64 	%rd11, %rd10, 2;
	add.s64 	%rd12, %rd1, %rd11;
	ld.global.nc.f32 	%f48, [%rd12+-16];
	shl.b32 	%r121, %r1, 2;
	add.s32 	%r122, %r642, %r121;
	st.shared.f32 	[%r122], %f48;
	bra.uni 	$L__BB4_6;
$L__BB4_5:
	shl.b32 	%r118, %r1, 2;
	add.s32 	%r119, %r642, %r118;
	mov.b32 	%r120, 2147483647;
	st.shared.u32 	[%r119], %r120;
$L__BB4_6:
	setp.gt.u32 	%p89, %r3, 39;
	@%p89 bra 	$L__BB4_162;
	ld.param.u32 	%r600, [_Z20laplace_morph_kernelIfhLi32ELi12ELi9EEvPT_PT0_Phii_param_4];
	ld.param.u32 	%r583, [_Z20laplace_morph_kernelIfhLi32ELi12ELi9EEvPT_PT0_Phii_param_3];
	add.s32 	%r123, %r2, %r1;
	mov.u32 	%r124, %ntid.x;
	add.s32 	%r125, %r123, %r124;
	add.s32 	%r126, %r125, -4;
	setp.gt.s32 	%p90, %r126, -1;
	setp.lt.s32 	%p91, %r126, %r583;
	and.pred  	%p92, %p90, %p91;
	add.s32 	%r127, %r640, -4;
	setp.gt.s32 	%p93, %r127, -1;
	setp.lt.s32 	%p94, %r127, %r600;
	and.pred  	%p95, %p93, %p94;
	and.pred  	%p96, %p92, %p95;
	@%p96 bra 	$L__BB4_9;
	shl.b32 	%r128, %r3, 2;
	add.s32 	%r129, %r642, %r128;
	mov.b32 	%r130, 2147483647;
	st.shared.u32 	[%r129], %r130;
	bra.uni 	$L__BB4_10;
$L__BB4_9:
	cvt.s64.s32 	%rd13, %r641;
	add.s64 	%rd17, %rd16, %rd13;
	shl.b64 	%rd18, %rd17, 2;
	add.s64 	%rd19, %rd1, %rd18;
	ld.global.nc.f32 	%f49, [%rd19+-16];
	shl.b32 	%r131, %r3, 2;
	add.s32 	%r132, %r642, %r131;
	st.shared.f32 	[%r132], %f49;
$L__BB4_10:
	setp.gt.u32 	%p97, %r4, 39;
	@%p97 bra 	$L__BB4_162;
	ld.param.u32 	%r601, [_Z20laplace_morph_kernelIfhLi32ELi12ELi9EEvPT_PT0_Phii_param_4];
	ld.param.u32 	%r584, [_Z20laplace_morph_kernelIfhLi32ELi12ELi9EEvPT_PT0_Phii_param_3];
	add.s32 	%r133, %r2, %r1;
	mov.u32 	%r134, %ntid.x;
	add.s32 	%r135, %r133, %r134;
	add.s32 	%r136, %r135, %r134;
	add.s32 	%r137, %r136, -4;
	setp.gt.s32 	%p98, %r137, -1;
	setp.lt.s32 	%p99, %r137, %r584;
	and.pred  	%p100, %p98, %p99;
	add.s32 	%r138, %r640, -4;
	setp.gt.s32 	%p101, %r138, -1;
	setp.lt.s32 	%p102, %r138, %r601;
	and.pred  	%p103, %p101, %p102;
	and.pred  	%p104, %p100, %p103;
	@%p104 bra 	$L__BB4_13;
	add.s32 	%r139, %r642, %r43;
	mov.b32 	%r140, 2147483647;
	st.shared.u32 	[%r139], %r140;
	bra.uni 	$L__BB4_14;
$L__BB4_13:
	cvt.s64.s32 	%rd20, %r641;
	add.s64 	%rd24, %rd23, %rd20;
	shl.b64 	%rd25, %rd24, 2;
	add.s64 	%rd26, %rd1, %rd25;
	ld.global.nc.f32 	%f50, [%rd26+-16];
	add.s32 	%r141, %r642, %r43;
	st.shared.f32 	[%r141], %f50;
$L__BB4_14:
	setp.gt.u32 	%p105, %r5, 39;
	@%p105 bra 	$L__BB4_162;
	ld.param.u32 	%r602, [_Z20laplace_morph_kernelIfhLi32ELi12ELi9EEvPT_PT0_Phii_param_4];
	ld.param.u32 	%r585, [_Z20laplace_morph_kernelIfhLi32ELi12ELi9EEvPT_PT0_Phii_param_3];
	add.s32 	%r142, %r2, %r1;
	mov.u32 	%r143, %ntid.x;
	add.s32 	%r144, %r142, %r143;
	add.s32 	%r145, %r144, %r143;
	add.s32 	%r146, %r145, %r143;
	add.s32 	%r147, %r146, -4;
	setp.gt.s32 	%p106, %r147, -1;
	setp.lt.s32 	%p107, %r147, %r585;
	and.pred  	%p108, %p106, %p107;
	add.s32 	%r148, %r640, -4;
	setp.gt.s32 	%p109, %r148, -1;
	setp.lt.s32 	%p110, %r148, %r602;
	and.pred  	%p111, %p109, %p110;
	and.pred  	%p112, %p108, %p111;
	@%p112 bra 	$L__BB4_17;
	mov.u32 	%r149, %ntid.x;
	shl.b32 	%r150, %r1, 2;
	mad.lo.s32 	%r151, %r149, 12, %r150;
	add.s32 	%r152, %r642, %r151;
	mov.b32 	%r153, 2147483647;
	st.shared.u32 	[%r152], %r153;
	bra.uni 	$L__BB4_18;
$L__BB4_17:
	cvt.s64.s32 	%rd27, %r641;
	add.s64 	%rd31, %rd30, %rd27;
	shl.b64 	%rd32, %rd31, 2;
	add.s64 	%rd33, %rd1, %rd32;
	ld.global.nc.f32 	%f51, [%rd33+-16];
	mov.u32 	%r154, %ntid.x;
	shl.b32 	%r155, %r1, 2;
	mad.lo.s32 	%r156, %r154, 12, %r155;
	add.s32 	%r157, %r642, %r156;
	st.shared.f32 	[%r157], %f51;
$L__BB4_18:
	setp.gt.u32 	%p113, %r6, 39;
	@%p113 bra 	$L__BB4_162;
	ld.param.u32 	%r603, [_Z20laplace_morph_kernelIfhLi32ELi12ELi9EEvPT_PT0_Phii_param_4];
	ld.param.u32 	%r586, [_Z20laplace_morph_kernelIfhLi32ELi12ELi9EEvPT_PT0_Phii_param_3];
	add.s32 	%r158, %r2, %r1;
	mov.u32 	%r159, %ntid.x;
	add.s32 	%r160, %r158, %r159;
	add.s32 	%r161, %r160, %r159;
	add.s32 	%r162, %r161, %r159;
	add.s32 	%r163, %r162, %r159;
	add.s32 	%r164, %r163, -4;
	setp.gt.s32 	%p114, %r164, -1;
	setp.lt.s32 	%p115, %r164, %r586;
	and.pred  	%p116, %p114, %p115;
	add.s32 	%r165, %r640, -4;
	setp.gt.s32 	%p117, %r165, -1;
	setp.lt.s32 	%p118, %r165, %r603;
	and.pred  	%p119, %p117, %p118;
	and.pred  	%p120, %p116, %p119;
	@%p120 bra 	$L__BB4_21;
	mov.u32 	%r166, %ntid.x;
	shl.b32 	%r167, %r166, 4;
	shl.b32 	%r168, %r1, 2;
	add.s32 	%r169, %r167, %r168;
	add.s32 	%r170, %r642, %r169;
	mov.b32 	%r171, 2147483647;
	st.shared.u32 	[%r170], %r171;
	bra.uni 	$L__BB4_22;
$L__BB4_21:
	cvt.s64.s32 	%rd34, %r641;
	add.s64 	%rd38, %rd37, %rd34;
	shl.b64 	%rd39, %rd38, 2;
	add.s64 	%rd40, %rd1, %rd39;
	ld.global.nc.f32 	%f52, [%rd40+-16];
	mov.u32 	%r172, %ntid.x;
	shl.b32 	%r173, %r172, 4;
	shl.b32 	%r174, %r1, 2;
	add.s32 	%r175, %r173, %r174;
	add.s32 	%r176, %r642, %r175;
	st.shared.f32 	[%r176], %f52;
$L__BB4_22:
	setp.gt.u32 	%p121, %r7, 39;
	@%p121 bra 	$L__BB4_162;
	ld.param.u32 	%r604, [_Z20laplace_morph_kernelIfhLi32ELi12ELi9EEvPT_PT0_Phii_param_4];
	ld.param.u32 	%r587, [_Z20laplace_morph_kernelIfhLi32ELi12ELi9EEvPT_PT0_Phii_param_3];
	add.s32 	%r177, %r2, %r1;
	mov.u32 	%r178, %ntid.x;
	add.s32 	%r179, %r177, %r178;
	add.s32 	%r180, %r179, %r178;
	add.s32 	%r181, %r180, %r178;
	add.s32 	%r182, %r181, %r178;
	add.s32 	%r183, %r182, %r178;
	add.s32 	%r184, %r183, -4;
	setp.gt.s32 	%p122, %r184, -1;
	setp.lt.s32 	%p123, %r184, %r587;
	and.pred  	%p124, %p122, %p123;
	add.s32 	%r185, %r640, -4;
	setp.gt.s32 	%p125, %r185, -1;
	setp.lt.s32 	%p126, %r185, %r604;
	and.pred  	%p127, %p125, %p126;
	and.pred  	%p128, %p124, %p127;
	@%p128 bra 	$L__BB4_25;
	mov.u32 	%r186, %ntid.x;
	shl.b32 	%r187, %r1, 2;
	mad.lo.s32 	%r188, %r186, 20, %r187;
	add.s32 	%r189, %r642, %r188;
	mov.b32 	%r190, 2147483647;
	st.shared.u32 	[%r189], %r190;
	bra.uni 	$L__BB4_26;
$L__BB4_25:
	cvt.s64.s32 	%rd41, %r641;
	cvt.s64.s32 	%rd43, %r2;
	add.s64 	%rd44, %rd43, %rd42;
	add.s64 	%rd45, %rd44, %rd41;
	shl.b64 	%rd46, %rd45, 2;
	add.s64 	%rd47, %rd1, %rd46;
	ld.global.nc.f32 	%f53, [%rd47+-16];
	mov.u32 	%r191, %ntid.x;
	shl.b32 	%r192, %r1, 2;
	mad.lo.s32 	%r193, %r191, 20, %r192;
	add.s32 	%r194, %r642, %r193;
	st.shared.f32 	[%r194], %f53;
$L__BB4_26:
	setp.gt.u32 	%p129, %r8, 39;
	@%p129 bra 	$L__BB4_162;
	ld.param.u32 	%r605, [_Z20laplace_morph_kernelIfhLi32ELi12ELi9EEvPT_PT0_Phii_param_4];
	ld.param.u32 	%r588, [_Z20laplace_morph_kernelIfhLi32ELi12ELi9EEvPT_PT0_Phii_param_3];
	add.s32 	%r195, %r2, %r1;
	mov.u32 	%r196, %ntid.x;
	add.s32 	%r197, %r195, %r196;
	add.s32 	%r198, %r197, %r196;
	add.s32 	%r199, %r198, %r196;
	add.s32 	%r200, %r199, %r196;
	add.s32 	%r201, %r200, %r196;
	add.s32 	%r202, %r201, %r196;
	add.s32 	%r203, %r202, -4;
	setp.gt.s32 	%p130, %r203, -1;
	setp.lt.s32 	%p131, %r203, %r588;
	and.pred  	%p132, %p130, %p131;
	add.s32 	%r204, %r640, -4;
	setp.gt.s32 	%p133, %r204, -1;
	setp.lt.s32 	%p134, %r204, %r605;
	and.pred  	%p135, %p133, %p134;
	and.pred  	%p136, %p132, %p135;
	@%p136 bra 	$L__BB4_29;
	mov.u32 	%r205, %ntid.x;
	shl.b32 	%r206, %r1, 2;
	mad.lo.s32 	%r207, %r205, 24, %r206;
	add.s32 	%r208, %r642, %r207;
	mov.b32 	%r209, 2147483647;
	st.shared.u32 	[%r208], %r209;
	bra.uni 	$L__BB4_30;
$L__BB4_29:
	cvt.s64.s32 	%rd48, %r641;
	cvt.u64.u32 	%rd49, %r8;
	cvt.s64.s32 	%rd50, %r2;
	add.s64 	%rd51, %rd50, %rd49;
	add.s64 	%rd52, %rd51, %rd48;
	shl.b64 	%rd53, %rd52, 2;
	add.s64 	%rd54, %rd1, %rd53;
	ld.global.nc.f32 	%f54, [%rd54+-16];
	mov.u32 	%r210, %ntid.x;
	shl.b32 	%r211, %r1, 2;
	mad.lo.s32 	%r212, %r210, 24, %r211;
	add.s32 	%r213, %r642, %r212;
	st.shared.f32 	[%r213], %f54;
$L__BB4_30:
	setp.gt.u32 	%p137, %r9, 39;
	@%p137 bra 	$L__BB4_162;
	ld.param.u32 	%r606, [_Z20laplace_morph_kernelIfhLi32ELi12ELi9EEvPT_PT0_Phii_param_4];
	ld.param.u32 	%r589, [_Z20laplace_morph_kernelIfhLi32ELi12ELi9EEvPT_PT0_Phii_param_3];
	add.s32 	%r214, %r2, %r1;
	mov.u32 	%r215, %ntid.x;
	add.s32 	%r216, %r214, %r215;
	add.s32 	%r217, %r216, %r215;
	add.s32 	%r218, %r217, %r215;
	add.s32 	%r219, %r218, %r215;
	add.s32 	%r220, %r219, %r215;
	add.s32 	%r221, %r220, %r215;
	add.s32 	%r222, %r221, %r215;
	add.s32 	%r223, %r222, -4;
	setp.gt.s32 	%p138, %r223, -1;
	setp.lt.s32 	%p139, %r223, %r589;
	and.pred  	%p140, %p138, %p139;
	add.s32 	%r224, %r640, -4;
	setp.gt.s32 	%p141, %r224, -1;
	setp.lt.s32 	%p142, %r224, %r606;
	and.pred  	%p143, %p141, %p142;
	and.pred  	%p144, %p140, %p143;
	@%p144 bra 	$L__BB4_33;
	add.s32 	%r225, %r642, %r44;
	mov.b32 	%r226, 2147483647;
	st.shared.u32 	[%r225], %r226;
	bra.uni 	$L__BB4_34;
$L__BB4_33:
	cvt.s64.s32 	%rd55, %r641;
	cvt.u64.u32 	%rd56, %r9;
	cvt.s64.s32 	%rd57, %r2;
	add.s64 	%rd58, %rd57, %rd56;
	add.s64 	%rd59, %rd58, %rd55;
	shl.b64 	%rd60, %rd59, 2;
	add.s64 	%rd61, %rd1, %rd60;
	ld.global.nc.f32 	%f55, [%rd61+-16];
	add.s32 	%r227, %r642, %r44;
	st.shared.f32 	[%r227], %f55;
$L__BB4_34:
	setp.gt.u32 	%p145, %r10, 39;
	@%p145 bra 	$L__BB4_162;
	ld.param.u32 	%r607, [_Z20laplace_morph_kernelIfhLi32ELi12ELi9EEvPT_PT0_Phii_param_4];
	ld.param.u32 	%r590, [_Z20laplace_morph_kernelIfhLi32ELi12ELi9EEvPT_PT0_Phii_param_3];
	add.s32 	%r228, %r2, %r1;
	mov.u32 	%r229, %ntid.x;
	add.s32 	%r230, %r228, %r229;
	add.s32 	%r231, %r230, %r229;
	add.s32 	%r232, %r231, %r229;
	add.s32 	%r233, %r232, %r229;
	add.s32 	%r234, %r233, %r229;
	add.s32 	%r235, %r234, %r229;
	add.s32 	%r236, %r235, %r229;
	add.s32 	%r237, %r236, %r229;
	add.s32 	%r238, %r237, -4;
	setp.gt.s32 	%p146, %r238, -1;
	setp.lt.s32 	%p147, %r238, %r590;
	and.pred  	%p148, %p146, %p147;
	add.s32 	%r239, %r640, -4;
	setp.gt.s32 	%p149, %r239, -1;
	setp.lt.s32 	%p150, %r239, %r607;
	and.pred  	%p151, %p149, %p150;
	and.pred  	%p152, %p148, %p151;
	@%p152 bra 	$L__BB4_37;
	add.s32 	%r240, %r642, %r45;
	mov.b32 	%r241, 2147483647;
	st.shared.u32 	[%r240], %r241;
	bra.uni 	$L__BB4_38;
$L__BB4_37:
	cvt.s64.s32 	%rd62, %r641;
	cvt.u64.u32 	%rd63, %r10;
	cvt.s64.s32 	%rd64, %r2;
	add.s64 	%rd65, %rd64, %rd63;
	add.s64 	%rd66, %rd65, %rd62;
	shl.b64 	%rd67, %rd66, 2;
	add.s64 	%rd68, %rd1, %rd67;
	ld.global.nc.f32 	%f56, [%rd68+-16];
	add.s32 	%r242, %r642, %r45;
	st.shared.f32 	[%r242], %f56;
$L__BB4_38:
	setp.gt.u32 	%p153, %r11, 39;
	@%p153 bra 	$L__BB4_162;
	ld.param.u32 	%r608, [_Z20laplace_morph_kernelIfhLi32ELi12ELi9EEvPT_PT0_Phii_param_4];
	ld.param.u32 	%r591, [_Z20laplace_morph_kernelIfhLi32ELi12ELi9EEvPT_PT0_Phii_param_3];
	add.s32 	%r243, %r2, %r1;
	mov.u32 	%r244, %ntid.x;
	add.s32 	%r245, %r243, %r244;
	add.s32 	%r246, %r245, %r244;
	add.s32 	%r247, %r246, %r244;
	add.s32 	%r248, %r247, %r244;
	add.s32 	%r249, %r248, %r244;
	add.s32 	%r250, %r249, %r244;
	add.s32 	%r251, %r250, %r244;
	add.s32 	%r252, %r251, %r244;
	add.s32 	%r253, %r252, %r244;
	add.s32 	%r254, %r253, -4;
	setp.gt.s32 	%p154, %r254, -1;
	setp.lt.s32 	%p155, %r254, %r591;
	and.pred  	%p156, %p154, %p155;
	add.s32 	%r255, %r640, -4;
	setp.gt.s32 	%p157, %r255, -1;
	setp.lt.s32 	%p158, %r255, %r608;
	and.pred  	%p159, %p157, %p158;
	and.pred  	%p160, %p156, %p159;
	@%p160 bra 	$L__BB4_41;
	add.s32 	%r256, %r642, %r46;
	mov.b32 	%r257, 2147483647;
	st.shared.u32 	[%r256], %r257;
	bra.uni 	$L__BB4_42;
$L__BB4_41:
	cvt.s64.s32 	%rd69, %r641;
	cvt.u64.u32 	%rd70, %r11;
	cvt.s64.s32 	%rd71, %r2;
	add.s64 	%rd72, %rd71, %rd70;
	add.s64 	%rd73, %rd72, %rd69;
	shl.b64 	%rd74, %rd73, 2;
	add.s64 	%rd75, %rd1, %rd74;
	ld.global.nc.f32 	%f57, [%rd75+-16];
	add.s32 	%r258, %r642, %r46;
	st.shared.f32 	[%r258], %f57;
$L__BB4_42:
	setp.gt.u32 	%p161, %r12, 39;
	@%p161 bra 	$L__BB4_162;
	ld.param.u32 	%r609, [_Z20laplace_morph_kernelIfhLi32ELi12ELi9EEvPT_PT0_Phii_param_4];
	ld.param.u32 	%r592, [_Z20laplace_morph_kernelIfhLi32ELi12ELi9EEvPT_PT0_Phii_param_3];
	add.s32 	%r259, %r2, %r1;
	mov.u32 	%r260, %ntid.x;
	add.s32 	%r261, %r259, %r260;
	add.s32 	%r262, %r261, %r260;
	add.s32 	%r263, %r262, %r260;
	add.s32 	%r264, %r263, %r260;
	add.s32 	%r265, %r264, %r260;
	add.s32 	%r266, %r265, %r260;
	add.s32 	%r267, %r266, %r260;
	add.s32 	%r268, %r267, %r260;
	add.s32 	%r269, %r268, %r260;
	add.s32 	%r270, %r269, %r260;
	add.s32 	%r271, %r270, -4;
	setp.gt.s32 	%p162, %r271, -1;
	setp.lt.s32 	%p163, %r271, %r592;
	and.pred  	%p164, %p162, %p163;
	add.s32 	%r272, %r640, -4;
	setp.gt.s32 	%p165, %r272, -1;
	setp.lt.s32 	%p166, %r272, %r609;
	and.pred  	%p167, %p165, %p166;
	and.pred  	%p168, %p164, %p167;
	@%p168 bra 	$L__BB4_45;
	add.s32 	%r273, %r642, %r47;
	mov.b32 	%r274, 2147483647;
	st.shared.u32 	[%r273], %r274;
	bra.uni 	$L__BB4_46;
$L__BB4_45:
	cvt.s64.s32 	%rd76, %r641;
	cvt.u64.u32 	%rd77, %r12;
	cvt.s64.s32 	%rd78, %r2;
	add.s64 	%rd79, %rd78, %rd77;
	add.s64 	%rd80, %rd79, %rd76;
	shl.b64 	%rd81, %rd80, 2;
	add.s64 	%rd82, %rd1, %rd81;
	ld.global.nc.f32 	%f58, [%rd82+-16];
	add.s32 	%r275, %r642, %r47;
	st.shared.f32 	[%r275], %f58;
$L__BB4_46:
	setp.gt.u32 	%p169, %r13, 39;
	@%p169 bra 	$L__BB4_162;
	ld.param.u32 	%r610, [_Z20laplace_morph_kernelIfhLi32ELi12ELi9EEvPT_PT0_Phii_param_4];
	ld.param.u32 	%r593, [_Z20laplace_morph_kernelIfhLi32ELi12ELi9EEvPT_PT0_Phii_param_3];
	add.s32 	%r276, %r2, %r1;
	mov.u32 	%r277, %ntid.x;
	add.s32 	%r278, %r276, %r277;
	add.s32 	%r279, %r278, %r277;
	add.s32 	%r280, %r279, %r277;
	add.s32 	%r281, %r280, %r277;
	add.s32 	%r282, %r281, %r277;
	add.s32 	%r283, %r282, %r277;
	add.s32 	%r284, %r283, %r277;
	add.s32 	%r285, %r284, %r277;
	add.s32 	%r286, %r285, %r277;
	add.s32 	%r287, %r286, %r277;
	add.s32 	%r288, %r287, %r277;
	add.s32 	%r289, %r288, -4;
	setp.gt.s32 	%p170, %r289, -1;
	setp.lt.s32 	%p171, %r289, %r593;
	and.pred  	%p172, %p170, %p171;
	add.s32 	%r290, %r640, -4;
	setp.gt.s32 	%p173, %r290, -1;
	setp.lt.s32 	%p174, %r290, %r610;
	and.pred  	%p175, %p173, %p174;
	and.pred  	%p176, %p172, %p175;
	@%p176 bra 	$L__BB4_49;
	mov.u32 	%r291, %ntid.x;
	shl.b32 	%r292, %r1, 2;
	mad.lo.s32 	%r293, %r291, 44, %r292;
	add.s32 	%r294, %r642, %r293;
	mov.b32 	%r295, 2147483647;
	st.shared.u32 	[%r294], %r295;
	bra.uni 	$L__BB4_50;
$L__BB4_49:
	cvt.s64.s32 	%rd83, %r641;
	cvt.u64.u32 	%rd84, %r13;
	cvt.s64.s32 	%rd85, %r2;
	add.s64 	%rd86, %rd85, %rd84;
	add.s64 	%rd87, %rd86, %rd83;
	shl.b64 	%rd88, %rd87, 2;
	add.s64 	%rd89, %rd1, %rd88;
	ld.global.nc.f32 	%f59, [%rd89+-16];
	mov.u32 	%r296, %ntid.x;
	shl.b32 	%r297, %r1, 2;
	mad.lo.s32 	%r298, %r296, 44, %r297;
	add.s32 	%r299, %r642, %r298;
	st.shared.f32 	[%r299], %f59;
$L__BB4_50:
	setp.gt.u32 	%p177, %r14, 39;
	@%p177 bra 	$L__BB4_162;
	ld.param.u32 	%r611, [_Z20laplace_morph_kernelIfhLi32ELi12ELi9EEvPT_PT0_Phii_param_4];
	ld.param.u32 	%r594, [_Z20laplace_morph_kernelIfhLi32ELi12ELi9EEvPT_PT0_Phii_param_3];
	add.s32 	%r300, %r2, %r1;
	mov.u32 	%r301, %ntid.x;
	add.s32 	%r302, %r300, %r301;
	add.s32 	%r303, %r302, %r301;
	add.s32 	%r304, %r303, %r301;
	add.s32 	%r305, %r304, %r301;
	add.s32 	%r306, %r305, %r301;
	add.s32 	%r307, %r306, %r301;
	add.s32 	%r308, %r307, %r301;
	add.s32 	%r309, %r308, %r301;
	add.s32 	%r310, %r309, %r301;
	add.s32 	%r311, %r310, %r301;
	add.s32 	%r312, %r311, %r301;
	add.s32 	%r313, %r312, %r301;
	add.s32 	%r314, %r313, -4;
	setp.gt.s32 	%p178, %r314, -1;
	setp.lt.s32 	%p179, %r314, %r594;
	and.pred  	%p180, %p178, %p179;
	add.s32 	%r315, %r640, -4;
	setp.gt.s32 	%p181, %r315, -1;
	setp.lt.s32 	%p182, %r315, %r611;
	and.pred  	%p183, %p181, %p182;
	and.pred  	%p184, %p180, %p183;
	@%p184 bra 	$L__BB4_53;
	mov.u32 	%r316, %ntid.x;
	shl.b32 	%r317, %r1, 2;
	mad.lo.s32 	%r318, %r316, 48, %r317;
	add.s32 	%r319, %r642, %r318;
	mov.b32 	%r320, 2147483647;
	st.shared.u32 	[%r319], %r320;
	bra.uni 	$L__BB4_54;
$L__BB4_53:
	cvt.s64.s32 	%rd90, %r641;
	cvt.u64.u32 	%rd91, %r14;
	cvt.s64.s32 	%rd92, %r2;
	add.s64 	%rd93, %rd92, %rd91;
	add.s64 	%rd94, %rd93, %rd90;
	shl.b64 	%rd95, %rd94, 2;
	add.s64 	%rd96, %rd1, %rd95;
	ld.global.nc.f32 	%f60, [%rd96+-16];
	mov.u32 	%r321, %ntid.x;
	shl.b32 	%r322, %r1, 2;
	mad.lo.s32 	%r323, %r321, 48, %r322;
	add.s32 	%r324, %r642, %r323;
	st.shared.f32 	[%r324], %f60;
$L__BB4_54:
	setp.gt.u32 	%p185, %r15, 39;
	@%p185 bra 	$L__BB4_162;
	ld.param.u32 	%r612, [_Z20laplace_morph_kernelIfhLi32ELi12ELi9EEvPT_PT0_Phii_param_4];
	ld.param.u32 	%r595, [_Z20laplace_morph_kernelIfhLi32ELi12ELi9EEvPT_PT0_Phii_param_3];
	add.s32 	%r325, %r2, %r1;
	mov.u32 	%r326, %ntid.x;
	add.s32 	%r327, %r325, %r326;
	add.s32 	%r328, %r327, %r326;
	add.s32 	%r329, %r328, %r326;
	add.s32 	%r330, %r329, %r326;
	add.s32 	%r331, %r330, %r326;
	add.s32 	%r332, %r331, %r326;
	add.s32 	%r333, %r332, %r326;
	add.s32 	%r334, %r333, %r326;
	add.s32 	%r335, %r334, %r326;
	add.s32 	%r336, %r335, %r326;
	add.s32 	%r337, %r336, %r326;
	add.s32 	%r338, %r337, %r326;
	add.s32 	%r339, %r338, %r326;
	add.s32 	%r340, %r339, -4;
	setp.gt.s32 	%p186, %r340, -1;
	setp.lt.s32 	%p187, %r340, %r595;
	and.pred  	%p188, %p186, %p187;
	add.s32 	%r341, %r640, -4;
	setp.gt.s32 	%p189, %r341, -1;
	setp.lt.s32 	%p190, %r341, %r612;
	and.pred  	%p191, %p189, %p190;
	and.pred  	%p192, %p188, %p191;
	@%p192 bra 	$L__BB4_57;
	mov.u32 	%r342, %ntid.x;
	shl.b32 	%r343, %r1, 2;
	mad.lo.s32 	%r344, %r342, 52, %r343;
	add.s32 	%r345, %r642, %r344;
	mov.b32 	%r346, 2147483647;
	st.shared.u32 	[%r345], %r346;
	bra.uni 	$L__BB4_58;
$L__BB4_57:
	cvt.s64.s32 	%rd97, %r641;
	cvt.u64.u32 	%rd98, %r15;
	cvt.s64.s32 	%rd99, %r2;
	add.s64 	%rd100, %rd99, %rd98;
	add.s64 	%rd101, %rd100, %rd97;
	shl.b64 	%rd102, %rd101, 2;
	add.s64 	%rd103, %rd1, %rd102;
	ld.global.nc.f32 	%f61, [%rd103+-16];
	mov.u32 	%r347, %ntid.x;
	shl.b32 	%r348, %r1, 2;
	mad.lo.s32 	%r349, %r347, 52, %r348;
	add.s32 	%r350, %r642, %r349;
	st.shared.f32 	[%r350], %f61;
$L__BB4_58:
	setp.gt.u32 	%p193, %r16, 39;
	@%p193 bra 	$L__BB4_162;
	ld.param.u32 	%r613, [_Z20laplace_morph_kernelIfhLi32ELi12ELi9EEvPT_PT0_Phii_param_4];
	add.s32 	%r351, %r640, -4;
	setp.gt.s32 	%p194, %r351, -1;
	setp.lt.s32 	%p195, %r351, %r613;
	and.pred  	%p196, %p194, %p195;
	and.pred  	%p197, %p1, %p196;
	@%p197 bra 	$L__BB4_61;
	mov.u32 	%r352, %ntid.x;
	shl.b32 	%r353, %r1, 2;
	mad.lo.s32 	%r354, %r352, 56, %r353;
	add.s32 	%r355, %r642, %r354;
	mov.b32 	%r356, 2147483647;
	st.shared.u32 	[%r355], %r356;
	bra.uni 	$L__BB4_62;
$L__BB4_61:
	cvt.s64.s32 	%rd104, %r641;
	cvt.u64.u32 	%rd105, %r16;
	cvt.s64.s32 	%rd106, %r2;
	add.s64 	%rd107, %rd106, %rd105;
	add.s64 	%rd108, %rd107, %rd104;
	shl.b64 	%rd109, %rd108, 2;
	add.s64 	%rd110, %rd1, %rd109;
	ld.global.nc.f32 	%f62, [%rd110+-16];
	mov.u32 	%r357, %ntid.x;
	shl.b32 	%r358, %r1, 2;
	mad.lo.s32 	%r359, %r357, 56, %r358;
	add.s32 	%r360, %r642, %r359;
	st.shared.f32 	[%r360], %f62;
$L__BB4_62:
	setp.gt.u32 	%p198, %r17, 39;
	@%p198 bra 	$L__BB4_162;
	ld.param.u32 	%r614, [_Z20laplace_morph_kernelIfhLi32ELi12ELi9EEvPT_PT0_Phii_param_4];
	add.s32 	%r361, %r640, -4;
	setp.gt.s32 	%p199, %r361, -1;
	setp.lt.s32 	%p200, %r361, %r614;
	and.pred  	%p201, %p199, %p200;
	and.pred  	%p202, %p2, %p201;
	@%p202 bra 	$L__BB4_65;
	mov.u32 	%r362, %ntid.x;
	shl.b32 	%r363, %r1, 2;
	mad.lo.s32 	%r364, %r362, 60, %r363;
	add.s32 	%r365, %r642, %r364;
	mov.b32 	%r366, 2147483647;
	st.shared.u32 	[%r365], %r366;
	bra.uni 	$L__BB4_66;
$L__BB4_65:
	cvt.s64.s32 	%rd111, %r641;
	cvt.u64.u32 	%rd112, %r17;
	cvt.s64.s32 	%rd113, %r2;
	add.s64 	%rd114, %rd113, %rd112;
	add.s64 	%rd115, %rd114, %rd111;
	shl.b64 	%rd116, %rd115, 2;
	add.s64 	%rd117, %rd1, %rd116;
	ld.global.nc.f32 	%f63, [%rd117+-16];
	mov.u32 	%r367, %ntid.x;
	shl.b32 	%r368, %r1, 2;
	mad.lo.s32 	%r369, %r367, 60, %r368;
	add.s32 	%r370, %r642, %r369;
	st.shared.f32 	[%r370], %f63;
$L__BB4_66:
	setp.gt.u32 	%p203, %r18, 39;
	@%p203 bra 	$L__BB4_162;
	ld.param.u32 	%r615, [_Z20laplace_morph_kernelIfhLi32ELi12ELi9EEvPT_PT0_Phii_param_4];
	add.s32 	%r371, %r640, -4;
	setp.gt.s32 	%p204, %r371, -1;
	setp.lt.s32 	%p205, %r371, %r615;
	and.pred  	%p206, %p204, %p205;
	and.pred  	%p207, %p3, %p206;
	@%p207 bra 	$L__BB4_69;
	mov.u32 	%r372, %ntid.x;
	shl.b32 	%r373, %r372, 6;
	shl.b32 	%r374, %r1, 2;
	add.s32 	%r375, %r373, %r374;
	add.s32 	%r376, %r642, %r375;
	mov.b32 	%r377, 2147483647;
	st.shared.u32 	[%r376], %r377;
	bra.uni 	$L__BB4_70;
$L__BB4_69:
	cvt.s64.s32 	%rd118, %r641;
	cvt.u64.u32 	%rd119, %r18;
	cvt.s64.s32 	%rd120, %r2;
	add.s64 	%rd121, %rd120, %rd119;
	add.s64 	%rd122, %rd121, %rd118;
	shl.b64 	%rd123, %rd122, 2;
	add.s64 	%rd124, %rd1, %rd123;
	ld.global.nc.f32 	%f64, [%rd124+-16];
	mov.u32 	%r378, %ntid.x;
	shl.b32 	%r379, %r378, 6;
	shl.b32 	%r380, %r1, 2;
	add.s32 	%r381, %r379, %r380;
	add.s32 	%r382, %r642, %r381;
	st.shared.f32 	[%r382], %f64;
$L__BB4_70:
	setp.gt.u32 	%p208, %r19, 39;
	@%p208 bra 	$L__BB4_162;
	ld.param.u32 	%r616, [_Z20laplace_morph_kernelIfhLi32ELi12ELi9EEvPT_PT0_Phii_param_4];
	add.s32 	%r383, %r640, -4;
	setp.gt.s32 	%p209, %r383, -1;
	setp.lt.s32 	%p210, %r383, %r616;
	and.pred  	%p211, %p209, %p210;
	and.pred  	%p212, %p4, %p211;
	@%p212 bra 	$L__BB4_73;
	mov.u32 	%r384, %ntid.x;
	shl.b32 	%r385, %r1, 2;
	mad.lo.s32 	%r386, %r384, 68, %r385;
	add.s32 	%r387, %r642, %r386;
	mov.b32 	%r388, 2147483647;
	st.shared.u32 	[%r387], %r388;
	bra.uni 	$L__BB4_74;
$L__BB4_73:
	cvt.s64.s32 	%rd125, %r641;
	cvt.u64.u32 	%rd126, %r19;
	cvt.s64.s32 	%rd127, %r2;
	add.s64 	%rd128, %rd127, %rd126;
	add.s64 	%rd129, %rd128, %rd125;
	shl.b64 	%rd130, %rd129, 2;
	add.s64 	%rd131, %rd1, %rd130;
	ld.global.nc.f32 	%f65, [%rd131+-16];
	mov.u32 	%r389, %ntid.x;
	shl.b32 	%r390, %r1, 2;
	mad.lo.s32 	%r391, %r389, 68, %r390;
	add.s32 	%r392, %r642, %r391;
	st.shared.f32 	[%r392], %f65;
$L__BB4_74:
	setp.gt.u32 	%p213, %r20, 39;
	@%p213 bra 	$L__BB4_162;
	ld.param.u32 	%r617, [_Z20laplace_morph_kernelIfhLi32ELi12ELi9EEvPT_PT0_Phii_param_4];
	add.s32 	%r393, %r640, -4;
	setp.gt.s32 	%p214, %r393, -1;
	setp.lt.s32 	%p215, %r393, %r617;
	and.pred  	%p216, %p214, %p215;
	and.pred  	%p217, %p5, %p216;
	@%p217 bra 	$L__BB4_77;
	add.s32 	%r394, %r642, %r48;
	mov.b32 	%r395, 2147483647;
	st.shared.u32 	[%r394], %r395;
	bra.uni 	$L__BB4_78;
$L__BB4_77:
	cvt.s64.s32 	%rd132, %r641;
	cvt.u64.u32 	%rd133, %r20;
	cvt.s64.s32 	%rd134, %r2;
	add.s64 	%rd135, %rd134, %rd133;
	add.s64 	%rd136, %rd135, %rd132;
	shl.b64 	%rd137, %rd136, 2;
	add.s64 	%rd138, %rd1, %rd137;
	ld.global.nc.f32 	%f66, [%rd138+-16];
	add.s32 	%r396, %r642, %r48;
	st.shared.f32 	[%r396], %f66;
$L__BB4_78:
	setp.gt.u32 	%p218, %r21, 39;
	@%p218 bra 	$L__BB4_162;
	ld.param.u32 	%r618, [_Z20laplace_morph_kernelIfhLi32ELi12ELi9EEvPT_PT0_Phii_param_4];
	add.s32 	%r397, %r640, -4;
	setp.gt.s32 	%p219, %r397, -1;
	setp.lt.s32 	%p220, %r397, %r618;
	and.pred  	%p221, %p219, %p220;
	and.pred  	%p222, %p6, %p221;
	@%p222 bra 	$L__BB4_81;
	add.s32 	%r398, %r642, %r49;
	mov.b32 	%r399, 2147483647;
	st.shared.u32 	[%r398], %r399;
	bra.uni 	$L__BB4_82;
$L__BB4_81:
	cvt.s64.s32 	%rd139, %r641;
	cvt.u64.u32 	%rd140, %r21;
	cvt.s64.s32 	%rd141, %r2;
	add.s64 	%rd142, %rd141, %rd140;
	add.s64 	%rd143, %rd142, %rd139;
	shl.b64 	%rd144, %rd143, 2;
	add.s64 	%rd145, %rd1, %rd144;
	ld.global.nc.f32 	%f67, [%rd145+-16];
	add.s32 	%r400, %r642, %r49;
	st.shared.f32 	[%r400], %f67;
$L__BB4_82:
	setp.gt.u32 	%p223, %r22, 39;
	@%p223 bra 	$L__BB4_162;
	ld.param.u32 	%r619, [_Z20laplace_morph_kernelIfhLi32ELi12ELi9EEvPT_PT0_Phii_param_4];
	add.s32 	%r401, %r640, -4;
	setp.gt.s32 	%p224, %r401, -1;
	setp.lt.s32 	%p225, %r401, %r619;
	and.pred  	%p226, %p224, %p225;
	and.pred  	%p227, %p7, %p226;
	@%p227 bra 	$L__BB4_85;
	add.s32 	%r402, %r642, %r50;
	mov.b32 	%r403, 2147483647;
	st.shared.u32 	[%r402], %r403;
	bra.uni 	$L__BB4_86;
$L__BB4_85:
	cvt.s64.s32 	%rd146, %r641;
	cvt.u64.u32 	%rd147, %r22;
	cvt.s64.s32 	%rd148, %r2;
	add.s64 	%rd149, %rd148, %rd147;
	add.s64 	%rd150, %rd149, %rd146;
	shl.b64 	%rd151, %rd150, 2;
	add.s64 	%rd152, %rd1, %rd151;
	ld.global.nc.f32 	%f68, [%rd152+-16];
	add.s32 	%r404, %r642, %r50;
	st.shared.f32 	[%r404], %f68;
$L__BB4_86:
	setp.gt.u32 	%p228, %r23, 39;
	@%p228 bra 	$L__BB4_162;
	ld.param.u32 	%r620, [_Z20laplace_morph_kernelIfhLi32ELi12ELi9EEvPT_PT0_Phii_param_4];
	add.s32 	%r405, %r640, -4;
	setp.gt.s32 	%p229, %r405, -1;
	setp.lt.s32 	%p230, %r405, %r620;
	and.pred  	%p231, %p229, %p230;
	and.pred  	%p232, %p8, %p231;
	@%p232 bra 	$L__BB4_89;
	add.s32 	%r406, %r642, %r51;
	mov.b32 	%r407, 2147483647;
	st.shared.u32 	[%r406], %r407;
	bra.uni 	$L__BB4_90;
$L__BB4_89:
	cvt.s64.s32 	%rd153, %r641;
	cvt.u64.u32 	%rd154, %r23;
	cvt.s64.s32 	%rd155, %r2;
	add.s64 	%rd156, %rd155, %rd154;
	add.s64 	%rd157, %rd156, %rd153;
	shl.b64 	%rd158, %rd157, 2;
	add.s64 	%rd159, %rd1, %rd158;
	ld.global.nc.f32 	%f69, [%rd159+-16];
	add.s32 	%r408, %r642, %r51;
	st.shared.f32 	[%r408], %f69;
$L__BB4_90:
	setp.gt.u32 	%p233, %r24, 39;
	@%p233 bra 	$L__BB4_162;
	ld.param.u32 	%r621, [_Z20laplace_morph_kernelIfhLi32ELi12ELi9EEvPT_PT0_Phii_param_4];
	add.s32 	%r409, %r640, -4;
	setp.gt.s32 	%p234, %r409, -1;
	setp.lt.s32 	%p235, %r409, %r621;
	and.pred  	%p236, %p234, %p235;
	and.pred  	%p237, %p9, %p236;
	@%p237 bra 	$L__BB4_93;
	add.s32 	%r410, %r642, %r52;
	mov.b32 	%r411, 2147483647;
	st.shared.u32 	[%r410], %r411;
	bra.uni 	$L__BB4_94;
$L__BB4_93:
	cvt.s64.s32 	%rd160, %r641;
	cvt.u64.u32 	%rd161, %r24;
	cvt.s64.s32 	%rd162, %r2;
	add.s64 	%rd163, %rd162, %rd161;
	add.s64 	%rd164, %rd163, %rd160;
	shl.b64 	%rd165, %rd164, 2;
	add.s64 	%rd166, %rd1, %rd165;
	ld.global.nc.f32 	%f70, [%rd166+-16];
	add.s32 	%r412, %r642, %r52;
	st.shared.f32 	[%r412], %f70;
$L__BB4_94:
	setp.gt.u32 	%p238, %r25, 39;
	@%p238 bra 	$L__BB4_162;
	ld.param.u32 	%r622, [_Z20laplace_morph_kernelIfhLi32ELi12ELi9EEvPT_PT0_Phii_param_4];
	add.s32 	%r413, %r640, -4;
	setp.gt.s32 	%p239, %r413, -1;
	setp.lt.s32 	%p240, %r413, %r622;
	and.pred  	%p241, %p239, %p240;
	and.pred  	%p242, %p10, %p241;
	@%p242 bra 	$L__BB4_97;
	add.s32 	%r414, %r642, %r53;
	mov.b32 	%r415, 2147483647;
	st.shared.u32 	[%r414], %r415;
	bra.uni 	$L__BB4_98;
$L__BB4_97:
	cvt.s64.s32 	%rd167, %r641;
	cvt.u64.u32 	%rd168, %r25;
	cvt.s64.s32 	%rd169, %r2;
	add.s64 	%rd170, %rd169, %rd168;
	add.s64 	%rd171, %rd170, %rd167;
	shl.b64 	%rd172, %rd171, 2;
	add.s64 	%rd173, %rd1, %rd172;
	ld.global.nc.f32 	%f71, [%rd173+-16];
	add.s32 	%r416, %r642, %r53;
	st.shared.f32 	[%r416], %f71;
$L__BB4_98:
	setp.gt.u32 	%p243, %r26, 39;
	@%p243 bra 	$L__BB4_162;
	ld.param.u32 	%r623, [_Z20laplace_morph_kernelIfhLi32ELi12ELi9EEvPT_PT0_Phii_param_4];
	add.s32 	%r417, %r640, -4;
	setp.gt.s32 	%p244, %r417, -1;
	setp.lt.s32 	%p245, %r417, %r623;
	and.pred  	%p246, %p244, %p245;
	and.pred  	%p247, %p11, %p246;
	@%p247 bra 	$L__BB4_101;
	add.s32 	%r418, %r642, %r54;
	mov.b32 	%r419, 2147483647;
	st.shared.u32 	[%r418], %r419;
	bra.uni 	$L__BB4_102;
$L__BB4_101:
	cvt.s64.s32 	%rd174, %r641;
	cvt.u64.u32 	%rd175, %r26;
	cvt.s64.s32 	%rd176, %r2;
	add.s64 	%rd177, %rd176, %rd175;
	add.s64 	%rd178, %rd177, %rd174;
	shl.b64 	%rd179, %rd178, 2;
	add.s64 	%rd180, %rd1, %rd179;
	ld.global.nc.f32 	%f72, [%rd180+-16];
	add.s32 	%r420, %r642, %r54;
	st.shared.f32 	[%r420], %f72;
$L__BB4_102:
	setp.gt.u32 	%p248, %r27, 39;
	@%p248 bra 	$L__BB4_162;
	ld.param.u32 	%r624, [_Z20laplace_morph_kernelIfhLi32ELi12ELi9EEvPT_PT0_Phii_param_4];
	add.s32 	%r421, %r640, -4;
	setp.gt.s32 	%p249, %r421, -1;
	setp.lt.s32 	%p250, %r421, %r624;
	and.pred  	%p251, %p249, %p250;
	and.pred  	%p252, %p12, %p251;
	@%p252 bra 	$L__BB4_105;
	add.s32 	%r422, %r642, %r55;
	mov.b32 	%r423, 2147483647;
	st.shared.u32 	[%r422], %r423;
	bra.uni 	$L__BB4_106;
$L__BB4_105:
	cvt.s64.s32 	%rd181, %r641;
	cvt.u64.u32 	%rd182, %r27;
	cvt.s64.s32 	%rd183, %r2;
	add.s64 	%rd184, %rd183, %rd182;
	add.s64 	%rd185, %rd184, %rd181;
	shl.b64 	%rd186, %rd185, 2;
	add.s64 	%rd187, %rd1, %rd186;
	ld.global.nc.f32 	%f73, [%rd187+-16];
	add.s32 	%r424, %r642, %r55;
	st.shared.f32 	[%r424], %f73;
$L__BB4_106:
	setp.gt.u32 	%p253, %r28, 39;
	@%p253 bra 	$L__BB4_162;
	ld.param.u32 	%r625, [_Z20laplace_morph_kernelIfhLi32ELi12ELi9EEvPT_PT0_Phii_param_4];
	add.s32 	%r425, %r640, -4;
	setp.gt.s32 	%p254, %r425, -1;
	setp.lt.s32 	%p255, %r425, %r625;
	and.pred  	%p256, %p254, %p255;
	and.pred  	%p257, %p13, %p256;
	@%p257 bra 	$L__BB4_109;
	mov.u32 	%r426, %ntid.x;
	shl.b32 	%r427, %r1, 2;
	mad.lo.s32 	%r428, %r426, 104, %r427;
	add.s32 	%r429, %r642, %r428;
	mov.b32 	%r430, 2147483647;
	st.shared.u32 	[%r429], %r430;
	bra.uni 	$L__BB4_110;
$L__BB4_109:
	cvt.s64.s32 	%rd188, %r641;
	cvt.u64.u32 	%rd189, %r28;
	cvt.s64.s32 	%rd190, %r2;
	add.s64 	%rd191, %rd190, %rd189;
	add.s64 	%rd192, %rd191, %rd188;
	shl.b64 	%rd193, %rd192, 2;
	add.s64 	%rd194, %rd1, %rd193;
	ld.global.nc.f32 	%f74, [%rd194+-16];
	mov.u32 	%r431, %ntid.x;
	shl.b32 	%r432, %r1, 2;
	mad.lo.s32 	%r433, %r431, 104, %r432;
	add.s32 	%r434, %r642, %r433;
	st.shared.f32 	[%r434], %f74;
$L__BB4_110:
	setp.gt.u32 	%p258, %r29, 39;
	@%p258 bra 	$L__BB4_162;
	ld.param.u32 	%r626, [_Z20laplace_morph_kernelIfhLi32ELi12ELi9EEvPT_PT0_Phii_param_4];
	add.s32 	%r435, %r640, -4;
	setp.gt.s32 	%p259, %r435, -1;
	setp.lt.s32 	%p260, %r435, %r626;
	and.pred  	%p261, %p259, %p260;
	and.pred  	%p262, %p14, %p261;
	@%p262 bra 	$L__BB4_113;
	mov.u32 	%r436, %ntid.x;
	shl.b32 	%r437, %r1, 2;
	mad.lo.s32 	%r438, %r436, 108, %r437;
	add.s32 	%r439, %r642, %r438;
	mov.b32 	%r440, 2147483647;
	st.shared.u32 	[%r439], %r440;
	bra.uni 	$L__BB4_114;
$L__BB4_113:
	cvt.s64.s32 	%rd195, %r641;
	cvt.u64.u32 	%rd196, %r29;
	cvt.s64.s32 	%rd197, %r2;
	add.s64 	%rd198, %rd197, %rd196;
	add.s64 	%rd199, %rd198, %rd195;
	shl.b64 	%rd200, %rd199, 2;
	add.s64 	%rd201, %rd1, %rd200;
	ld.global.nc.f32 	%f75, [%rd201+-16];
	mov.u32 	%r441, %ntid.x;
	shl.b32 	%r442, %r1, 2;
	mad.lo.s32 	%r443, %r441, 108, %r442;
	add.s32 	%r444, %r642, %r443;
	st.shared.f32 	[%r444], %f75;
$L__BB4_114:
	setp.gt.u32 	%p263, %r30, 39;
	@%p263 bra 	$L__BB4_162;
	ld.param.u32 	%r627, [_Z20laplace_morph_kernelIfhLi32ELi12ELi9EEvPT_PT0_Phii_param_4];
	add.s32 	%r445, %r640, -4;
	setp.gt.s32 	%p264, %r445, -1;
	setp.lt.s32 	%p265, %r445, %r627;
	and.pred  	%p266, %p264, %p265;
	and.pred  	%p267, %p15, %p266;
	@%p267 bra 	$L__BB4_117;
	mov.u32 	%r446, %ntid.x;
	shl.b32 	%r447, %r1, 2;
	mad.lo.s32 	%r448, %r446, 112, %r447;
	add.s32 	%r449, %r642, %r448;
	mov.b32 	%r450, 2147483647;
	st.shared.u32 	[%r449], %r450;
	bra.uni 	$L__BB4_118;
$L__BB4_117:
	cvt.s64.s32 	%rd202, %r641;
	cvt.u64.u32 	%rd203, %r30;
	cvt.s64.s32 	%rd204, %r2;
	add.s64 	%rd205, %rd204, %rd203;
	add.s64 	%rd206, %rd205, %rd202;
	shl.b64 	%rd207, %rd206, 2;
	add.s64 	%rd208, %rd1, %rd207;
	ld.global.nc.f32 	%f76, [%rd208+-16];
	mov.u32 	%r451, %ntid.x;
	shl.b32 	%r452, %r1, 2;
	mad.lo.s32 	%r453, %r451, 112, %r452;
	add.s32 	%r454, %r642, %r453;
	st.shared.f32 	[%r454], %f76;
$L__BB4_118:
	setp.gt.u32 	%p268, %r31, 39;
	@%p268 bra 	$L__BB4_162;
	ld.param.u32 	%r628, [_Z20laplace_morph_kernelIfhLi32ELi12ELi9EEvPT_PT0_Phii_param_4];
	add.s32 	%r455, %r640, -4;
	setp.gt.s32 	%p269, %r455, -1;
	setp.lt.s32 	%p270, %r455, %r628;
	and.pred  	%p271, %p269, %p270;
	and.pred  	%p272, %p16, %p271;
	@%p272 bra 	$L__BB4_121;
	mov.u32 	%r456, %ntid.x;
	shl.b32 	%r457, %r1, 2;
	mad.lo.s32 	%r458, %r456, 116, %r457;
	add.s32 	%r459, %r642, %r458;
	mov.b32 	%r460, 2147483647;
	st.shared.u32 	[%r459], %r460;
	bra.uni 	$L__BB4_122;
$L__BB4_121:
	cvt.s64.s32 	%rd209, %r641;
	cvt.u64.u32 	%rd210, %r31;
	cvt.s64.s32 	%rd211, %r2;
	add.s64 	%rd212, %rd211, %rd210;
	add.s64 	%rd213, %rd212, %rd209;
	shl.b64 	%rd214, %rd213, 2;
	add.s64 	%rd215, %rd1, %rd214;
	ld.global.nc.f32 	%f77, [%rd215+-16];
	mov.u32 	%r461, %ntid.x;
	shl.b32 	%r462, %r1, 2;
	mad.lo.s32 	%r463, %r461, 116, %r462;
	add.s32 	%r464, %r642, %r463;
	st.shared.f32 	[%r464], %f77;
$L__BB4_122:
	setp.gt.u32 	%p273, %r32, 39;
	@%p273 bra 	$L__BB4_162;
	ld.param.u32 	%r629, [_Z20laplace_morph_kernelIfhLi32ELi12ELi9EEvPT_PT0_Phii_param_4];
	add.s32 	%r465, %r640, -4;
	setp.gt.s32 	%p274, %r465, -1;
	setp.lt.s32 	%p275, %r465, %r629;
	and.pred  	%p276, %p274, %p275;
	and.pred  	%p277, %p17, %p276;
	@%p277 bra 	$L__BB4_125;
	mov.u32 	%r466, %ntid.x;
	shl.b32 	%r467, %r1, 2;
	mad.lo.s32 	%r468, %r466, 120, %r467;
	add.s32 	%r469, %r642, %r468;
	mov.b32 	%r470, 2147483647;
	st.shared.u32 	[%r469], %r470;
	bra.uni 	$L__BB4_126;
$L__BB4_125:
	cvt.s64.s32 	%rd216, %r641;
	cvt.u64.u32 	%rd217, %r32;
	cvt.s64.s32 	%rd218, %r2;
	add.s64 	%rd219, %rd218, %rd217;
	add.s64 	%rd220, %rd219, %rd216;
	shl.b64 	%rd221, %rd220, 2;
	add.s64 	%rd222, %rd1, %rd221;
	ld.global.nc.f32 	%f78, [%rd222+-16];
	mov.u32 	%r471, %ntid.x;
	shl.b32 	%r472, %r1, 2;
	mad.lo.s32 	%r473, %r471, 120, %r472;
	add.s32 	%r474, %r642, %r473;
	st.shared.f32 	[%r474], %f78;
$L__BB4_126:
	setp.gt.u32 	%p278, %r33, 39;
	@%p278 bra 	$L__BB4_162;
	ld.param.u32 	%r630, [_Z20laplace_morph_kernelIfhLi32ELi12ELi9EEvPT_PT0_Phii_param_4];
	add.s32 	%r475, %r640, -4;
	setp.gt.s32 	%p279, %r475, -1;
	setp.lt.s32 	%p280, %r475, %r630;
	and.pred  	%p281, %p279, %p280;
	and.pred  	%p282, %p18, %p281;
	@%p282 bra 	$L__BB4_129;
	mov.u32 	%r476, %ntid.x;
	shl.b32 	%r477, %r1, 2;
	mad.lo.s32 	%r478, %r476, 124, %r477;
	add.s32 	%r479, %r642, %r478;
	mov.b32 	%r480, 2147483647;
	st.shared.u32 	[%r479], %r480;
	bra.uni 	$L__BB4_130;
$L__BB4_129:
	cvt.s64.s32 	%rd223, %r641;
	cvt.u64.u32 	%rd224, %r33;
	cvt.s64.s32 	%rd225, %r2;
	add.s64 	%rd226, %rd225, %rd224;
	add.s64 	%rd227, %rd226, %rd223;
	shl.b64 	%rd228, %rd227, 2;
	add.s64 	%rd229, %rd1, %rd228;
	ld.global.nc.f32 	%f79, [%rd229+-16];
	mov.u32 	%r481, %ntid.x;
	shl.b32 	%r482, %r1, 2;
	mad.lo.s32 	%r483, %r481, 124, %r482;
	add.s32 	%r484, %r642, %r483;
	st.shared.f32 	[%r484], %f79;
$L__BB4_130:
	setp.gt.u32 	%p283, %r34, 39;
	@%p283 bra 	$L__BB4_162;
	ld.param.u32 	%r631, [_Z20laplace_morph_kernelIfhLi32ELi12ELi9EEvPT_PT0_Phii_param_4];
	add.s32 	%r485, %r640, -4;
	setp.gt.s32 	%p284, %r485, -1;
	setp.lt.s32 	%p285, %r485, %r631;
	and.pred  	%p286, %p284, %p285;
	and.pred  	%p287, %p19, %p286;
	@%p287 bra 	$L__BB4_133;
	mov.u32 	%r486, %ntid.x;
	shl.b32 	%r487, %r486, 7;
	shl.b32 	%r488, %r1, 2;
	add.s32 	%r489, %r487, %r488;
	add.s32 	%r490, %r642, %r489;
	mov.b32 	%r491, 2147483647;
	st.shared.u32 	[%r490], %r491;
	bra.uni 	$L__BB4_134;
$L__BB4_133:
	cvt.s64.s32 	%rd230, %r641;
	cvt.u64.u32 	%rd231, %r34;
	cvt.s64.s32 	%rd232, %r2;
	add.s64 	%rd233, %rd232, %rd231;
	add.s64 	%rd234, %rd233, %rd230;
	shl.b64 	%rd235, %rd234, 2;
	add.s64 	%rd236, %rd1, %rd235;
	ld.global.nc.f32 	%f80, [%rd236+-16];
	mov.u32 	%r492, %ntid.x;
	shl.b32 	%r493, %r492, 7;
	shl.b32 	%r494, %r1, 2;
	add.s32 	%r495, %r493, %r494;
	add.s32 	%r496, %r642, %r495;
	st.shared.f32 	[%r496], %f80;
$L__BB4_134:
	setp.gt.u32 	%p288, %r35, 39;
	@%p288 bra 	$L__BB4_162;
	ld.param.u32 	%r632, [_Z20laplace_morph_kernelIfhLi32ELi12ELi9EEvPT_PT0_Phii_param_4];
	add.s32 	%r497, %r640, -4;
	setp.gt.s32 	%p289, %r497, -1;
	setp.lt.s32 	%p290, %r497, %r632;
	and.pred  	%p291, %p289, %p290;
	and.pred  	%p292, %p20, %p291;
	@%p292 bra 	$L__BB4_137;
	mov.u32 	%r498, %ntid.x;
	shl.b32 	%r499, %r1, 2;
	mad.lo.s32 	%r500, %r498, 132, %r499;
	add.s32 	%r501, %r642, %r500;
	mov.b32 	%r502, 2147483647;
	st.shared.u32 	[%r501], %r502;
	bra.uni 	$L__BB4_138;
$L__BB4_137:
	cvt.s64.s32 	%rd237, %r641;
	cvt.u64.u32 	%rd238, %r35;
	cvt.s64.s32 	%rd239, %r2;
	add.s64 	%rd240, %rd239, %rd238;
	add.s64 	%rd241, %rd240, %rd237;
	shl.b64 	%rd242, %rd241, 2;
	add.s64 	%rd243, %rd1, %rd242;
	ld.global.nc.f32 	%f81, [%rd243+-16];
	mov.u32 	%r503, %ntid.x;
	shl.b32 	%r504, %r1, 2;
	mad.lo.s32 	%r505, %r503, 132, %r504;
	add.s32 	%r506, %r642, %r505;
	st.shared.f32 	[%r506], %f81;
$L__BB4_138:
	setp.gt.u32 	%p293, %r36, 39;
	@%p293 bra 	$L__BB4_162;
	ld.param.u32 	%r633, [_Z20laplace_morph_kernelIfhLi32ELi12ELi9EEvPT_PT0_Phii_param_4];
	add.s32 	%r507, %r640, -4;
	setp.gt.s32 	%p294, %r507, -1;
	setp.lt.s32 	%p295, %r507, %r633;
	and.pred  	%p296, %p294, %p295;
	and.pred  	%p297, %p21, %p296;
	@%p297 bra 	$L__BB4_141;
	mov.u32 	%r508, %ntid.x;
	shl.b32 	%r509, %r1, 2;
	mad.lo.s32 	%r510, %r508, 136, %r509;
	add.s32 	%r511, %r642, %r510;
	mov.b32 	%r512, 2147483647;
	st.shared.u32 	[%r511], %r512;
	bra.uni 	$L__BB4_142;
$L__BB4_141:
	cvt.s64.s32 	%rd244, %r641;
	cvt.u64.u32 	%rd245, %r36;
	cvt.s64.s32 	%rd246, %r2;
	add.s64 	%rd247, %rd246, %rd245;
	add.s64 	%rd248, %rd247, %rd244;
	shl.b64 	%rd249, %rd248, 2;
	add.s64 	%rd250, %rd1, %rd249;
	ld.global.nc.f32 	%f82, [%rd250+-16];
	mov.u32 	%r513, %ntid.x;
	shl.b32 	%r514, %r1, 2;
	mad.lo.s32 	%r515, %r513, 136, %r514;
	add.s32 	%r516, %r642, %r515;
	st.shared.f32 	[%r516], %f82;
$L__BB4_142:
	setp.gt.u32 	%p298, %r37, 39;
	@%p298 bra 	$L__BB4_162;
	ld.param.u32 	%r634, [_Z20laplace_morph_kernelIfhLi32ELi12ELi9EEvPT_PT0_Phii_param_4];
	add.s32 	%r517, %r640, -4;
	setp.gt.s32 	%p299, %r517, -1;
	setp.lt.s32 	%p300, %r517, %r634;
	and.pred  	%p301, %p299, %p300;
	and.pred  	%p302, %p22, %p301;
	@%p302 bra 	$L__BB4_145;
	mov.u32 	%r518, %ntid.x;
	shl.b32 	%r519, %r1, 2;
	mad.lo.s32 	%r520, %r518, 140, %r519;
	add.s32 	%r521, %r642, %r520;
	mov.b32 	%r522, 2147483647;
	st.shared.u32 	[%r521], %r522;
	bra.uni 	$L__BB4_146;
$L__BB4_145:
	cvt.s64.s32 	%rd251, %r641;
	cvt.u64.u32 	%rd252, %r37;
	cvt.s64.s32 	%rd253, %r2;
	add.s64 	%rd254, %rd253, %rd252;
	add.s64 	%rd255, %rd254, %rd251;
	shl.b64 	%rd256, %rd255, 2;
	add.s64 	%rd257, %rd1, %rd256;
	ld.global.nc.f32 	%f83, [%rd257+-16];
	mov.u32 	%r523, %ntid.x;
	shl.b32 	%r524, %r1, 2;
	mad.lo.s32 	%r525, %r523, 140, %r524;
	add.s32 	%r526, %r642, %r525;
	st.shared.f32 	[%r526], %f83;
$L__BB4_146:
	setp.gt.u32 	%p303, %r38, 39;
	@%p303 bra 	$L__BB4_162;
	ld.param.u32 	%r635, [_Z20laplace_morph_kernelIfhLi32ELi12ELi9EEvPT_PT0_Phii_param_4];
	add.s32 	%r527, %r640, -4;
	setp.gt.s32 	%p304, %r527, -1;
	setp.lt.s32 	%p305, %r527, %r635;
	and.pred  	%p306, %p304, %p305;
	and.pred  	%p307, %p23, %p306;
	@%p307 bra 	$L__BB4_149;
	mov.u32 	%r528, %ntid.x;
	shl.b32 	%r529, %r1, 2;
	mad.lo.s32 	%r530, %r528, 144, %r529;
	add.s32 	%r531, %r642, %r530;
	mov.b32 	%r532, 2147483647;
	st.shared.u32 	[%r531], %r532;
	bra.uni 	$L__BB4_150;
$L__BB4_149:
	cvt.s64.s32 	%rd258, %r641;
	cvt.u64.u32 	%rd259, %r38;
	cvt.s64.s32 	%rd260, %r2;
	add.s64 	%rd261, %rd260, %rd259;
	add.s64 	%rd262, %rd261, %rd258;
	shl.b64 	%rd263, %rd262, 2;
	add.s64 	%rd264, %rd1, %rd263;
	ld.global.nc.f32 	%f84, [%rd264+-16];
	mov.u32 	%r533, %ntid.x;
	shl.b32 	%r534, %r1, 2;
	mad.lo.s32 	%r535, %r533, 144, %r534;
	add.s32 	%r536, %r642, %r535;
	st.shared.f32 	[%r536], %f84;
$L__BB4_150:
	setp.gt.u32 	%p308, %r39, 39;
	@%p308 bra 	$L__BB4_162;
	ld.param.u32 	%r636, [_Z20laplace_morph_kernelIfhLi32ELi12ELi9EEvPT_PT0_Phii_param_4];
	add.s32 	%r537, %r640, -4;
	setp.gt.s32 	%p309, %r537, -1;
	setp.lt.s32 	%p310, %r537, %r636;
	and.pred  	%p311, %p309, %p310;
	and.pred  	%p312, %p24, %p311;
	@%p312 bra 	$L__BB4_153;
	mov.u32 	%r538, %ntid.x;
	shl.b32 	%r539, %r1, 2;
	mad.lo.s32 	%r540, %r538, 148, %r539;
	add.s32 	%r541, %r642, %r540;
	mov.b32 	%r542, 2147483647;
	st.shared.u32 	[%r541], %r542;
	bra.uni 	$L__BB4_154;
$L__BB4_153:
	cvt.s64.s32 	%rd265, %r641;
	cvt.u64.u32 	%rd266, %r39;
	cvt.s64.s32 	%rd267, %r2;
	add.s64 	%rd268, %rd267, %rd266;
	add.s64 	%rd269, %rd268, %rd265;
	shl.b64 	%rd270, %rd269, 2;
	add.s64 	%rd271, %rd1, %rd270;
	ld.global.nc.f32 	%f85, [%rd271+-16];
	mov.u32 	%r543, %ntid.x;
	shl.b32 	%r544, %r1, 2;
	mad.lo.s32 	%r545, %r543, 148, %r544;
	add.s32 	%r546, %r642, %r545;
	st.shared.f32 	[%r546], %f85;
$L__BB4_154:
	setp.gt.u32 	%p313, %r40, 39;
	@%p313 bra 	$L__BB4_162;
	ld.param.u32 	%r637, [_Z20laplace_morph_kernelIfhLi32ELi12ELi9EEvPT_PT0_Phii_param_4];
	add.s32 	%r547, %r640, -4;
	setp.gt.s32 	%p314, %r547, -1;
	setp.lt.s32 	%p315, %r547, %r637;
	and.pred  	%p316, %p314, %p315;
	and.pred  	%p317, %p25, %p316;
	@%p317 bra 	$L__BB4_157;
	mov.u32 	%r548, %ntid.x;
	shl.b32 	%r549, %r1, 2;
	mad.lo.s32 	%r550, %r548, 152, %r549;
	add.s32 	%r551, %r642, %r550;
	mov.b32 	%r552, 2147483647;
	st.shared.u32 	[%r551], %r552;
	bra.uni 	$L__BB4_158;
$L__BB4_157:
	cvt.s64.s32 	%rd272, %r641;
	cvt.u64.u32 	%rd273, %r40;
	cvt.s64.s32 	%rd274, %r2;
	add.s64 	%rd275, %rd274, %rd273;
	add.s64 	%rd276, %rd275, %rd272;
	shl.b64 	%rd277, %rd276, 2;
	add.s64 	%rd278, %rd1, %rd277;
	ld.global.nc.f32 	%f86, [%rd278+-16];
	mov.u32 	%r553, %ntid.x;
	shl.b32 	%r554, %r1, 2;
	mad.lo.s32 	%r555, %r553, 152, %r554;
	add.s32 	%r556, %r642, %r555;
	st.shared.f32 	[%r556], %f86;
$L__BB4_158:
	mov.u32 	%r557, %ntid.x;
	add.s32 	%r558, %r40, %r557;
	setp.gt.u32 	%p318, %r558, 39;
	@%p318 bra 	$L__BB4_162;
	ld.param.u32 	%r638, [_Z20laplace_morph_kernelIfhLi32ELi12ELi9EEvPT_PT0_Phii_param_4];
	add.s32 	%r559, %r640, -4;
	setp.gt.s32 	%p319, %r559, -1;
	setp.lt.s32 	%p320, %r559, %r638;
	and.pred  	%p321, %p319, %p320;
	and.pred  	%p322, %p26, %p321;
	@%p322 bra 	$L__BB4_161;
	add.s32 	%r560, %r642, %r56;
	mov.b32 	%r561, 2147483647;
	st.shared.u32 	[%r560], %r561;
	bra.uni 	$L__BB4_162;
$L__BB4_161:
	cvt.s64.s32 	%rd279, %r641;
	mov.u32 	%r562, %ntid.x;
	add.s32 	%r563, %r40, %r562;
	cvt.u64.u32 	%rd280, %r563;
	cvt.s64.s32 	%rd281, %r2;
	add.s64 	%rd282, %rd281, %rd280;
	add.s64 	%rd283, %rd282, %rd279;
	shl.b64 	%rd284, %rd283, 2;
	add.s64 	%rd285, %rd1, %rd284;
	ld.global.nc.f32 	%f87, [%rd285+-16];
	add.s32 	%r564, %r642, %r56;
	st.shared.f32 	[%r564], %f87;
$L__BB4_162:
	ld.param.u32 	%r596, [_Z20laplace_morph_kernelIfhLi32ELi12ELi9EEvPT_PT0_Phii_param_3];
	add.s32 	%r643, %r643, %r57;
	add.s32 	%r565, %r643, 4;
	mad.lo.s32 	%r642, %r57, 192, %r642;
	mad.lo.s32 	%r641, %r57, %r596, %r641;
	add.s32 	%r640, %r640, %r57;
	setp.lt.u32 	%p323, %r565, 20;
	@%p323 bra 	$L__BB4_2;
$L__BB4_163:
	ld.param.u32 	%r639, [_Z20laplace_morph_kernelIfhLi32ELi12ELi9EEvPT_PT0_Phii_param_4];
	ld.param.u32 	%r597, [_Z20laplace_morph_kernelIfhLi32ELi12ELi9EEvPT_PT0_Phii_param_3];
	bar.sync 	0;
	mov.u32 	%r68, %tid.x;
	mov.u32 	%r566, %ctaid.x;
	mov.u32 	%r567, %ntid.x;
	mad.lo.s32 	%r69, %r566, %r567, %r68;
	mov.u32 	%r568, %ctaid.y;
	mov.u32 	%r569, %ntid.y;
	mov.u32 	%r70, %tid.y;
	mad.lo.s32 	%r570, %r568, %r569, %r70;
	setp.ge.s32 	%p324, %r69, %r597;
	setp.ge.s32 	%p325, %r570, %r639;
	or.pred  	%p326, %p324, %p325;
	@%p326 bra 	$L__BB4_194;
	shl.b32 	%r572, %r68, 2;
	mad.lo.s32 	%r573, %r70, 192, %r572;
	mov.u32 	%r574, _ZZ20laplace_morph_kernelIfhLi32ELi12ELi9EEvPT_PT0_PhiiE6sh_src;
	add.s32 	%r72, %r574, %r573;
	mov.u64 	%rd287, element_ptr;
	add.s64 	%rd293, %rd287, 4;
	mov.f32 	%f110, 0f7DCCCCCC;
	mov.f32 	%f111, 0fFDCCCCCC;
	mov.b32 	%r644, 16;
$L__BB4_165:
	ld.const.u8 	%rs1, [%rd293+-4];
	setp.eq.s16 	%p327, %rs1, 0;
	add.s32 	%r74, %r72, %r644;
	@%p327 bra 	$L__BB4_168;
	ld.shared.f32 	%f3, [%r74+-16];
	abs.f32 	%f90, %f3;
	setp.nan.f32 	%p328, %f90, %f90;
	@%p328 bra 	$L__BB4_168;
	setp.gt.f32 	%p329, %f3, %f111;
	selp.f32 	%f111, %f3, %f111, %p329;
	setp.lt.f32 	%p330, %f3, %f110;
	selp.f32 	%f110, %f3, %f110, %p330;
$L__BB4_168:
	ld.const.u8 	%rs2, [%rd293+-3];
	setp.eq.s16 	%p331, %rs2, 0;
	@%p331 bra 	$L__BB4_171;
	ld.shared.f32 	%f8, [%r74+-12];
	abs.f32 	%f91, %f8;
	setp.nan.f32 	%p332, %f91, %f91;
	@%p332 bra 	$L__BB4_171;
	setp.gt.f32 	%p333, %f8, %f111;
	selp.f32 	%f111, %f8, %f111, %p333;
	setp.lt.f32 	%p334, %f8, %f110;
	selp.f32 	%f110, %f8, %f110, %p334;
$L__BB4_171:
	ld.const.u8 	%rs3, [%rd293+-2];
	setp.eq.s16 	%p335, %rs3, 0;
	@%p335 bra 	$L__BB4_174;
	ld.shared.f32 	%f13, [%r74+-8];
	abs.f32 	%f92, %f13;
	setp.nan.f32 	%p336, %f92, %f92;
	@%p336 bra 	$L__BB4_174;
	setp.gt.f32 	%p337, %f13, %f111;
	selp.f32 	%f111, %f13, %f111, %p337;
	setp.lt.f32 	%p338, %f13, %f110;
	selp.f32 	%f110, %f13, %f110, %p338;
$L__BB4_174:
	ld.const.u8 	%rs4, [%rd293+-1];
	setp.eq.s16 	%p339, %rs4, 0;
	@%p339 bra 	$L__BB4_177;
	ld.shared.f32 	%f18, [%r74+-4];
	abs.f32 	%f93, %f18;
	setp.nan.f32 	%p340, %f93, %f93;
	@%p340 bra 	$L__BB4_177;
	setp.gt.f32 	%p341, %f18, %f111;
	selp.f32 	%f111, %f18, %f111, %p341;
	setp.lt.f32 	%p342, %f18, %f110;
	selp.f32 	%f110, %f18, %f110, %p342;
$L__BB4_177:
	ld.const.u8 	%rs5, [%rd293];
	setp.eq.s16 	%p343, %rs5, 0;
	@%p343 bra 	$L__BB4_180;
	ld.shared.f32 	%f23, [%r74];
	abs.f32 	%f94, %f23;
	setp.nan.f32 	%p344, %f94, %f94;
	@%p344 bra 	$L__BB4_180;
	setp.gt.f32 	%p345, %f23, %f111;
	selp.f32 	%f111, %f23, %f111, %p345;
	setp.lt.f32 	%p346, %f23, %f110;
	selp.f32 	%f110, %f23, %f110, %p346;
$L__BB4_180:
	ld.const.u8 	%rs6, [%rd293+1];
	setp.eq.s16 	%p347, %rs6, 0;
	@%p347 bra 	$L__BB4_183;
	ld.shared.f32 	%f28, [%r74+4];
	abs.f32 	%f95, %f28;
	setp.nan.f32 	%p348, %f95, %f95;
	@%p348 bra 	$L__BB4_183;
	setp.gt.f32 	%p349, %f28, %f111;
	selp.f32 	%f111, %f28, %f111, %p349;
	setp.lt.f32 	%p350, %f28, %f110;
	selp.f32 	%f110, %f28, %f110, %p350;
$L__BB4_183:
	ld.const.u8 	%rs7, [%rd293+2];
	setp.eq.s16 	%p351, %rs7, 0;
	@%p351 bra 	$L__BB4_186;
	ld.shared.f32 	%f33, [%r74+8];
	abs.f32 	%f96, %f33;
	setp.nan.f32 	%p352, %f96, %f96;
	@%p352 bra 	$L__BB4_186;
	setp.gt.f32 	%p353, %f33, %f111;
	selp.f32 	%f111, %f33, %f111, %p353;
	setp.lt.f32 	%p354, %f33, %f110;
	selp.f32 	%f110, %f33, %f110, %p354;
$L__BB4_186:
	ld.const.u8 	%rs8, [%rd293+3];
	setp.eq.s16 	%p355, %rs8, 0;
	@%p355 bra 	$L__BB4_189;
	ld.shared.f32 	%f38, [%r74+12];
	abs.f32 	%f97, %f38;
	setp.nan.f32 	%p356, %f97, %f97;
	@%p356 bra 	$L__BB4_189;
	setp.gt.f32 	%p357, %f38, %f111;
	selp.f32 	%f111, %f38, %f111, %p357;
	setp.lt.f32 	%p358, %f38, %f110;
	selp.f32 	%f110, %f38, %f110, %p358;
$L__BB4_189:
	ld.const.u8 	%rs9, [%rd293+4];
	setp.eq.s16 	%p359, %rs9, 0;
	@%p359 bra 	$L__BB4_192;
	ld.shared.f32 	%f43, [%r74+16];
	abs.f32 	%f98, %f43;
	setp.nan.f32 	%p360, %f98, %f98;
	@%p360 bra 	$L__BB4_192;
	setp.gt.f32 	%p361, %f43, %f111;
	selp.f32 	%f111, %f43, %f111, %p361;
	setp.lt.f32 	%p362, %f43, %f110;
	selp.f32 	%f110, %f43, %f110, %p362;
$L__BB4_192:
	add.s32 	%r644, %r644, 192;
	add.s64 	%rd293, %rd293, 9;
	setp.ne.s32 	%p363, %r644, 1744;
	@%p363 bra 	$L__BB4_165;
	ld.param.u32 	%r598, [_Z20laplace_morph_kernelIfhLi32ELi12ELi9EEvPT_PT0_Phii_param_3];
	ld.param.u64 	%rd292, [_Z20laplace_morph_kernelIfhLi32ELi12ELi9EEvPT_PT0_Phii_param_1];
	add.f32 	%f99, %f110, %f111;
	mad.lo.s32 	%r576, %r70, 192, %r574;
	add.s32 	%r578, %r576, %r572;
	ld.shared.f32 	%f100, [%r578+784];
	add.f32 	%f101, %f100, %f100;
	sub.f32 	%f102, %f99, %f101;
	cvt.f64.f32 	%fd1, %f102;
	fma.rn.f64 	%fd2, %fd1, 0d3FE0000000000000, 0d3FE0000000000000;
	cvt.rn.f32.f64 	%f103, %fd2;
	setp.lt.f32 	%p364, %f103, 0f00000000;
	selp.f32 	%f104, 0f00000000, %f103, %p364;
	setp.gt.f32 	%p365, %f104, 0f437F0000;
	selp.f32 	%f105, 0f437F0000, %f104, %p365;
	cvt.rzi.u32.f32 	%r579, %f105;
	mad.lo.s32 	%r580, %r598, %r570, %r69;
	cvt.s64.s32 	%rd288, %r580;
	cvta.to.global.u64 	%rd289, %rd292;
	add.s64 	%rd290, %rd289, %rd288;
	st.global.u8 	[%rd290], %r579;
$L__BB4_194:
	ret;

}


// ===== COMPILED SASS (sm_100) =====

	.target	sm_100

	.elftype	@"ET_EXEC"


//--------------------- .note.nv.tkinfo           --------------------------
	.section	.note.nv.tkinfo,"",@"SHT_NOTE"
	.sectionflags	@"SHF_NOTE_NV_TKINFO"
	.tkinfo
        /*0018*/ 	.word	0x00000002
        /*0030*/ 	.string	""
        /*0030*/ 	.string	"ptxas"
        /*0030*/ 	.string	"Cuda compilation tools, release 13.0, V13.0.88"
        /*0030*/ 	.string	"Build cuda_13.0.r13.0/compiler.36424714_0"
        /*0030*/ 	.string	"-arch sm_100 -m 64 "



//--------------------- .note.nv.cuinfo           --------------------------
	.section	.note.nv.cuinfo,"",@"SHT_NOTE"
	.sectionflags	@"SHF_NOTE_NV_CUINFO"
        /*0018*/ 	.short	0x0002
        /*001a*/ 	.short	0x0064
        /*001c*/ 	.short	0x0082
	.zero		2


//--------------------- .nv.info                  --------------------------
	.section	.nv.info,"",@"SHT_CUDA_INFO"
	.align	4


	//----- nvinfo : EIATTR_REGCOUNT
	.align		4
        /*0000*/ 	.byte	0x04, 0x2f
        /*0002*/ 	.short	(.L_2 - .L_1)
	.align		4
.L_1:
        /*0004*/ 	.word	index@(_Z20laplace_morph_kernelIfhLi32ELi12ELi1EEvPT_PT0_Phii)
        /*0008*/ 	.word	0x00000060


	//----- nvinfo : EIATTR_FRAME_SIZE
	.align		4
.L_2:
        /*000c*/ 	.byte	0x04, 0x11
        /*000e*/ 	.short	(.L_4 - .L_3)
	.align		4
.L_3:
        /*0010*/ 	.word	index@(_Z20laplace_morph_kernelIfhLi32ELi12ELi1EEvPT_PT0_Phii)
        /*0014*/ 	.word	0x00000000


	//----- nvinfo : EIATTR_REGCOUNT
	.align		4
.L_4:
        /*0018*/ 	.byte	0x04, 0x2f
        /*001a*/ 	.short	(.L_6 - .L_5)
	.align		4
.L_5:
        /*001c*/ 	.word	index@(_Z20laplace_morph_kernelIfhLi32ELi12ELi3EEvPT_PT0_Phii)
        /*0020*/ 	.word	0x0000005f


	//----- nvinfo : EIATTR_FRAME_SIZE
	.align		4
.L_6:
        /*0024*/ 	.byte	0x04, 0x11
        /*0026*/ 	.short	(.L_8 - .L_7)
	.align		4
.L_7:
        /*0028*/ 	.word	index@(_Z20laplace_morph_kernelIfhLi32ELi12ELi3EEvPT_PT0_Phii)
        /*002c*/ 	.word	0x00000000


	//----- nvinfo : EIATTR_REGCOUNT
	.align		4
.L_8:
        /*0030*/ 	.byte	0x04, 0x2f
        /*0032*/ 	.short	(.L_10 - .L_9)
	.align		4
.L_9:
        /*0034*/ 	.word	index@(_Z20laplace_morph_kernelIfhLi32ELi12ELi5EEvPT_PT0_Phii)
        /*0038*/ 	.word	0x0000005d


	//----- nvinfo : EIATTR_FRAME_SIZE
	.align		4
.L_10:
        /*003c*/ 	.byte	0x04, 0x11
        /*003e*/ 	.short	(.L_12 - .L_11)
	.align		4
.L_11:
        /*0040*/ 	.word	index@(_Z20laplace_morph_kernelIfhLi32ELi12ELi5EEvPT_PT0_Phii)
        /*0044*/ 	.word	0x00000000


	//----- nvinfo : EIATTR_REGCOUNT
	.align		4
.L_12:
        /*0048*/ 	.byte	0x04, 0x2f
        /*004a*/ 	.short	(.L_14 - .L_13)
	.align		4
.L_13:
        /*004c*/ 	.word	index@(_Z20laplace_morph_kernelIfhLi32ELi12ELi7EEvPT_PT0_Phii)
        /*0050*/ 	.word	0x00000067


	//----- nvinfo : EIATTR_FRAME_SIZE
	.align		4
.L_14:
        /*0054*/ 	.byte	0x04, 0x11
        /*0056*/ 	.short	(.L_16 - .L_15)
	.align		4
.L_15:
        /*0058*/ 	.word	index@(_Z20laplace_morph_kernelIfhLi32ELi12ELi7EEvPT_PT0_Phii)
        /*005c*/ 	.word	0x00000000


	//----- nvinfo : EIATTR_REGCOUNT
	.align		4
.L_16:
        /*0060*/ 	.byte	0x04, 0x2f
        /*0062*/ 	.short	(.L_18 - .L_17)
	.align		4
.L_17:
        /*0064*/ 	.word	index@(_Z20laplace_morph_kernelIfhLi32ELi12ELi9EEvPT_PT0_Phii)
        /*0068*/ 	.word	0x00000069


	//----- nvinfo : EIATTR_FRAME_SIZE
	.align		4
.L_18:
        /*006c*/ 	.byte	0x04, 0x11
        /*006e*/ 	.short	(.L_20 - .L_19)
	.align		4
.L_19:
        /*0070*/ 	.word	index@(_Z20laplace_morph_kernelIfhLi32ELi12ELi9EEvPT_PT0_Phii)
        /*0074*/ 	.word	0x00000000


	//----- nvinfo : EIATTR_MIN_STACK_SIZE
	.align		4
.L_20:
        /*0078*/ 	.byte	0x04, 0x12
        /*007a*/ 	.short	(.L_22 - .L_21)
	.align		4
.L_21:
        /*007c*/ 	.word	index@(_Z20laplace_morph_kernelIfhLi32ELi12ELi9EEvPT_PT0_Phii)
        /*0080*/ 	.word	0x00000000


	//----- nvinfo : EIATTR_MIN_STACK_SIZE
	.align		4
.L_22:
        /*0084*/ 	.byte	0x04, 0x12
        /*0086*/ 	.short	(.L_24 - .L_23)
	.align		4
.L_23:
        /*0088*/ 	.word	index@(_Z20laplace_morph_kernelIfhLi32ELi12ELi7EEvPT_PT0_Phii)
        /*008c*/ 	.word	0x00000000


	//----- nvinfo : EIATTR_MIN_STACK_SIZE
	.align		4
.L_24:
        /*0090*/ 	.byte	0x04, 0x12
        /*0092*/ 	.short	(.L_26 - .L_25)
	.align		4
.L_25:
        /*0094*/ 	.word	index@(_Z20laplace_morph_kernelIfhLi32ELi12ELi5EEvPT_PT0_Phii)
        /*0098*/ 	.word	0x00000000


	//----- nvinfo : EIATTR_MIN_STACK_SIZE
	.align		4
.L_26:
        /*009c*/ 	.byte	0x04, 0x12
        /*009e*/ 	.short	(.L_28 - .L_27)
	.align		4
.L_27:
        /*00a0*/ 	.word	index@(_Z20laplace_morph_kernelIfhLi32ELi12ELi3EEvPT_PT0_Phii)
        /*00a4*/ 	.word	0x00000000


	//----- nvinfo : EIATTR_MIN_STACK_SIZE
	.align		4
.L_28:
        /*00a8*/ 	.byte	0x04, 0x12
        /*00aa*/ 	.short	(.L_30 - .L_29)
	.align		4
.L_29:
        /*00ac*/ 	.word	index@(_Z20laplace_morph_kernelIfhLi32ELi12ELi1EEvPT_PT0_Phii)
        /*00b0*/ 	.word	0x00000000
.L_30:


//--------------------- .nv.compat                --------------------------
	.section	.nv.compat,"",@"SHT_CUDA_COMPAT_INFO"
	.align	4
        /*0000*/ 	.byte	0x02, 0x09, 0x00, 0x00, 0x02, 0x02, 0x01, 0x00, 0x02, 0x05, 0x05, 0x00, 0x03, 0x07, 0x01, 0x01
        /*0010*/ 	.byte	0x02, 0x03, 0x00, 0x00, 0x02, 0x06, 0x01, 0x00, 0x04, 0x0b, 0x08, 0x00, 0x01, 0x00, 0x00, 0x00
        /*0020*/ 	.byte	0x00, 0x00, 0x00, 0x00


//--------------------- .nv.info._Z20laplace_morph_kernelIfhLi32ELi12ELi9EEvPT_PT0_Phii --------------------------
	.section	.nv.info._Z20laplace_morph_kernelIfhLi32ELi12ELi9EEvPT_PT0_Phii,"",@"SHT_CUDA_INFO"
	.sectionflags	@""
	.align	4


	//----- nvinfo : EIATTR_CUDA_API_VERSION
	.align		4
        /*0000*/ 	.byte	0x04, 0x37
        /*0002*/ 	.short	(.L_32 - .L_31)
.L_31:
        /*0004*/ 	.word	0x00000082


	//----- nvinfo : EIATTR_KPARAM_INFO
	.align		4
.L_32:
        /*0008*/ 	.byte	0x04, 0x17
        /*000a*/ 	.short	(.L_34 - .L_33)
.L_33:
        /*000c*/ 	.word	0x00000000
        /*0010*/ 	.short	0x0004
        /*0012*/ 	.short	0x001c
        /*0014*/ 	.byte	0x00, 0xf0, 0x11, 0x00


	//----- nvinfo : EIATTR_KPARAM_INFO
	.align		4
.L_34:
        /*0018*/ 	.byte	0x04, 0x17
        /*001a*/ 	.short	(.L_36 - .L_35)
.L_35:
        /*001c*/ 	.word	0x00000000
        /*0020*/ 	.short	0x0003
        /*0022*/ 	.short	0x0018
        /*0024*/ 	.byte	0x00, 0xf0, 0x11, 0x00


	//----- nvinfo : EIATTR_KPARAM_INFO
	.align		4
.L_36:
        /*0028*/ 	.byte	0x04, 0x17
        /*002a*/ 	.short	(.L_38 - .L_37)
.L_37:
        /*002c*/ 	.word	0x00000000
        /*0030*/ 	.short	0x0002
        /*0032*/ 	.short	0x0010
        /*0034*/ 	.byte	0x00, 0xf5, 0x21, 0x00


	//----- nvinfo : EIATTR_KPARAM_INFO
	.align		4
.L_38:
        /*0038*/ 	.byte	0x04, 0x17
        /*003a*/ 	.short	(.L_40 - .L_39)
.L_39:
        /*003c*/ 	.word	0x00000000
        /*0040*/ 	.short	0x0001
        /*0042*/ 	.short	0x0008
        /*0044*/ 	.byte	0x00, 0xf5, 0x21, 0x00


	//----- nvinfo : EIATTR_KPARAM_INFO
	.align		4
.L_40:
        /*0048*/ 	.byte	0x04, 0x17
        /*004a*/ 	.short	(.L_42 - .L_41)
.L_41:
        /*004c*/ 	.word	0x00000000
        /*0050*/ 	.short	0x0000
        /*0052*/ 	.short	0x0000
        /*0054*/ 	.byte	0x00, 0xf5, 0x21, 0x00


	//----- nvinfo : EIATTR_SPARSE_MMA_MASK
	.align		4
.L_42:
        /*0058*/ 	.byte	0x03, 0x50
        /*005a*/ 	.short	0x0000


	//----- nvinfo : EIATTR_MAXREG_COUNT
	.align		4
        /*005c*/ 	.byte	0x03, 0x1b
        /*005e*/ 	.short	0x00ff


	//----- nvinfo : EIATTR_NUM_BARRIERS
	.align		4
        /*0060*/ 	.byte	0x02, 0x4c
        /*0062*/ 	.byte	0x01
	.zero		1


	//----- nvinfo : EIATTR_MERCURY_ISA_VERSION
	.align		4
        /*0064*/ 	.byte	0x03, 0x5f
        /*0066*/ 	.short	0x0101


	//----- nvinfo : EIATTR_VRC_CTA_INIT_COUNT
	.align		4
        /*0068*/ 	.byte	0x02, 0x4a
	.zero		1
	.zero		1


	//----- nvinfo : EIATTR_EXIT_INSTR_OFFSETS
	.align		4
        /*006c*/ 	.byte	0x04, 0x1c
        /*006e*/ 	.short	(.L_44 - .L_43)


	//   ....[0]....
.L_43:
        /*0070*/ 	.word	0x000044e0


	//   ....[1]....
        /*0074*/ 	.word	0x00007420


	//----- nvinfo : EIATTR_CRS_STACK_SIZE
	.align		4
.L_44:
        /*0078*/ 	.byte	0x04, 0x1e
        /*007a*/ 	.short	(.L_46 - .L_45)
.L_45:
        /*007c*/ 	.word	0x00000000


	//----- nvinfo : EIATTR_CBANK_PARAM_SIZE
	.align		4
.L_46:
        /*0080*/ 	.byte	0x03, 0x19
        /*0082*/ 	.short	0x0020


	//----- nvinfo : EIATTR_PARAM_CBANK
	.align		4
        /*0084*/ 	.byte	0x04, 0x0a
        /*0086*/ 	.short	(.L_48 - .L_47)
	.align		4
.L_47:
        /*0088*/ 	.word	index@(.nv.constant0._Z20laplace_morph_kernelIfhLi32ELi12ELi9EEvPT_PT0_Phii)
        /*008c*/ 	.short	0x0380
        /*008e*/ 	.short	0x0020


	//----- nvinfo : EIATTR_SW_WAR
	.align		4
.L_48:
        /*0090*/ 	.byte	0x04, 0x36
        /*0092*/ 	.short	(.L_50 - .L_49)
.L_49:
        /*0094*/ 	.word	0x00000008
.L_50:


//--------------------- .nv.info._Z20laplace_morph_kernelIfhLi32ELi12ELi7EEvPT_PT0_Phii --------------------------
	.section	.nv.info._Z20laplace_morph_kernelIfhLi32ELi12ELi7EEvPT_PT0_Phii,"",@"SHT_CUDA_INFO"
	.sectionflags	@""
	.align	4


	//----- nvinfo : EIATTR_CUDA_API_VERSION
	.align		4
        /*0000*/ 	.byte	0x04, 0x37
        /*0002*/ 	.short	(.L_52 - .L_51)
.L_51:
        /*0004*/ 	.word	0x00000082


	//----- nvinfo : EIATTR_KPARAM_INFO
	.align		4
.L_52:
        /*0008*/ 	.byte	0x04, 0x17
        /*000a*/ 	.short	(.L_54 - .L_53)
.L_53:
        /*000c*/ 	.word	0x00000000
        /*0010*/ 	.short	0x0004
        /*0012*/ 	.short	0x001c
        /*0014*/ 	.byte	0x00, 0xf0, 0x11, 0x00


	//----- nvinfo : EIATTR_KPARAM_INFO
	.align		4
.L_54:
        /*0018*/ 	.byte	0x04, 0x17
        /*001a*/ 	.short	(.L_56 - .L_55)
.L_55:
        /*001c*/ 	.word	0x00000000
        /*0020*/ 	.short	0x0003
        /*0022*/ 	.short	0x0018
        /*0024*/ 	.byte	0x00, 0xf0, 0x11, 0x00


	//----- nvinfo : EIATTR_KPARAM_INFO
	.align		4
.L_56:
        /*0028*/ 	.byte	0x04, 0x17
        /*002a*/ 	.short	(.L_58 - .L_57)
.L_57:
        /*002c*/ 	.word	0x00000000
        /*0030*/ 	.short	0x0002
        /*0032*/ 	.short	0x0010
        /*0034*/ 	.byte	0x00, 0xf5, 0x21, 0x00


	//----- nvinfo : EIATTR_KPARAM_INFO
	.align		4
.L_58:
        /*0038*/ 	.byte	0x04, 0x17
        /*003a*/ 	.short	(.L_60 - .L_59)
.L_59:
        /*003c*/ 	.word	0x00000000
        /*0040*/ 	.short	0x0001
        /*0042*/ 	.short	0x0008
        /*0044*/ 	.byte	0x00, 0xf5, 0x21, 0x00


	//----- nvinfo : EIATTR_KPARAM_INFO
	.align		4
.L_60:
        /*0048*/ 	.byte	0x04, 0x17
        /*004a*/ 	.short	(.L_62 - .L_61)
.L_61:
        /*004c*/ 	.word	0x00000000
        /*0050*/ 	.short	0x0000
        /*0052*/ 	.short	0x0000
        /*0054*/ 	.byte	0x00, 0xf5, 0x21, 0x00


	//----- nvinfo : EIATTR_SPARSE_MMA_MASK
	.align		4
.L_62:
        /*0058*/ 	.byte	0x03, 0x50
        /*005a*/ 	.short	0x0000


	//----- nvinfo : EIATTR_MAXREG_COUNT
	.align		4
        /*005c*/ 	.byte	0x03, 0x1b
        /*005e*/ 	.short	0x00ff


	//----- nvinfo : EIATTR_NUM_BARRIERS
	.align		4
        /*0060*/ 	.byte	0x02, 0x4c
        /*0062*/ 	.byte	0x01
	.zero		1


	//----- nvinfo : EIATTR_MERCURY_ISA_VERSION
	.align		4
        /*0064*/ 	.byte	0x03, 0x5f
        /*0066*/ 	.short	0x0101


	//----- nvinfo : EIATTR_VRC_CTA_INIT_COUNT
	.align		4
        /*0068*/ 	.byte	0x02, 0x4a
	.zero		1
	.zero		1


	//----- nvinfo : EIATTR_EXIT_INSTR_OFFSETS
	.align		4
        /*006c*/ 	.byte	0x04, 0x1c
        /*006e*/ 	.short	(.L_64 - .L_63)


	//   ....[0]....
.L_63:
        /*0070*/ 	.word	0x00004190


	//   ....[1]....
        /*0074*/ 	.word	0x00005ed0


	//----- nvinfo : EIATTR_CRS_STACK_SIZE
	.align		4
.L_64:
        /*0078*/ 	.byte	0x04, 0x1e
        /*007a*/ 	.short	(.L_66 - .L_65)
.L_65:
        /*007c*/ 	.word	0x00000000


	//----- nvinfo : EIATTR_CBANK_PARAM_SIZE
	.align		4
.L_66:
        /*0080*/ 	.byte	0x03, 0x19
        /*0082*/ 	.short	0x0020


	//----- nvinfo : EIATTR_PARAM_CBANK
	.align		4
        /*0084*/ 	.byte	0x04, 0x0a
        /*0086*/ 	.short	(.L_68 - .L_67)
	.align		4
.L_67:
        /*0088*/ 	.word	index@(.nv.constant0._Z20laplace_morph_kernelIfhLi32ELi12ELi7EEvPT_PT0_Phii)
        /*008c*/ 	.short	0x0380
        /*008e*/ 	.short	0x0020


	//----- nvinfo : EIATTR_SW_WAR
	.align		4
.L_68:
        /*0090*/ 	.byte	0x04, 0x36
        /*0092*/ 	.short	(.L_70 - .L_69)
.L_69:
        /*0094*/ 	.word	0x00000008
.L_70:


//--------------------- .nv.info._Z20laplace_morph_kernelIfhLi32ELi12ELi5EEvPT_PT0_Phii --------------------------
	.section	.nv.info._Z20laplace_morph_kernelIfhLi32ELi12ELi5EEvPT_PT0_Phii,"",@"SHT_CUDA_INFO"
	.sectionflags	@""
	.align	4


	//----- nvinfo : EIATTR_CUDA_API_VERSION
	.align		4
        /*0000*/ 	.byte	0x04, 0x37
        /*0002*/ 	.short	(.L_72 - .L_71)
.L_71:
        /*0004*/ 	.word	0x00000082


	//----- nvinfo : EIATTR_KPARAM_INFO
	.align		4
.L_72:
        /*0008*/ 	.byte	0x04, 0x17
        /*000a*/ 	.short	(.L_74 - .L_73)
.L_73:
        /*000c*/ 	.word	0x00000000
        /*0010*/ 	.short	0x0004
        /*0012*/ 	.short	0x001c
        /*0014*/ 	.byte	0x00, 0xf0, 0x11, 0x00


	//----- nvinfo : EIATTR_KPARAM_INFO
	.align		4
.L_74:
        /*0018*/ 	.byte	0x04, 0x17
        /*001a*/ 	.short	(.L_76 - .L_75)
.L_75:
        /*001c*/ 	.word	0x00000000
        /*0020*/ 	.short	0x0003
        /*0022*/ 	.short	0x0018
        /*0024*/ 	.byte	0x00, 0xf0, 0x11, 0x00


	//----- nvinfo : EIATTR_KPARAM_INFO
	.align		4
.L_76:
        /*0028*/ 	.byte	0x04, 0x17
        /*002a*/ 	.short	(.L_78 - .L_77)
.L_77:
        /*002c*/ 	.word	0x00000000
        /*0030*/ 	.short	0x0002
        /*0032*/ 	.short	0x0010
        /*0034*/ 	.byte	0x00, 0xf5, 0x21, 0x00


	//----- nvinfo : EIATTR_KPARAM_INFO
	.align		4
.L_78:
        /*0038*/ 	.byte	0x04, 0x17
        /*003a*/ 	.short	(.L_80 - .L_79)
.L_79:
        /*003c*/ 	.word	0x00000000
        /*0040*/ 	.short	0x0001
        /*0042*/ 	.short	0x0008
        /*0044*/ 	.byte	0x00, 0xf5, 0x21, 0x00


	//----- nvinfo : EIATTR_KPARAM_INFO
	.align		4
.L_80:
        /*0048*/ 	.byte	0x04, 0x17
        /*004a*/ 	.short	(.L_82 - .L_81)
.L_81:
        /*004c*/ 	.word	0x00000000
        /*0050*/ 	.short	0x0000
        /*0052*/ 	.short	0x0000
        /*0054*/ 	.byte	0x00, 0xf5, 0x21, 0x00


	//----- nvinfo : EIATTR_SPARSE_MMA_MASK
	.align		4
.L_82:
        /*0058*/ 	.byte	0x03, 0x50
        /*005a*/ 	.short	0x0000


	//----- nvinfo : EIATTR_MAXREG_COUNT
	.align		4
        /*005c*/ 	.byte	0x03, 0x1b
        /*005e*/ 	.short	0x00ff


	//----- nvinfo : EIATTR_NUM_BARRIERS
	.align		4
        /*0060*/ 	.byte	0x02, 0x4c
        /*0062*/ 	.byte	0x01
	.zero		1


	//----- nvinfo : EIATTR_MERCURY_ISA_VERSION
	.align		4
        /*0064*/ 	.byte	0x03, 0x5f
        /*0066*/ 	.short	0x0101


	//----- nvinfo : EIATTR_VRC_CTA_INIT_COUNT
	.align		4
        /*0068*/ 	.byte	0x02, 0x4a
	.zero		1
	.zero		1


	//----- nvinfo : EIATTR_EXIT_INSTR_OFFSETS
	.align		4
        /*006c*/ 	.byte	0x04, 0x1c
        /*006e*/ 	.short	(.L_84 - .L_83)


	//   ....[0]....
.L_83:
        /*0070*/ 	.word	0x00003e70


	//   ....[1]....
        /*0074*/ 	.word	0x00004e00


	//----- nvinfo : EIATTR_CRS_STACK_SIZE
	.align		4
.L_84:
        /*0078*/ 	.byte	0x04, 0x1e
        /*007a*/ 	.short	(.L_86 - .L_85)
.L_85:
        /*007c*/ 	.word	0x00000000


	//----- nvinfo : EIATTR_CBANK_PARAM_SIZE
	.align		4
.L_86:
        /*0080*/ 	.byte	0x03, 0x19
        /*0082*/ 	.short	0x0020


	//----- nvinfo : EIATTR_PARAM_CBANK
	.align		4
        /*0084*/ 	.byte	0x04, 0x0a
        /*0086*/ 	.short	(.L_88 - .L_87)
	.align		4
.L_87:
        /*0088*/ 	.word	index@(.nv.constant0._Z20laplace_morph_kernelIfhLi32ELi12ELi5EEvPT_PT0_Phii)
        /*008c*/ 	.short	0x0380
        /*008e*/ 	.short	0x0020


	//----- nvinfo : EIATTR_SW_WAR
	.align		4
.L_88:
        /*0090*/ 	.byte	0x04, 0x36
        /*0092*/ 	.short	(.L_90 - .L_89)
.L_89:
        /*0094*/ 	.word	0x00000008
.L_90:


//--------------------- .nv.info._Z20laplace_morph_kernelIfhLi32ELi12ELi3EEvPT_PT0_Phii --------------------------
	.section	.nv.info._Z20laplace_morph_kernelIfhLi32ELi12ELi3EEvPT_PT0_Phii,"",@"SHT_CUDA_INFO"
	.sectionflags	@""
	.align	4


	//----- nvinfo : EIATTR_CUDA_API_VERSION
	.align		4
        /*0000*/ 	.byte	0x04, 0x37
        /*0002*/ 	.short	(.L_92 - .L_91)
.L_91:
        /*0004*/ 	.word	0x00000082


	//----- nvinfo : EIATTR_KPARAM_INFO
	.align		4
.L_92:
        /*0008*/ 	.byte	0x04, 0x17
        /*000a*/ 	.short	(.L_94 - .L_93)
.L_93:
        /*000c*/ 	.word	0x00000000
        /*0010*/ 	.short	0x0004
        /*0012*/ 	.short	0x001c
        /*0014*/ 	.byte	0x00, 0xf0, 0x11, 0x00


	//----- nvinfo : EIATTR_KPARAM_INFO
	.align		4
.L_94:
        /*0018*/ 	.byte	0x04, 0x17
        /*001a*/ 	.short	(.L_96 - .L_95)
.L_95:
        /*001c*/ 	.word	0x00000000
        /*0020*/ 	.short	0x0003
        /*0022*/ 	.short	0x0018
        /*0024*/ 	.byte	0x00, 0xf0, 0x11, 0x00


	//----- nvinfo : EIATTR_KPARAM_INFO
	.align		4
.L_96:
        /*0028*/ 	.byte	0x04, 0x17
        /*002a*/ 	.short	(.L_98 - .L_97)
.L_97:
        /*002c*/ 	.word	0x00000000
        /*0030*/ 	.short	0x0002
        /*0032*/ 	.short	0x0010
        /*0034*/ 	.byte	0x00, 0xf5, 0x21, 0x00


	//----- nvinfo : EIATTR_KPARAM_INFO
	.align		4
.L_98:
        /*0038*/ 	.byte	0x04, 0x17
        /*003a*/ 	.short	(.L_100 - .L_99)
.L_99:
        /*003c*/ 	.word	0x00000000
        /*0040*/ 	.short	0x0001
        /*0042*/ 	.short	0x0008
        /*0044*/ 	.byte	0x00, 0xf5, 0x21, 0x00


	//----- nvinfo : EIATTR_KPARAM_INFO
	.align		4
.L_100:
        /*0048*/ 	.byte	0x04, 0x17
        /*004a*/ 	.short	(.L_102 - .L_101)
.L_101:
        /*004c*/ 	.word	0x00000000
        /*0050*/ 	.short	0x0000
        /*0052*/ 	.short	0x0000
        /*0054*/ 	.byte	0x00, 0xf5, 0x21, 0x00


	//----- nvinfo : EIATTR_SPARSE_MMA_MASK
	.align		4
.L_102:
        /*0058*/ 	.byte	0x03, 0x50
        /*005a*/ 	.short	0x0000


	//----- nvinfo : EIATTR_MAXREG_COUNT
	.align		4
        /*005c*/ 	.byte	0x03, 0x1b
        /*005e*/ 	.short	0x00ff


	//----- nvinfo : EIATTR_NUM_BARRIERS
	.align		4
        /*0060*/ 	.byte	0x02, 0x4c
        /*0062*/ 	.byte	0x01
	.zero		1


	//----- nvinfo : EIATTR_MERCURY_ISA_VERSION
	.align		4
        /*0064*/ 	.byte	0x03, 0x5f
        /*0066*/ 	.short	0x0101


	//----- nvinfo : EIATTR_VRC_CTA_INIT_COUNT
	.align		4
        /*0068*/ 	.byte	0x02, 0x4a
	.zero		1
	.zero		1


	//----- nvinfo : EIATTR_EXIT_INSTR_OFFSETS
	.align		4
        /*006c*/ 	.byte	0x04, 0x1c
        /*006e*/ 	.short	(.L_104 - .L_103)


	//   ....[0]....
.L_103:
        /*0070*/ 	.word	0x00003af0


	//   ....[1]....
        /*0074*/ 	.word	0x00004180


	//----- nvinfo : EIATTR_CRS_STACK_SIZE
	.align		4
.L_104:
        /*0078*/ 	.byte	0x04, 0x1e
        /*007a*/ 	.short	(.L_106 - .L_105)
.L_105:
        /*007c*/ 	.word	0x00000000


	//----- nvinfo : EIATTR_CBANK_PARAM_SIZE
	.align		4
.L_106:
        /*0080*/ 	.byte	0x03, 0x19
        /*0082*/ 	.short	0x0020


	//----- nvinfo : EIATTR_PARAM_CBANK
	.align		4
        /*0084*/ 	.byte	0x04, 0x0a
        /*0086*/ 	.short	(.L_108 - .L_107)
	.align		4
.L_107:
        /*0088*/ 	.word	index@(.nv.constant0._Z20laplace_morph_kernelIfhLi32ELi12ELi3EEvPT_PT0_Phii)
        /*008c*/ 	.short	0x0380
        /*008e*/ 	.short	0x0020


	//----- nvinfo : EIATTR_SW_WAR
	.align		4
.L_108:
        /*0090*/ 	.byte	0x04, 0x36
        /*0092*/ 	.short	(.L_110 - .L_109)
.L_109:
        /*0094*/ 	.word	0x00000008
.L_110:


//--------------------- .nv.info._Z20laplace_morph_kernelIfhLi32ELi12ELi1EEvPT_PT0_Phii --------------------------
	.section	.nv.info._Z20laplace_morph_kernelIfhLi32ELi12ELi1EEvPT_PT0_Phii,"",@"SHT_CUDA_INFO"
	.sectionflags	@""
	.align	4


	//----- nvinfo : EIATTR_CUDA_API_VERSION
	.align		4
        /*0000*/ 	.byte	0x04, 0x37
        /*0002*/ 	.short	(.L_112 - .L_111)
.L_111:
        /*0004*/ 	.word	0x00000082


	//----- nvinfo : EIATTR_KPARAM_INFO
	.align		4
.L_112:
        /*0008*/ 	.byte	0x04, 0x17
        /*000a*/ 	.short	(.L_114 - .L_113)
.L_113:
        /*000c*/ 	.word	0x00000000
        /*0010*/ 	.short	0x0004
        /*0012*/ 	.short	0x001c
        /*0014*/ 	.byte	0x00, 0xf0, 0x11, 0x00


	//----- nvinfo : EIATTR_KPARAM_INFO
	.align		4
.L_114:
        /*0018*/ 	.byte	0x04, 0x17
        /*001a*/ 	.short	(.L_116 - .L_115)
.L_115:
        /*001c*/ 	.word	0x00000000
        /*0020*/ 	.short	0x0003
        /*0022*/ 	.short	0x0018
        /*0024*/ 	.byte	0x00, 0xf0, 0x11, 0x00


	//----- nvinfo : EIATTR_KPARAM_INFO
	.align		4
.L_116:
        /*0028*/ 	.byte	0x04, 0x17
        /*002a*/ 	.short	(.L_118 - .L_117)
.L_117:
        /*002c*/ 	.word	0x00000000
        /*0030*/ 	.short	0x0002
        /*0032*/ 	.short	0x0010
        /*0034*/ 	.byte	0x00, 0xf5, 0x21, 0x00


	//----- nvinfo : EIATTR_KPARAM_INFO
	.align		4
.L_118:
        /*0038*/ 	.byte	0x04, 0x17
        /*003a*/ 	.short	(.L_120 - .L_119)
.L_119:
        /*003c*/ 	.word	0x00000000
        /*0040*/ 	.short	0x0001
        /*0042*/ 	.short	0x0008
        /*0044*/ 	.byte	0x00, 0xf5, 0x21, 0x00


	//----- nvinfo : EIATTR_KPARAM_INFO
	.align		4
.L_120:
        /*0048*/ 	.byte	0x04, 0x17
        /*004a*/ 	.short	(.L_122 - .L_121)
.L_121:
        /*004c*/ 	.word	0x00000000
        /*0050*/ 	.short	0x0000
        /*0052*/ 	.short	0x0000
        /*0054*/ 	.byte	0x00, 0xf5, 0x21, 0x00


	//----- nvinfo : EIATTR_SPARSE_MMA_MASK
	.align		4
.L_122:
        /*0058*/ 	.byte	0x03, 0x50
        /*005a*/ 	.short	0x0000


	//----- nvinfo : EIATTR_MAXREG_COUNT
	.align		4
        /*005c*/ 	.byte	0x03, 0x1b
        /*005e*/ 	.short	0x00ff


	//----- nvinfo : EIATTR_NUM_BARRIERS
	.align		4
        /*0060*/ 	.byte	0x02, 0x4c
        /*0062*/ 	.byte	0x01
	.zero		1


	//----- nvinfo : EIATTR_MERCURY_ISA_VERSION
	.align		4
        /*0064*/ 	.byte	0x03, 0x5f
        /*0066*/ 	.short	0x0101


	//----- nvinfo : EIATTR_VRC_CTA_INIT_COUNT
	.align		4
        /*0068*/ 	.byte	0x02, 0x4a
	.zero		1
	.zero		1


	//----- nvinfo : EIATTR_EXIT_INSTR_OFFSETS
	.align		4
        /*006c*/ 	.byte	0x04, 0x1c
        /*006e*/ 	.short	(.L_124 - .L_123)


	//   ....[0]....
.L_123:
        /*0070*/ 	.word	0x00003b70


	//   ....[1]....
        /*0074*/ 	.word	0x00003de0


	//----- nvinfo : EIATTR_CRS_STACK_SIZE
	.align		4
.L_124:
        /*0078*/ 	.byte	0x04, 0x1e
        /*007a*/ 	.short	(.L_126 - .L_125)
.L_125:
        /*007c*/ 	.word	0x00000000


	//----- nvinfo : EIATTR_CBANK_PARAM_SIZE
	.align		4
.L_126:
        /*0080*/ 	.byte	0x03, 0x19
        /*0082*/ 	.short	0x0020


	//----- nvinfo : EIATTR_PARAM_CBANK
	.align		4
        /*0084*/ 	.byte	0x04, 0x0a
        /*0086*/ 	.short	(.L_128 - .L_127)
	.align		4
.L_127:
        /*0088*/ 	.word	index@(.nv.constant0._Z20laplace_morph_kernelIfhLi32ELi12ELi1EEvPT_PT0_Phii)
        /*008c*/ 	.short	0x0380
        /*008e*/ 	.short	0x0020


	//----- nvinfo : EIATTR_SW_WAR
	.align		4
.L_128:
        /*0090*/ 	.byte	0x04, 0x36
        /*0092*/ 	.short	(.L_130 - .L_129)
.L_129:
        /*0094*/ 	.word	0x00000008
.L_130:


//--------------------- .nv.callgraph             --------------------------
	.section	.nv.callgraph,"",@"SHT_CUDA_CALLGRAPH"
	.align	4
	.sectionentsize	8
	.align		4
        /*0000*/ 	.word	0x00000000
	.align		4
        /*0004*/ 	.word	0xffffffff
	.align		4
        /*0008*/ 	.word	0x00000000
	.align		4
        /*000c*/ 	.word	0xfffffffe
	.align		4
        /*0010*/ 	.word	0x00000000
	.align		4
        /*0014*/ 	.word	0xfffffffd
	.align		4
        /*0018*/ 	.word	0x00000000
	.align		4
        /*001c*/ 	.word	0xfffffffc


//--------------------- .nv.constant3             --------------------------
	.section	.nv.constant3,"a",@progbits
.nv.constant3:
	.type		element_ptr,@object
	.size		element_ptr,(.L_0 - element_ptr)
element_ptr:
	.zero		81
.L_0:


//--------------------- .text._Z20laplace_morph_kernelIfhLi32ELi12ELi9EEvPT_PT0_Phii --------------------------
	.section	.text._Z20laplace_morph_kernelIfhLi32ELi12ELi9EEvPT_PT0_Phii,"ax",@progbits
	.align	128
        .global         _Z20laplace_morph_kernelIfhLi32ELi12ELi9EEvPT_PT0_Phii
        .type           _Z20laplace_morph_kernelIfhLi32ELi12ELi9EEvPT_PT0_Phii,@function
        .size           _Z20laplace_morph_kernelIfhLi32ELi12ELi9EEvPT_PT0_Phii,(.L_x_350 - _Z20laplace_morph_kernelIfhLi32ELi12ELi9EEvPT_PT0_Phii)
        .other          _Z20laplace_morph_kernelIfhLi32ELi12ELi9EEvPT_PT0_Phii,@"STO_CUDA_ENTRY STV_DEFAULT"
_Z20laplace_morph_kernelIfhLi32ELi12ELi9EEvPT_PT0_Phii:
.text._Z20laplace_morph_kernelIfhLi32ELi12ELi9EEvPT_PT0_Phii:
[----:B------:R-:W-:Y:S01]  /*0000*/  LDC R1, c[0x0][0x37c] ;  /* 0x0000df00ff017b82 */ /* 0x000fe20000000800 */
[----:B------:R-:W0:Y:S01]  /*0010*/  S2R R22, SR_TID.Y ;  /* 0x0000000000167919 */ /* 0x000e220000002200 */
[----:B------:R-:W1:Y:S01]  /*0020*/  LDCU.64 UR6, c[0x0][0x358] ;  /* 0x00006b00ff0677ac */ /* 0x000e620008000a00 */
[----:B------:R-:W-:Y:S01]  /*0030*/  BSSY.RECONVERGENT B1, `(.L_x_0) ;  /* 0x000043e000017945 */ /* 0x000fe20003800200 */
[----:B------:R-:W2:Y:S01]  /*0040*/  LDCU UR12, c[0x0][0x398] ;  /* 0x00007300ff0c77ac */ /* 0x000ea20008000800 */
[----:B------:R-:W3:Y:S01]  /*0050*/  LDCU.64 UR10, c[0x0][0x380] ;  /* 0x00007000ff0a77ac */ /* 0x000ee20008000a00 */
[----:B0-----:R-:W-:-:S13]  /*0060*/  ISETP.GT.U32.AND P0, PT, R22, 0x13, PT ;  /* 0x000000131600780c */ /* 0x001fda0003f04070 */
[----:B-123--:R-:W-:Y:S05]  /*0070*/  @P0 BRA `(.L_x_1) ;  /* 0x0000004000e40947 */ /* 0x00efea0003800000 */
[----:B------:R-:W0:Y:S01]  /*0080*/  S2R R53, SR_TID.X ;  /* 0x0000000000357919 */ /* 0x000e220000002100 */
[----:B------:R-:W0:Y:S01]  /*0090*/  LDC R91, c[0x0][0x360] ;  /* 0x0000d800ff5b7b82 */ /* 0x000e220000000800 */
[----:B------:R-:W1:Y:S01]  /*00a0*/  LDCU UR5, c[0x0][0x398] ;  /* 0x00007300ff0577ac */ /* 0x000e620008000800 */
[----:B------:R-:W-:Y:S01]  /*00b0*/  MOV R3, 0x400 ;  /* 0x0000040000037802 */ /* 0x000fe20000000f00 */
[----:B------:R-:W2:Y:S01]  /*00c0*/  S2R R6, SR_CgaCtaId ;  /* 0x0000000000067919 */ /* 0x000ea20000008800 */
[----:B------:R-:W-:-:S04]  /*00d0*/  VIADD R23, R22, 0xfffffffc ;  /* 0xfffffffc16177836 */ /* 0x000fc80000000000 */
[----:B------:R-:W3:Y:S08]  /*00e0*/  S2UR UR4, SR_CTAID.X ;  /* 0x00000000000479c3 */ /* 0x000ef00000002500 */
[----:B------:R-:W4:Y:S01]  /*00f0*/  LDC R25, c[0x0][0x364] ;  /* 0x0000d900ff197b82 */ /* 0x000f220000000800 */
[----:B0-----:R-:W-:Y:S02]  /*0100*/  IMAD.IADD R51, R53, 0x1, R91 ;  /* 0x0000000135337824 */ /* 0x001fe400078e025b */
[----:B---3--:R-:W-:-:S05]  /*0110*/  IMAD R88, R91, UR4, RZ ;  /* 0x000000045b587c24 */ /* 0x008fca000f8e02ff */
[----:B------:R-:W4:Y:S01]  /*0120*/  S2UR UR4, SR_CTAID.Y ;  /* 0x00000000000479c3 */ /* 0x000f220000002600 */
[--C-:B------:R-:W-:Y:S01]  /*0130*/  IMAD.IADD R49, R51, 0x1, R91.reuse ;  /* 0x0000000133317824 */ /* 0x100fe200078e025b */
[----:B--2---:R-:W-:Y:S02]  /*0140*/  LEA R3, R6, R3, 0x18 ;  /* 0x0000000306037211 */ /* 0x004fe400078ec0ff */
[----:B------:R-:W-:Y:S01]  /*0150*/  SHF.R.S32.HI R62, RZ, 0x1f, R88 ;  /* 0x0000001fff3e7819 */ /* 0x000fe20000011458 */
[----:B------:R-:W-:Y:S02]  /*0160*/  IMAD.IADD R47, R49, 0x1, R91 ;  /* 0x00000001312f7824 */ /* 0x000fe400078e025b */
[----:B------:R-:W-:Y:S02]  /*0170*/  IMAD R24, R22, 0xc0, R3 ;  /* 0x000000c016187824 */ /* 0x000fe400078e0203 */
[----:B------:R-:W-:-:S04]  /*0180*/  IMAD.IADD R45, R47, 0x1, R91 ;  /* 0x000000012f2d7824 */ /* 0x000fc800078e025b */
[----:B------:R-:W-:-:S04]  /*0190*/  IMAD.IADD R43, R45, 0x1, R91 ;  /* 0x000000012d2b7824 */ /* 0x000fc800078e025b */
[----:B------:R-:W-:-:S04]  /*01a0*/  IMAD.IADD R41, R43, 0x1, R91 ;  /* 0x000000012b297824 */ /* 0x000fc800078e025b */
[--C-:B------:R-:W-:Y:S02]  /*01b0*/  IMAD.IADD R39, R41, 0x1, R91.reuse ;  /* 0x0000000129277824 */ /* 0x100fe400078e025b */
[----:B----4-:R-:W-:Y:S02]  /*01c0*/  IMAD R22, R25, UR4, R22 ;  /* 0x0000000419167c24 */ /* 0x010fe4000f8e0216 */
[--C-:B------:R-:W-:Y:S02]  /*01d0*/  IMAD.IADD R37, R39, 0x1, R91.reuse ;  /* 0x0000000127257824 */ /* 0x100fe400078e025b */
[----:B------:R-:W-:Y:S02]  /*01e0*/  VIADD R3, R22, 0xfffffffc ;  /* 0xfffffffc16037836 */ /* 0x000fe40000000000 */
[----:B------:R-:W-:Y:S02]  /*01f0*/  IMAD.IADD R35, R37, 0x1, R91 ;  /* 0x0000000125237824 */ /* 0x000fe400078e025b */
[----:B-1----:R-:W-:-:S02]  /*0200*/  IMAD R3, R3, UR5, RZ ;  /* 0x0000000503037c24 */ /* 0x002fc4000f8e02ff */
[----:B------:R-:W-:-:S04]  /*0210*/  IMAD.IADD R33, R35, 0x1, R91 ;  /* 0x0000000123217824 */ /* 0x000fc800078e025b */
[----:B------:R-:W-:-:S04]  /*0220*/  IMAD.IADD R31, R33, 0x1, R91 ;  /* 0x00000001211f7824 */ /* 0x000fc800078e025b */
[----:B------:R-:W-:-:S04]  /*0230*/  IMAD.IADD R29, R31, 0x1, R91 ;  /* 0x000000011f1d7824 */ /* 0x000fc800078e025b */
[----:B------:R-:W-:-:S04]  /*0240*/  IMAD.IADD R27, R29, 0x1, R91 ;  /* 0x000000011d1b7824 */ /* 0x000fc800078e025b */
[----:B------:R-:W-:-:S04]  /*0250*/  IMAD.IADD R86, R27, 0x1, R91 ;  /* 0x000000011b567824 */ /* 0x000fc800078e025b */
[C---:B------:R-:W-:Y:S01]  /*0260*/  IMAD.IADD R60, R86.reuse, 0x1, R91 ;  /* 0x00000001563c7824 */ /* 0x040fe200078e025b */
[----:B------:R-:W-:-:S03]  /*0270*/  IADD3 R0, PT, PT, R86, -0x4, R88 ;  /* 0xfffffffc56007810 */ /* 0x000fc60007ffe058 */
[--C-:B------:R-:W-:Y:S01]  /*0280*/  IMAD.IADD R58, R60, 0x1, R91.reuse ;  /* 0x000000013c3a7824 */ /* 0x100fe200078e025b */
[C---:B------:R-:W-:Y:S01]  /*0290*/  ISETP.GE.AND P0, PT, R0.reuse, UR5, PT ;  /* 0x0000000500007c0c */ /* 0x040fe2000bf06270 */
[--C-:B------:R-:W-:Y:S02]  /*02a0*/  IMAD.IADD R2, R0, 0x1, R91.reuse ;  /* 0x0000000100027824 */ /* 0x100fe400078e025b */
[--C-:B------:R-:W-:Y:S01]  /*02b0*/  IMAD.IADD R56, R58, 0x1, R91.reuse ;  /* 0x000000013a387824 */ /* 0x100fe200078e025b */
[----:B------:R-:W-:Y:S01]  /*02c0*/  ISETP.GT.AND P2, PT, R0, -0x1, !P0 ;  /* 0xffffffff0000780c */ /* 0x000fe20004744270 */
[C-C-:B------:R-:W-:Y:S01]  /*02d0*/  IMAD.IADD R4, R2.reuse, 0x1, R91.reuse ;  /* 0x0000000102047824 */ /* 0x140fe200078e025b */
[----:B------:R-:W-:Y:S01]  /*02e0*/  ISETP.GE.AND P1, PT, R2, UR5, PT ;  /* 0x0000000502007c0c */ /* 0x000fe2000bf26270 */
[--C-:B------:R-:W-:Y:S01]  /*02f0*/  IMAD.IADD R54, R56, 0x1, R91.reuse ;  /* 0x0000000138367824 */ /* 0x100fe200078e025b */
[----:B------:R-:W-:Y:S01]  /*0300*/  P2R R98, PR, RZ, 0x4 ;  /* 0x00000004ff627803 */ /* 0x000fe20000000000 */
[--C-:B------:R-:W-:Y:S01]  /*0310*/  IMAD.IADD R0, R4, 0x1, R91.reuse ;  /* 0x0000000104007824 */ /* 0x100fe200078e025b */
[----:B------:R-:W-:Y:S01]  /*0320*/  ISETP.GT.AND P1, PT, R2, -0x1, !P1 ;  /* 0xffffffff0200780c */ /* 0x000fe20004f24270 */
[----:B------:R-:W-:Y:S01]  /*0330*/  IMAD.IADD R52, R54, 0x1, R91 ;  /* 0x0000000136347824 */ /* 0x000fe200078e025b */
[----:B------:R-:W-:-:S02]  /*0340*/  ISETP.GE.AND P0, PT, R4, UR5, PT ;  /* 0x0000000504007c0c */ /* 0x000fc4000bf06270 */
[----:B------:R-:W-:Y:S01]  /*0350*/  P2R R97, PR, RZ, 0x2 ;  /* 0x00000002ff617803 */ /* 0x000fe20000000000 */
[--C-:B------:R-:W-:Y:S01]  /*0360*/  IMAD.IADD R50, R52, 0x1, R91.reuse ;  /* 0x0000000134327824 */ /* 0x100fe200078e025b */
[----:B------:R-:W-:Y:S02]  /*0370*/  IADD3 R84, P1, PT, R88, R53, RZ ;  /* 0x0000003558547210 */ /* 0x000fe40007f3e0ff */
[----:B------:R-:W-:Y:S01]  /*0380*/  ISETP.GT.AND P3, PT, R4, -0x1, !P0 ;  /* 0xffffffff0400780c */ /* 0x000fe20004764270 */
[--C-:B------:R-:W-:Y:S01]  /*0390*/  IMAD.IADD R48, R50, 0x1, R91.reuse ;  /* 0x0000000132307824 */ /* 0x100fe200078e025b */
[----:B------:R-:W-:Y:S01]  /*03a0*/  ISETP.GE.AND P0, PT, R0, UR5, PT ;  /* 0x0000000500007c0c */ /* 0x000fe2000bf06270 */
[----:B------:R-:W-:Y:S01]  /*03b0*/  IMAD.X R80, RZ, RZ, R62, P1 ;  /* 0x000000ffff507224 */ /* 0x000fe200008e063e */
[----:B------:R-:W-:Y:S01]  /*03c0*/  IADD3 R78, P1, PT, R88, R49, RZ ;  /* 0x00000031584e7210 */ /* 0x000fe20007f3e0ff */
[----:B------:R-:W-:Y:S01]  /*03d0*/  IMAD.IADD R46, R48, 0x1, R91 ;  /* 0x00000001302e7824 */ /* 0x000fe200078e025b */
[----:B------:R-:W-:-:S02]  /*03e0*/  IADD3 R82, P2, PT, R88, R51, RZ ;  /* 0x0000003358527210 */ /* 0x000fc40007f5e0ff */
[C---:B------:R-:W-:Y:S01]  /*03f0*/  ISETP.GT.AND P0, PT, R0.reuse, -0x1, !P0 ;  /* 0xffffffff0000780c */ /* 0x040fe20004704270 */
[--C-:B------:R-:W-:Y:S01]  /*0400*/  IMAD.IADD R0, R0, 0x1, R91.reuse ;  /* 0x0000000100007824 */ /* 0x100fe200078e025b */
[----:B------:R-:W-:Y:S01]  /*0410*/  P2R R96, PR, RZ, 0x8 ;  /* 0x00000008ff607803 */ /* 0x000fe20000000000 */
[--C-:B------:R-:W-:Y:S01]  /*0420*/  IMAD.X R74, RZ, RZ, R62.reuse, P1 ;  /* 0x000000ffff4a7224 */ /* 0x100fe200008e063e */
[----:B------:R-:W-:Y:S01]  /*0430*/  P2R R95, PR, RZ, 0x1 ;  /* 0x00000001ff5f7803 */ /* 0x000fe20000000000 */
[----:B------:R-:W-:Y:S01]  /*0440*/  IMAD.X R76, RZ, RZ, R62, P2 ;  /* 0x000000ffff4c7224 */ /* 0x000fe200010e063e */
[----:B------:R-:W-:Y:S01]  /*0450*/  IADD3 R72, P0, PT, R88, R47, RZ ;  /* 0x0000002f58487210 */ /* 0x000fe20007f1e0ff */
[--C-:B------:R-:W-:Y:S01]  /*0460*/  IMAD.IADD R2, R0, 0x1, R91.reuse ;  /* 0x0000000100027824 */ /* 0x100fe200078e025b */
[----:B------:R-:W-:Y:S01]  /*0470*/  IADD3 R70, P1, PT, R88, R45, RZ ;  /* 0x0000002d58467210 */ /* 0x000fe20007f3e0ff */
[--C-:B------:R-:W-:Y:S01]  /*0480*/  IMAD.IADD R44, R46, 0x1, R91.reuse ;  /* 0x000000012e2c7824 */ /* 0x100fe200078e025b */
[----:B------:R-:W-:Y:S01]  /*0490*/  IADD3 R68, P2, PT, R88, R43, RZ ;  /* 0x0000002b58447210 */ /* 0x000fe20007f5e0ff */
[----:B------:R-:W-:-:S02]  /*04a0*/  IMAD.IADD R4, R2, 0x1, R91 ;  /* 0x0000000102047824 */ /* 0x000fc400078e025b */
[--C-:B------:R-:W-:Y:S02]  /*04b0*/  IMAD.X R66, RZ, RZ, R62.reuse, P0 ;  /* 0x000000ffff427224 */ /* 0x100fe400000e063e */
[--C-:B------:R-:W-:Y:S01]  /*04c0*/  IMAD.X R64, RZ, RZ, R62.reuse, P1 ;  /* 0x000000ffff407224 */ /* 0x100fe200008e063e */
[----:B------:R-:W-:Y:S01]  /*04d0*/  ISETP.GE.AND P1, PT, R2, UR5, PT ;  /* 0x0000000502007c0c */ /* 0x000fe2000bf26270 */
[----:B------:R-:W-:Y:S01]  /*04e0*/  IMAD.X R62, RZ, RZ, R62, P2 ;  /* 0x000000ffff3e7224 */ /* 0x000fe200010e063e */
[----:B------:R-:W-:Y:S01]  /*04f0*/  ISETP.GE.AND P2, PT, R0, UR5, PT ;  /* 0x0000000500007c0c */ /* 0x000fe2000bf46270 */
[C-C-:B------:R-:W-:Y:S01]  /*0500*/  IMAD.IADD R6, R4.reuse, 0x1, R91.reuse ;  /* 0x0000000104067824 */ /* 0x140fe200078e025b */
[----:B------:R-:W-:Y:S01]  /*0510*/  ISETP.GE.AND P0, PT, R4, UR5, PT ;  /* 0x0000000504007c0c */ /* 0x000fe2000bf06270 */
[--C-:B------:R-:W-:Y:S01]  /*0520*/  IMAD.IADD R42, R44, 0x1, R91.reuse ;  /* 0x000000012c2a7824 */ /* 0x100fe200078e025b */
[----:B------:R-:W-:Y:S01]  /*0530*/  ISETP.GT.AND P3, PT, R0, -0x1, !P2 ;  /* 0xffffffff0000780c */ /* 0x000fe20005764270 */
[--C-:B------:R-:W-:Y:S01]  /*0540*/  IMAD.IADD R0, R6, 0x1, R91.reuse ;  /* 0x0000000106007824 */ /* 0x100fe200078e025b */
[----:B------:R-:W-:Y:S01]  /*0550*/  ISETP.GT.AND P2, PT, R2, -0x1, !P1 ;  /* 0xffffffff0200780c */ /* 0x000fe20004f44270 */
[--C-:B------:R-:W-:Y:S01]  /*0560*/  IMAD.IADD R40, R42, 0x1, R91.reuse ;  /* 0x000000012a287824 */ /* 0x100fe200078e025b */
[----:B------:R-:W-:Y:S01]  /*0570*/  ISETP.GT.AND P1, PT, R4, -0x1, !P0 ;  /* 0xffffffff0400780c */ /* 0x000fe20004724270 */
[--C-:B------:R-:W-:Y:S01]  /*0580*/  IMAD.IADD R2, R0, 0x1, R91.reuse ;  /* 0x0000000100027824 */ /* 0x100fe200078e025b */
[----:B------:R-:W-:Y:S01]  /*0590*/  ISETP.GE.AND P0, PT, R6, UR5, PT ;  /* 0x0000000506007c0c */ /* 0x000fe2000bf06270 */
[----:B------:R-:W-:Y:S01]  /*05a0*/  IMAD.IADD R38, R40, 0x1, R91 ;  /* 0x0000000128267824 */ /* 0x000fe200078e025b */
[----:B------:R-:W-:-:S02]  /*05b0*/  P2R R87, PR, RZ, 0x2 ;  /* 0x00000002ff577803 */ /* 0x000fc40000000000 */
[----:B------:R-:W-:Y:S01]  /*05c0*/  ISETP.GT.AND P1, PT, R6, -0x1, !P0 ;  /* 0xffffffff0600780c */ /* 0x000fe20004724270 */
[--C-:B------:R-:W-:Y:S01]  /*05d0*/  IMAD.IADD R36, R38, 0x1, R91.reuse ;  /* 0x0000000126247824 */ /* 0x100fe200078e025b */
[----:B------:R-:W-:Y:S02]  /*05e0*/  ISETP.GE.AND P0, PT, R0, UR5, PT ;  /* 0x0000000500007c0c */ /* 0x000fe4000bf06270 */
[----:B------:R-:W-:Y:S01]  /*05f0*/  P2R R85, PR, RZ, 0x2 ;  /* 0x00000002ff557803 */ /* 0x000fe20000000000 */
[--C-:B------:R-:W-:Y:S01]  /*0600*/  IMAD.IADD R34, R36, 0x1, R91.reuse ;  /* 0x0000000124227824 */ /* 0x100fe200078e025b */
[----:B------:R-:W-:Y:S01]  /*0610*/  ISETP.GT.AND P0, PT, R0, -0x1, !P0 ;  /* 0xffffffff0000780c */ /* 0x000fe20004704270 */
[--C-:B------:R-:W-:Y:S01]  /*0620*/  IMAD.IADD R0, R2, 0x1, R91.reuse ;  /* 0x0000000102007824 */ /* 0x100fe200078e025b */
[----:B------:R-:W-:Y:S01]  /*0630*/  P2R R89, PR, RZ, 0x4 ;  /* 0x00000004ff597803 */ /* 0x000fe20000000000 */
[----:B------:R-:W-:Y:S01]  /*0640*/  IMAD.IADD R32, R34, 0x1, R91 ;  /* 0x0000000122207824 */ /* 0x000fe200078e025b */
[----:B------:R-:W-:-:S02]  /*0650*/  P2R R83, PR, RZ, 0x1 ;  /* 0x00000001ff537803 */ /* 0x000fc40000000000 */
[----:B------:R-:W-:Y:S01]  /*0660*/  ISETP.GE.AND P0, PT, R2, UR5, PT ;  /* 0x0000000502007c0c */ /* 0x000fe2000bf06270 */
[--C-:B------:R-:W-:Y:S01]  /*0670*/  IMAD.IADD R30, R32, 0x1, R91.reuse ;  /* 0x00000001201e7824 */ /* 0x100fe200078e025b */
[----:B------:R-:W-:Y:S02]  /*0680*/  P2R R94, PR, RZ, 0x8 ;  /* 0x00000008ff5e7803 */ /* 0x000fe40000000000 */
[----:B------:R-:W-:Y:S01]  /*0690*/  ISETP.GT.AND P0, PT, R2, -0x1, !P0 ;  /* 0xffffffff0200780c */ /* 0x000fe20004704270 */
[--C-:B------:R-:W-:Y:S02]  /*06a0*/  IMAD.IADD R2, R0, 0x1, R91.reuse ;  /* 0x0000000100027824 */ /* 0x100fe400078e025b */
[--C-:B------:R-:W-:Y:S01]  /*06b0*/  IMAD.IADD R28, R30, 0x1, R91.reuse ;  /* 0x000000011e1c7824 */ /* 0x100fe200078e025b */
[----:B------:R-:W-:Y:S02]  /*06c0*/  P2R R81, PR, RZ, 0x1 ;  /* 0x00000001ff517803 */ /* 0x000fe40000000000 */
[----:B------:R-:W-:Y:S01]  /*06d0*/  ISETP.GE.AND P0, PT, R0, UR5, PT ;  /* 0x0000000500007c0c */ /* 0x000fe2000bf06270 */
[----:B------:R-:W-:-:S03]  /*06e0*/  IMAD.IADD R26, R28, 0x1, R91 ;  /* 0x000000011c1a7824 */ /* 0x000fc600078e025b */
        /* <DEDUP_REMOVED lines=14> */
[----:B------:R-:W-:Y:S01]  /*07d0*/  IMAD.IADD R6, R8, 0x1, R91 ;  /* 0x0000000108067824 */ /* 0x000fe200078e025b */
[----:B------:R-:W-:Y:S02]  /*07e0*/  P2R R75, PR, RZ, 0x1 ;  /* 0x00000001ff4b7803 */ /* 0x000fe40000000000 */
[----:B------:R-:W-:-:S04]  /*07f0*/  ISETP.GE.AND P0, PT, R2, UR5, PT ;  /* 0x0000000502007c0c */ /* 0x000fc8000bf06270 */
[----:B------:R-:W-:Y:S01]  /*0800*/  ISETP.GT.AND P0, PT, R2, -0x1, !P0 ;  /* 0xffffffff0200780c */ /* 0x000fe20004704270 */
[----:B------:R-:W-:-:S03]  /*0810*/  IMAD.IADD R2, R0, 0x1, R91 ;  /* 0x0000000100027824 */ /* 0x000fc600078e025b */
        /* <DEDUP_REMOVED lines=30> */
[----:B------:R-:W-:Y:S02]  /*0a00*/  ISETP.GT.AND P1, PT, R2, -0x1, !P0 ;  /* 0xffffffff0200780c */ /* 0x000fe40004724270 */
[C---:B------:R-:W-:Y:S02]  /*0a10*/  ISETP.GE.AND P0, PT, R0.reuse, UR5, PT ;  /* 0x0000000500007c0c */ /* 0x040fe4000bf06270 */
[----:B------:R-:W-:Y:S02]  /*0a20*/  P2R R59, PR, RZ, 0x2 ;  /* 0x00000002ff3b7803 */ /* 0x000fe40000000000 */
[C---:B------:R-:W-:Y:S01]  /*0a30*/  ISETP.GT.AND P0, PT, R0.reuse, -0x1, !P0 ;  /* 0xffffffff0000780c */ /* 0x040fe20004704270 */
[----:B------:R-:W-:-:S03]  /*0a40*/  IMAD.IADD R0, R0, 0x1, R91 ;  /* 0x0000000100007824 */ /* 0x000fc600078e025b */
[----:B------:R-:W-:Y:S01]  /*0a50*/  P2R R61, PR, RZ, 0x1 ;  /* 0x00000001ff3d7803 */ /* 0x000fe20000000000 */
[C---:B------:R-:W-:Y:S01]  /*0a60*/  IMAD.IADD R2, R0.reuse, 0x1, R91 ;  /* 0x0000000100027824 */ /* 0x040fe200078e025b */
[----:B------:R-:W-:-:S04]  /*0a70*/  ISETP.GE.AND P0, PT, R0, UR5, PT ;  /* 0x0000000500007c0c */ /* 0x000fc8000bf06270 */
[----:B------:R-:W-:Y:S01]  /*0a80*/  ISETP.GT.AND P0, PT, R0, -0x1, !P0 ;  /* 0xffffffff0000780c */ /* 0x000fe20004704270 */
[C---:B------:R-:W-:Y:S01]  /*0a90*/  IMAD.IADD R0, R2.reuse, 0x1, R91 ;  /* 0x0000000102007824 */ /* 0x040fe200078e025b */
[----:B------:R-:W-:-:S04]  /*0aa0*/  ISETP.GE.AND P1, PT, R2, UR5, PT ;  /* 0x0000000502007c0c */ /* 0x000fc8000bf26270 */
[----:B------:R-:W-:Y:S01]  /*0ab0*/  ISETP.GT.AND P1, PT, R2, -0x1, !P1 ;  /* 0xffffffff0200780c */ /* 0x000fe20004f24270 */
[----:B------:R-:W-:Y:S01]  /*0ac0*/  IMAD.SHL.U32 R2, R53, 0x4, RZ ;  /* 0x0000000435027824 */ /* 0x000fe200078e00ff */
[----:B------:R-:W-:-:S03]  /*0ad0*/  ISETP.GE.AND P2, PT, R0, UR5, PT ;  /* 0x0000000500007c0c */ /* 0x000fc6000bf46270 */
[C-C-:B------:R-:W-:Y:S01]  /*0ae0*/  IMAD R21, R91.reuse, 0x8, R2.reuse ;  /* 0x000000085b157824 */ /* 0x140fe200078e0202 */
[----:B------:R-:W-:Y:S01]  /*0af0*/  ISETP.GT.AND P2, PT, R0, -0x1, !P2 ;  /* 0xffffffff0000780c */ /* 0x000fe20005744270 */
[C-C-:B------:R-:W-:Y:S02]  /*0b00*/  IMAD R19, R91.reuse, 0x1c, R2.reuse ;  /* 0x0000001c5b137824 */ /* 0x140fe400078e0202 */
[C-C-:B------:R-:W-:Y:S02]  /*0b10*/  IMAD R18, R91.reuse, 0x20, R2.reuse ;  /* 0x000000205b127824 */ /* 0x140fe400078e0202 */
[C-C-:B------:R-:W-:Y:S02]  /*0b20*/  IMAD R17, R91.reuse, 0x24, R2.reuse ;  /* 0x000000245b117824 */ /* 0x140fe400078e0202 */
[C-C-:B------:R-:W-:Y:S02]  /*0b30*/  IMAD R15, R91.reuse, 0x28, R2.reuse ;  /* 0x000000285b0f7824 */ /* 0x140fe400078e0202 */
[----:B------:R-:W-:-:S02]  /*0b40*/  IMAD R14, R91, 0x48, R2 ;  /* 0x000000485b0e7824 */ /* 0x000fc400078e0202 */
[C-C-:B------:R-:W-:Y:S02]  /*0b50*/  IMAD R13, R91.reuse, 0x4c, R2.reuse ;  /* 0x0000004c5b0d7824 */ /* 0x140fe400078e0202 */
[C-C-:B------:R-:W-:Y:S02]  /*0b60*/  IMAD R11, R91.reuse, 0x50, R2.reuse ;  /* 0x000000505b0b7824 */ /* 0x140fe400078e0202 */
[C-C-:B------:R-:W-:Y:S02]  /*0b70*/  IMAD R10, R91.reuse, 0x54, R2.reuse ;  /* 0x000000545b0a7824 */ /* 0x140fe400078e0202 */
[C-C-:B------:R-:W-:Y:S02]  /*0b80*/  IMAD R9, R91.reuse, 0x58, R2.reuse ;  /* 0x000000585b097824 */ /* 0x140fe400078e0202 */
[C-C-:B------:R-:W-:Y:S02]  /*0b90*/  IMAD R7, R91.reuse, 0x5c, R2.reuse ;  /* 0x0000005c5b077824 */ /* 0x140fe400078e0202 */
[----:B------:R-:W-:-:S02]  /*0ba0*/  IMAD R5, R91, 0x60, R2 ;  /* 0x000000605b057824 */ /* 0x000fc400078e0202 */
[C-C-:B------:R-:W-:Y:S02]  /*0bb0*/  IMAD R4, R91.reuse, 0x64, R2.reuse ;  /* 0x000000645b047824 */ /* 0x140fe400078e0202 */
[----:B------:R-:W-:Y:S02]  /*0bc0*/  IMAD R2, R91, 0x9c, R2 ;  /* 0x0000009c5b027824 */ /* 0x000fe400078e0202 */
[----:B------:R-:W-:-:S07]  /*0bd0*/  IMAD.IADD R0, R6, 0x1, R91 ;  /* 0x0000000106007824 */ /* 0x000fce00078e025b */
.L_x_35:
[----:B------:R-:W-:Y:S01]  /*0be0*/  ISETP.GT.U32.AND P3, PT, R53, 0x27, PT ;  /* 0x000000273500780c */ /* 0x000fe20003f64070 */
[----:B------:R-:W-:-:S12]  /*0bf0*/  BSSY.RECONVERGENT B0, `(.L_x_2) ;  /* 0x000037a000007945 */ /* 0x000fd80003800200 */
[----:B------:R-:W-:Y:S05]  /*0c00*/  @P3 BRA `(.L_x_3) ;  /* 0x0000003400e03947 */ /* 0x000fea0003800000 */
[----:B------:R-:W0:Y:S01]  /*0c10*/  LDC.64 R90, c[0x0][0x398] ;  /* 0x0000e600ff5a7b82 */ /* 0x000e220000000a00 */
[----:B------:R-:W-:Y:S01]  /*0c20*/  VIADD R92, R22, 0xfffffffc ;  /* 0xfffffffc165c7836 */ /* 0x000fe20000000000 */
[----:B------:R-:W-:Y:S04]  /*0c30*/  BSSY.RECONVERGENT B2, `(.L_x_4) ;  /* 0x0000013000027945 */ /* 0x000fe80003800200 */
[----:B0-----:R-:W-:Y:S02]  /*0c40*/  ISETP.GE.AND P3, PT, R92, R91, PT ;  /* 0x0000005b5c00720c */ /* 0x001fe40003f66270 */
[----:B------:R-:W-:Y:S02]  /*0c50*/  IADD3 R91, PT, PT, R88, -0x4, R53 ;  /* 0xfffffffc585b7810 */ /* 0x000fe40007ffe035 */
[----:B------:R-:W-:-:S02]  /*0c60*/  ISETP.GT.AND P3, PT, R92, -0x1, !P3 ;  /* 0xffffffff5c00780c */ /* 0x000fc40005f64270 */
[----:B------:R-:W-:-:S04]  /*0c70*/  ISETP.GE.AND P4, PT, R91, R90, PT ;  /* 0x0000005a5b00720c */ /* 0x000fc80003f86270 */
[----:B------:R-:W-:-:S04]  /*0c80*/  ISETP.GT.AND P4, PT, R91, -0x1, !P4 ;  /* 0xffffffff5b00780c */ /* 0x000fc80006784270 */
[----:B------:R-:W-:-:S13]  /*0c90*/  PLOP3.LUT P4, PT, P4, P3, PT, 0x80, 0x8 ;  /* 0x000000000008781c */ /* 0x000fda0002787070 */
[----:B------:R-:W-:Y:S05]  /*0ca0*/  @!P4 BRA `(.L_x_5) ;  /* 0x000000000020c947 */ /* 0x000fea0003800000 */
[----:B------:R-:W-:-:S04]  /*0cb0*/  IADD3 R91, P4, PT, R3, R84, RZ ;  /* 0x00000054035b7210 */ /* 0x000fc80007f9e0ff */
[----:B------:R-:W-:Y:S02]  /*0cc0*/  LEA.HI.X.SX32 R100, R3, R80, 0x1, P4 ;  /* 0x0000005003647211 */ /* 0x000fe400020f0eff */
[----:B------:R-:W-:-:S04]  /*0cd0*/  LEA R92, P4, R91, UR10, 0x2 ;  /* 0x0000000a5b5c7c11 */ /* 0x000fc8000f8810ff */
[----:B------:R-:W-:-:S05]  /*0ce0*/  LEA.HI.X R93, R91, UR11, R100, 0x2, P4 ;  /* 0x0000000b5b5d7c11 */ /* 0x000fca000a0f1464 */
[----:B------:R-:W2:Y:S01]  /*0cf0*/  LDG.E.CONSTANT R92, desc[UR6][R92.64+-0x10] ;  /* 0xfffff0065c5c7981 */ /* 0x000ea2000c1e9900 */
[----:B------:R-:W-:-:S05]  /*0d00*/  IMAD R91, R53, 0x4, R24 ;  /* 0x00000004355b7824 */ /* 0x000fca00078e0218 */
[----:B--2---:R0:W-:Y:S01]  /*0d10*/  STS [R91], R92 ;  /* 0x0000005c5b007388 */ /* 0x0041e20000000800 */
[----:B------:R-:W-:Y:S05]  /*0d20*/  BRA `(.L_x_6) ;  /* 0x00000000000c7947 */ /* 0x000fea0003800000 */
.L_x_5:
[----:B------:R-:W-:Y:S02]  /*0d30*/  IMAD R92, R53, 0x4, R24 ;  /* 0x00000004355c7824 */ /* 0x000fe400078e0218 */
[----:B------:R-:W-:-:S05]  /*0d40*/  IMAD.MOV.U32 R91, RZ, RZ, 0x7fffffff ;  /* 0x7fffffffff5b7424 */ /* 0x000fca00078e00ff */
[----:B------:R1:W-:Y:S02]  /*0d50*/  STS [R92], R91 ;  /* 0x0000005b5c007388 */ /* 0x0003e40000000800 */
.L_x_6:
[----:B------:R-:W-:Y:S05]  /*0d60*/  BSYNC.RECONVERGENT B2 ;  /* 0x0000000000027941 */ /* 0x000fea0003800200 */
.L_x_4:
[----:B------:R-:W-:-:S13]  /*0d70*/  ISETP.GT.U32.AND P4, PT, R51, 0x27, PT ;  /* 0x000000273300780c */ /* 0x000fda0003f84070 */
[----:B------:R-:W-:Y:S05]  /*0d80*/  @P4 BRA `(.L_x_3) ;  /* 0x0000003400804947 */ /* 0x000fea0003800000 */
[----:B------:R-:W0:Y:S01]  /*0d90*/  LDCU UR4, c[0x0][0x360] ;  /* 0x00006c00ff0477ac */ /* 0x000e220008000800 */
[----:B------:R-:W-:Y:S01]  /*0da0*/  BSSY.RECONVERGENT B2, `(.L_x_7) ;  /* 0x0000011000027945 */ /* 0x000fe20003800200 */
[----:B01----:R-:W-:-:S05]  /*0db0*/  IADD3 R91, PT, PT, R88, UR4, R53 ;  /* 0x00000004585b7c10 */ /* 0x003fca000fffe035 */
[----:B------:R-:W-:-:S05]  /*0dc0*/  VIADD R91, R91, 0xfffffffc ;  /* 0xfffffffc5b5b7836 */ /* 0x000fca0000000000 */
[----:B------:R-:W-:-:S04]  /*0dd0*/  ISETP.GE.AND P4, PT, R91, R90, PT ;  /* 0x0000005a5b00720c */ /* 0x000fc80003f86270 */
[----:B------:R-:W-:-:S04]  /*0de0*/  ISETP.GT.AND P4, PT, R91, -0x1, !P4 ;  /* 0xffffffff5b00780c */ /* 0x000fc80006784270 */
[----:B------:R-:W-:-:S13]  /*0df0*/  PLOP3.LUT P4, PT, P4, P3, PT, 0x80, 0x8 ;  /* 0x000000000008781c */ /* 0x000fda0002787070 */
[----:B------:R-:W-:Y:S02]  /*0e00*/  @!P4 IMAD R91, R51, 0x4, R24 ;  /* 0x00000004335bc824 */ /* 0x000fe400078e0218 */
[----:B------:R-:W-:-:S05]  /*0e10*/  @!P4 IMAD.MOV.U32 R92, RZ, RZ, 0x7fffffff ;  /* 0x7fffffffff5cc424 */ /* 0x000fca00078e00ff */
[----:B------:R0:W-:Y:S01]  /*0e20*/  @!P4 STS [R91], R92 ;  /* 0x0000005c5b00c388 */ /* 0x0001e20000000800 */
[----:B------:R-:W-:Y:S05]  /*0e30*/  @!P4 BRA `(.L_x_8) ;  /* 0x00000000001cc947 */ /* 0x000fea0003800000 */
[----:B0-----:R-:W-:-:S04]  /*0e40*/  IADD3 R91, P4, PT, R3, R82, RZ ;  /* 0x00000052035b7210 */ /* 0x001fc80007f9e0ff */
[----:B------:R-:W-:Y:S02]  /*0e50*/  LEA.HI.X.SX32 R100, R3, R76, 0x1, P4 ;  /* 0x0000004c03647211 */ /* 0x000fe400020f0eff */
[----:B------:R-:W-:-:S04]  /*0e60*/  LEA R92, P4, R91, UR10, 0x2 ;  /* 0x0000000a5b5c7c11 */ /* 0x000fc8000f8810ff */
[----:B------:R-:W-:-:S05]  /*0e70*/  LEA.HI.X R93, R91, UR11, R100, 0x2, P4 ;  /* 0x0000000b5b5d7c11 */ /* 0x000fca000a0f1464 */
[----:B------:R-:W2:Y:S01]  /*0e80*/  LDG.E.CONSTANT R92, desc[UR6][R92.64+-0x10] ;  /* 0xfffff0065c5c7981 */ /* 0x000ea2000c1e9900 */
[----:B------:R-:W-:-:S05]  /*0e90*/  IMAD R91, R51, 0x4, R24 ;  /* 0x00000004335b7824 */ /* 0x000fca00078e0218 */
[----:B--2---:R1:W-:Y:S02]  /*0ea0*/  STS [R91], R92 ;  /* 0x0000005c5b007388 */ /* 0x0043e40000000800 */
.L_x_8:
[----:B------:R-:W-:Y:S05]  /*0eb0*/  BSYNC.RECONVERGENT B2 ;  /* 0x0000000000027941 */ /* 0x000fea0003800200 */
.L_x_7:
[----:B------:R-:W-:-:S13]  /*0ec0*/  ISETP.GT.U32.AND P4, PT, R49, 0x27, PT ;  /* 0x000000273100780c */ /* 0x000fda0003f84070 */
[----:B------:R-:W-:Y:S05]  /*0ed0*/  @P4 BRA `(.L_x_3) ;  /* 0x00000034002c4947 */ /* 0x000fea0003800000 */
[----:B01----:R-:W0:Y:S01]  /*0ee0*/  LDC R92, c[0x0][0x360] ;  /* 0x0000d800ff5c7b82 */ /* 0x003e220000000800 */
[----:B------:R-:W-:Y:S01]  /*0ef0*/  BSSY.RECONVERGENT B2, `(.L_x_9) ;  /* 0x0000011000027945 */ /* 0x000fe20003800200 */
[----:B0-----:R-:W-:-:S04]  /*0f00*/  IADD3 R91, PT, PT, R92, R88, R53 ;  /* 0x000000585c5b7210 */ /* 0x001fc80007ffe035 */
[----:B------:R-:W-:-:S04]  /*0f10*/  IADD3 R91, PT, PT, R91, -0x4, R92 ;  /* 0xfffffffc5b5b7810 */ /* 0x000fc80007ffe05c */
[----:B------:R-:W-:-:S04]  /*0f20*/  ISETP.GE.AND P4, PT, R91, R90, PT ;  /* 0x0000005a5b00720c */ /* 0x000fc80003f86270 */
[----:B------:R-:W-:-:S04]  /*0f30*/  ISETP.GT.AND P4, PT, R91, -0x1, !P4 ;  /* 0xffffffff5b00780c */ /* 0x000fc80006784270 */
[----:B------:R-:W-:-:S13]  /*0f40*/  PLOP3.LUT P4, PT, P4, P3, PT, 0x80, 0x8 ;  /* 0x000000000008781c */ /* 0x000fda0002787070 */
[----:B------:R-:W-:Y:S02]  /*0f50*/  @!P4 IMAD.IADD R91, R21, 0x1, R24 ;  /* 0x00000001155bc824 */ /* 0x000fe400078e0218 */
        /* <DEDUP_REMOVED lines=8> */
[----:B------:R-:W-:-:S05]  /*0fe0*/  IMAD.IADD R91, R21, 0x1, R24 ;  /* 0x00000001155b7824 */ /* 0x000fca00078e0218 */
[----:B--2---:R1:W-:Y:S02]  /*0ff0*/  STS [R91], R92 ;  /* 0x0000005c5b007388 */ /* 0x0043e40000000800 */
.L_x_10:
[----:B------:R-:W-:Y:S05]  /*1000*/  BSYNC.RECONVERGENT B2 ;  /* 0x0000000000027941 */ /* 0x000fea0003800200 */
.L_x_9:
[----:B------:R-:W-:-:S13]  /*1010*/  ISETP.GT.U32.AND P4, PT, R47, 0x27, PT ;  /* 0x000000272f00780c */ /* 0x000fda0003f84070 */
[----:B------:R-:W-:Y:S05]  /*1020*/  @P4 BRA `(.L_x_3) ;  /* 0x0000003000d84947 */ /* 0x000fea0003800000 */
[----:B01----:R-:W0:Y:S02]  /*1030*/  LDC R92, c[0x0][0x360] ;  /* 0x0000d800ff5c7b82 */ /* 0x003e240000000800 */
[----:B0-----:R-:W-:-:S04]  /*1040*/  IADD3 R91, PT, PT, R92, R88, R53 ;  /* 0x000000585c5b7210 */ /* 0x001fc80007ffe035 */
[----:B------:R-:W-:-:S05]  /*1050*/  IADD3 R91, PT, PT, R92, R91, R92 ;  /* 0x0000005b5c5b7210 */ /* 0x000fca0007ffe05c */
[----:B------:R-:W-:-:S05]  /*1060*/  VIADD R91, R91, 0xfffffffc ;  /* 0xfffffffc5b5b7836 */ /* 0x000fca0000000000 */
[----:B------:R-:W-:-:S04]  /*1070*/  ISETP.GE.AND P4, PT, R91, R90, PT ;  /* 0x0000005a5b00720c */ /* 0x000fc80003f86270 */
[----:B------:R-:W-:-:S04]  /*1080*/  ISETP.GT.AND P4, PT, R91, -0x1, !P4 ;  /* 0xffffffff5b00780c */ /* 0x000fc80006784270 */
[----:B------:R-:W-:-:S13]  /*1090*/  PLOP3.LUT P4, PT, P4, P3, PT, 0x80, 0x8 ;  /* 0x000000000008781c */ /* 0x000fda0002787070 */
[----:B------:R-:W0:Y:S01]  /*10a0*/  @P4 LDC.64 R92, c[0x0][0x380] ;  /* 0x0000e000ff5c4b82 */ /* 0x000e220000000a00 */
[----:B------:R-:W-:-:S04]  /*10b0*/  @P4 IADD3 R91, P5, PT, R3, R72, RZ ;  /* 0x00000048035b4210 */ /* 0x000fc80007fbe0ff */
[----:B------:R-:W-:Y:S02]  /*10c0*/  @P4 LEA.HI.X.SX32 R100, R3, R66, 0x1, P5 ;  /* 0x0000004203644211 */ /* 0x000fe400028f0eff */
[----:B0-----:R-:W-:-:S04]  /*10d0*/  @P4 LEA R92, P5, R91, R92, 0x2 ;  /* 0x0000005c5b5c4211 */ /* 0x001fc800078a10ff */
[----:B------:R-:W-:-:S05]  /*10e0*/  @P4 LEA.HI.X R93, R91, R93, R100, 0x2, P5 ;  /* 0x0000005d5b5d4211 */ /* 0x000fca00028f1464 */
[----:B------:R-:W2:Y:S01]  /*10f0*/  @P4 LDG.E.CONSTANT R92, desc[UR6][R92.64+-0x10] ;  /* 0xfffff0065c5c4981 */ /* 0x000ea2000c1e9900 */
[----:B------:R-:W0:Y:S01]  /*1100*/  @!P4 LDC R100, c[0x0][0x360] ;  /* 0x0000d800ff64cb82 */ /* 0x000e220000000800 */
[----:B------:R-:W-:Y:S02]  /*1110*/  @!P4 IMAD.MOV.U32 R102, RZ, RZ, 0x7fffffff ;  /* 0x7fffffffff66c424 */ /* 0x000fe400078e00ff */
[----:B0-----:R-:W-:-:S05]  /*1120*/  @!P4 IMAD R91, R100, 0x3, R53 ;  /* 0x00000003645bc824 */ /* 0x001fca00078e0235 */
[----:B------:R-:W0:Y:S01]  /*1130*/  @P4 LDC R100, c[0x0][0x360] ;  /* 0x0000d800ff644b82 */ /* 0x000e220000000800 */
[----:B------:R-:W-:-:S05]  /*1140*/  @!P4 IMAD.U32 R91, R91, 0x4, R24 ;  /* 0x000000045b5bc824 */ /* 0x000fca00078e0018 */
[----:B------:R3:W-:Y:S01]  /*1150*/  @!P4 STS [R91], R102 ;  /* 0x000000665b00c388 */ /* 0x0007e20000000800 */
[----:B0-----:R-:W-:-:S04]  /*1160*/  @P4 IMAD R99, R100, 0x3, R53 ;  /* 0x0000000364634824 */ /* 0x001fc800078e0235 */
[----:B------:R-:W-:-:S05]  /*1170*/  @P4 IMAD.U32 R99, R99, 0x4, R24 ;  /* 0x0000000463634824 */ /* 0x000fca00078e0018 */
[----:B--2---:R3:W-:Y:S01]  /*1180*/  @P4 STS [R99], R92 ;  /* 0x0000005c63004388 */ /* 0x0047e20000000800 */
[----:B------:R-:W-:-:S13]  /*1190*/  ISETP.GT.U32.AND P4, PT, R45, 0x27, PT ;  /* 0x000000272d00780c */ /* 0x000fda0003f84070 */
[----:B---3--:R-:W-:Y:S05]  /*11a0*/  @P4 BRA `(.L_x_3) ;  /* 0x0000003000784947 */ /* 0x008fea0003800000 */
[----:B------:R-:W0:Y:S02]  /*11b0*/  LDC R92, c[0x0][0x360] ;  /* 0x0000d800ff5c7b82 */ /* 0x000e240000000800 */
[----:B0-----:R-:W-:-:S04]  /*11c0*/  IADD3 R91, PT, PT, R92, R88, R53 ;  /* 0x000000585c5b7210 */ /* 0x001fc80007ffe035 */
[----:B------:R-:W-:-:S04]  /*11d0*/  IADD3 R91, PT, PT, R92, R91, R92 ;  /* 0x0000005b5c5b7210 */ /* 0x000fc80007ffe05c */
[----:B------:R-:W-:-:S04]  /*11e0*/  IADD3 R91, PT, PT, R91, -0x4, R92 ;  /* 0xfffffffc5b5b7810 */ /* 0x000fc80007ffe05c */
        /* <DEDUP_REMOVED lines=48> */
[----:B------:R-:W-:-:S04]  /*14f0*/  IADD3 R91, PT, PT, R92, R91, R92 ;  /* 0x0000005b5c5b7210 */ /* 0x000fc80007ffe05c */
[----:B------:R-:W-:-:S04]  /*1500*/  IADD3 R91, PT, PT, R91, -0x4, R92 ;  /* 0xfffffffc5b5b7810 */ /* 0x000fc80007ffe05c */
[----:B------:R-:W-:-:S04]  /*1510*/  ISETP.GE.AND P4, PT, R91, R90, PT ;  /* 0x0000005a5b00720c */ /* 0x000fc80003f86270 */
[----:B------:R-:W-:-:S04]  /*1520*/  ISETP.GT.AND P4, PT, R91, -0x1, !P4 ;  /* 0xffffffff5b00780c */ /* 0x000fc80006784270 */
[----:B------:R-:W-:-:S13]  /*1530*/  PLOP3.LUT P4, PT, P4, P3, PT, 0x80, 0x8 ;  /* 0x000000000008781c */ /* 0x000fda0002787070 */
[----:B------:R-:W-:Y:S02]  /*1540*/  @P4 SHF.R.S32.HI R93, RZ, 0x1f, R88 ;  /* 0x0000001fff5d4819 */ /* 0x000fe40000011458 */
[----:B------:R-:W-:Y:S02]  /*1550*/  @P4 SHF.R.S32.HI R100, RZ, 0x1f, R3 ;  /* 0x0000001fff644819 */ /* 0x000fe40000011403 */
[----:B------:R-:W-:-:S04]  /*1560*/  @P4 IADD3 R91, P5, P6, R3, R88, R41 ;  /* 0x00000058035b4210 */ /* 0x000fc80007ebe029 */
[----:B------:R-:W-:Y:S02]  /*1570*/  @P4 IADD3.X R100, PT, PT, R100, R93, RZ, P5, P6 ;  /* 0x0000005d64644210 */ /* 0x000fe40002fec4ff */
[----:B------:R-:W0:Y:S02]  /*1580*/  @P4 LDC.64 R92, c[0x0][0x380] ;  /* 0x0000e000ff5c4b82 */ /* 0x000e240000000a00 */
        /* <DEDUP_REMOVED lines=14> */
[----:B------:R-:W0:Y:S01]  /*1670*/  LDC R92, c[0x0][0x360] ;  /* 0x0000d800ff5c7b82 */ /* 0x000e220000000800 */
[----:B------:R-:W-:Y:S01]  /*1680*/  BSSY.RECONVERGENT B2, `(.L_x_11) ;  /* 0x0000016000027945 */ /* 0x000fe20003800200 */
[----:B0-----:R-:W-:-:S04]  /*1690*/  IADD3 R91, PT, PT, R92, R88, R53 ;  /* 0x000000585c5b7210 */ /* 0x001fc80007ffe035 */
[----:B------:R-:W-:-:S04]  /*16a0*/  IADD3 R91, PT, PT, R92, R91, R92 ;  /* 0x0000005b5c5b7210 */ /* 0x000fc80007ffe05c */
[----:B------:R-:W-:-:S04]  /*16b0*/  IADD3 R91, PT, PT, R92, R91, R92 ;  /* 0x0000005b5c5b7210 */ /* 0x000fc80007ffe05c */
[----:B------:R-:W-:-:S05]  /*16c0*/  IADD3 R91, PT, PT, R92, R91, R92 ;  /* 0x0000005b5c5b7210 */ /* 0x000fca0007ffe05c */
[----:B------:R-:W-:-:S05]  /*16d0*/  VIADD R91, R91, 0xfffffffc ;  /* 0xfffffffc5b5b7836 */ /* 0x000fca0000000000 */
[----:B------:R-:W-:-:S04]  /*16e0*/  ISETP.GE.AND P4, PT, R91, R90, PT ;  /* 0x0000005a5b00720c */ /* 0x000fc80003f86270 */
[----:B------:R-:W-:-:S04]  /*16f0*/  ISETP.GT.AND P4, PT, R91, -0x1, !P4 ;  /* 0xffffffff5b00780c */ /* 0x000fc80006784270 */
[----:B------:R-:W-:-:S13]  /*1700*/  PLOP3.LUT P4, PT, P4, P3, PT, 0x80, 0x8 ;  /* 0x000000000008781c */ /* 0x000fda0002787070 */
[----:B------:R-:W-:Y:S02]  /*1710*/  @!P4 IMAD.IADD R91, R19, 0x1, R24 ;  /* 0x00000001135bc824 */ /* 0x000fe400078e0218 */
[----:B------:R-:W-:-:S05]  /*1720*/  @!P4 IMAD.MOV.U32 R92, RZ, RZ, 0x7fffffff ;  /* 0x7fffffffff5cc424 */ /* 0x000fca00078e00ff */
[----:B------:R0:W-:Y:S01]  /*1730*/  @!P4 STS [R91], R92 ;  /* 0x0000005c5b00c388 */ /* 0x0001e20000000800 */
[----:B------:R-:W-:Y:S05]  /*1740*/  @!P4 BRA `(.L_x_12) ;  /* 0x000000000024c947 */ /* 0x000fea0003800000 */
[----:B------:R-:W-:Y:S02]  /*1750*/  SHF.R.S32.HI R100, RZ, 0x1f, R3 ;  /* 0x0000001fff647819 */ /* 0x000fe40000011403 */
[----:B------:R-:W-:Y:S02]  /*1760*/  SHF.R.S32.HI R93, RZ, 0x1f, R88 ;  /* 0x0000001fff5d7819 */ /* 0x000fe40000011458 */
[----:B0-----:R-:W-:-:S04]  /*1770*/  IADD3 R91, P4, P5, R3, R88, R39 ;  /* 0x00000058035b7210 */ /* 0x001fc80007d9e027 */
[----:B------:R-:W-:Y:S02]  /*1780*/  IADD3.X R100, PT, PT, R100, R93, RZ, P4, P5 ;  /* 0x0000005d64647210 */ /* 0x000fe400027ea4ff */
[----:B------:R-:W-:-:S04]  /*1790*/  LEA R92, P4, R91, UR10, 0x2 ;  /* 0x0000000a5b5c7c11 */ /* 0x000fc8000f8810ff */
[----:B------:R-:W-:-:S05]  /*17a0*/  LEA.HI.X R93, R91, UR11, R100, 0x2, P4 ;  /* 0x0000000b5b5d7c11 */ /* 0x000fca000a0f1464 */
[----:B------:R-:W2:Y:S01]  /*17b0*/  LDG.E.CONSTANT R92, desc[UR6][R92.64+-0x10] ;  /* 0xfffff0065c5c7981 */ /* 0x000ea2000c1e9900 */
[----:B------:R-:W-:-:S05]  /*17c0*/  IMAD.IADD R91, R19, 0x1, R24 ;  /* 0x00000001135b7824 */ /* 0x000fca00078e0218 */
[----:B--2---:R1:W-:Y:S02]  /*17d0*/  STS [R91], R92 ;  /* 0x0000005c5b007388 */ /* 0x0043e40000000800 */
.L_x_12:
[----:B------:R-:W-:Y:S05]  /*17e0*/  BSYNC.RECONVERGENT B2 ;  /* 0x0000000000027941 */ /* 0x000fea0003800200 */
.L_x_11:
[----:B------:R-:W-:-:S13]  /*17f0*/  ISETP.GT.U32.AND P4, PT, R37, 0x27, PT ;  /* 0x000000272500780c */ /* 0x000fda0003f84070 */
[----:B------:R-:W-:Y:S05]  /*1800*/  @P4 BRA `(.L_x_3) ;  /* 0x0000002800e04947 */ /* 0x000fea0003800000 */
[----:B01----:R-:W0:Y:S01]  /*1810*/  LDC R92, c[0x0][0x360] ;  /* 0x0000d800ff5c7b82 */ /* 0x003e220000000800 */
[----:B------:R-:W-:Y:S01]  /*1820*/  BSSY.RECONVERGENT B2, `(.L_x_13) ;  /* 0x0000016000027945 */ /* 0x000fe20003800200 */
[----:B0-----:R-:W-:-:S04]  /*1830*/  IADD3 R91, PT, PT, R92, R88, R53 ;  /* 0x000000585c5b7210 */ /* 0x001fc80007ffe035 */
[----:B------:R-:W-:-:S04]  /*1840*/  IADD3 R91, PT, PT, R92, R91, R92 ;  /* 0x0000005b5c5b7210 */ /* 0x000fc80007ffe05c */
[----:B------:R-:W-:-:S04]  /*1850*/  IADD3 R91, PT, PT, R92, R91, R92 ;  /* 0x0000005b5c5b7210 */ /* 0x000fc80007ffe05c */
[----:B------:R-:W-:-:S04]  /*1860*/  IADD3 R91, PT, PT, R92, R91, R92 ;  /* 0x0000005b5c5b7210 */ /* 0x000fc80007ffe05c */
        /* <DEDUP_REMOVED lines=17> */
.L_x_14:
[----:B------:R-:W-:Y:S05]  /*1980*/  BSYNC.RECONVERGENT B2 ;  /* 0x0000000000027941 */ /* 0x000fea0003800200 */
.L_x_13:
        /* <DEDUP_REMOVED lines=26> */
.L_x_16:
[----:B------:R-:W-:Y:S05]  /*1b30*/  BSYNC.RECONVERGENT B2 ;  /* 0x0000000000027941 */ /* 0x000fea0003800200 */
.L_x_15:
        /* <DEDUP_REMOVED lines=26> */
.L_x_18:
[----:B------:R-:W-:Y:S05]  /*1ce0*/  BSYNC.RECONVERGENT B2 ;  /* 0x0000000000027941 */ /* 0x000fea0003800200 */
.L_x_17:
[----:B------:R-:W-:-:S13]  /*1cf0*/  ISETP.GT.U32.AND P4, PT, R31, 0x27, PT ;  /* 0x000000271f00780c */ /* 0x000fda0003f84070 */
[----:B------:R-:W-:Y:S05]  /*1d00*/  @P4 BRA `(.L_x_3) ;  /* 0x0000002400a04947 */ /* 0x000fea0003800000 */
[----:B01----:R-:W0:Y:S02]  /*1d10*/  LDC R92, c[0x0][0x360] ;  /* 0x0000d800ff5c7b82 */ /* 0x003e240000000800 */
[----:B0-----:R-:W-:-:S04]  /*1d20*/  IADD3 R91, PT, PT, R92, R88, R53 ;  /* 0x000000585c5b7210 */ /* 0x001fc80007ffe035 */
[----:B------:R-:W-:-:S04]  /*1d30*/  IADD3 R91, PT, PT, R92, R91, R92 ;  /* 0x0000005b5c5b7210 */ /* 0x000fc80007ffe05c */
        /* <DEDUP_REMOVED lines=78> */
[----:B------:R-:W-:-:S07]  /*2220*/  @!P4 IMAD.MOV.U32 R99, RZ, RZ, 0x7fffffff ;  /* 0x7fffffffff63c424 */ /* 0x000fce00078e00ff */
[----:B------:R-:W1:Y:S01]  /*2230*/  @P4 LDC R100, c[0x0][0x360] ;  /* 0x0000d800ff644b82 */ /* 0x000e620000000800 */
[----:B0-----:R-:W-:-:S04]  /*2240*/  @!P4 IMAD R93, R92, 0xd, R53 ;  /* 0x0000000d5c5dc824 */ /* 0x001fc800078e0235 */
[----:B------:R-:W-:Y:S02]  /*2250*/  @!P4 IMAD.U32 R92, R93, 0x4, R24 ;  /* 0x000000045d5cc824 */ /* 0x000fe400078e0018 */
[----:B-1----:R-:W-:-:S03]  /*2260*/  @P4 IMAD R93, R100, 0xd, R53 ;  /* 0x0000000d645d4824 */ /* 0x002fc600078e0235 */
[----:B------:R3:W-:Y:S01]  /*2270*/  @!P4 STS [R92], R99 ;  /* 0x000000635c00c388 */ /* 0x0007e20000000800 */
[----:B------:R-:W-:-:S05]  /*2280*/  @P4 IMAD.U32 R93, R93, 0x4, R24 ;  /* 0x000000045d5d4824 */ /* 0x000fca00078e0018 */
[----:B--2---:R3:W-:Y:S01]  /*2290*/  @P4 STS [R93], R90 ;  /* 0x0000005a5d004388 */ /* 0x0047e20000000800 */
[----:B------:R-:W-:-:S13]  /*22a0*/  ISETP.GT.U32.AND P4, PT, R86, 0x27, PT ;  /* 0x000000275600780c */ /* 0x000fda0003f84070 */
[----:B---3--:R-:W-:Y:S05]  /*22b0*/  @P4 BRA `(.L_x_3) ;  /* 0x0000002000344947 */ /* 0x008fea0003800000 */
[----:B------:R-:W-:-:S04]  /*22c0*/  ISETP.NE.AND P6, PT, R98, RZ, PT ;  /* 0x000000ff6200720c */ /* 0x000fc80003fc5270 */
[----:B------:R-:W-:-:S13]  /*22d0*/  PLOP3.LUT P4, PT, P6, P3, PT, 0x80, 0x8 ;  /* 0x000000000008781c */ /* 0x000fda0003787070 */
[----:B------:R-:W0:Y:S01]  /*22e0*/  @!P4 LDC R90, c[0x0][0x360] ;  /* 0x0000d800ff5acb82 */ /* 0x000e220000000800 */
[----:B------:R-:W-:Y:S01]  /*22f0*/  @P4 SHF.R.S32.HI R100, RZ, 0x1f, R3 ;  /* 0x0000001fff644819 */ /* 0x000fe20000011403 */
[----:B------:R-:W-:Y:S01]  /*2300*/  @!P4 IMAD.MOV.U32 R99, RZ, RZ, 0x7fffffff ;  /* 0x7fffffffff63c424 */ /* 0x000fe200078e00ff */
[----:B------:R-:W-:Y:S01]  /*2310*/  @P4 IADD3 R93, P5, P6, R3, R88, R86 ;  /* 0x00000058035d4210 */ /* 0x000fe20007ebe056 */
[----:B0-----:R-:W-:-:S04]  /*2320*/  @!P4 IMAD R91, R90, 0xe, R53 ;  /* 0x0000000e5a5bc824 */ /* 0x001fc800078e0235 */
[----:B------:R-:W-:Y:S01]  /*2330*/  @!P4 IMAD.U32 R92, R91, 0x4, R24 ;  /* 0x000000045b5cc824 */ /* 0x000fe200078e0018 */
[----:B------:R-:W-:-:S04]  /*2340*/  @P4 SHF.R.S32.HI R91, RZ, 0x1f, R88 ;  /* 0x0000001fff5b4819 */ /* 0x000fc80000011458 */
[----:B------:R-:W-:Y:S01]  /*2350*/  @P4 IADD3.X R100, PT, PT, R100, R91, RZ, P5, P6 ;  /* 0x0000005b64644210 */ /* 0x000fe20002fec4ff */
[----:B------:R2:W-:Y:S01]  /*2360*/  @!P4 STS [R92], R99 ;  /* 0x000000635c00c388 */ /* 0x0005e20000000800 */
[----:B------:R-:W0:Y:S02]  /*2370*/  @P4 LDC.64 R90, c[0x0][0x380] ;  /* 0x0000e000ff5a4b82 */ /* 0x000e240000000a00 */
[----:B0-----:R-:W-:-:S04]  /*2380*/  @P4 LEA R90, P5, R93, R90, 0x2 ;  /* 0x0000005a5d5a4211 */ /* 0x001fc800078a10ff */
[----:B------:R-:W-:-:S05]  /*2390*/  @P4 LEA.HI.X R91, R93, R91, R100, 0x2, P5 ;  /* 0x0000005b5d5b4211 */ /* 0x000fca00028f1464 */
[----:B------:R-:W3:Y:S01]  /*23a0*/  @P4 LDG.E.CONSTANT R90, desc[UR6][R90.64+-0x10] ;  /* 0xfffff0065a5a4981 */ /* 0x000ee2000c1e9900 */
[----:B------:R-:W0:Y:S02]  /*23b0*/  @P4 LDC R100, c[0x0][0x360] ;  /* 0x0000d800ff644b82 */ /* 0x000e240000000800 */
[----:B0-----:R-:W-:-:S04]  /*23c0*/  @P4 IMAD R93, R100, 0xe, R53 ;  /* 0x0000000e645d4824 */ /* 0x001fc800078e0235 */
[----:B------:R-:W-:-:S05]  /*23d0*/  @P4 IMAD.U32 R93, R93, 0x4, R24 ;  /* 0x000000045d5d4824 */ /* 0x000fca00078e0018 */
[----:B---3--:R2:W-:Y:S01]  /*23e0*/  @P4 STS [R93], R90 ;  /* 0x0000005a5d004388 */ /* 0x0085e20000000800 */
[----:B------:R-:W-:-:S13]  /*23f0*/  ISETP.GT.U32.AND P4, PT, R60, 0x27, PT ;  /* 0x000000273c00780c */ /* 0x000fda0003f84070 */
[----:B--2---:R-:W-:Y:S05]  /*2400*/  @P4 BRA `(.L_x_3) ;  /* 0x0000001c00e04947 */ /* 0x004fea0003800000 */
        /* <DEDUP_REMOVED lines=63> */
[----:B------:R-:W-:Y:S01]  /*2800*/  ISETP.NE.AND P6, PT, R94, RZ, PT ;  /* 0x000000ff5e00720c */ /* 0x000fe20003fc5270 */
[----:B------:R-:W-:Y:S03]  /*2810*/  BSSY.RECONVERGENT B2, `(.L_x_19) ;  /* 0x000000f000027945 */ /* 0x000fe60003800200 */
        /* <DEDUP_REMOVED lines=14> */
.L_x_20:
[----:B------:R-:W-:Y:S05]  /*2900*/  BSYNC.RECONVERGENT B2 ;  /* 0x0000000000027941 */ /* 0x000fea0003800200 */
.L_x_19:
[----:B------:R-:W-:-:S13]  /*2910*/  ISETP.GT.U32.AND P4, PT, R52, 0x27, PT ;  /* 0x000000273400780c */ /* 0x000fda0003f84070 */
[----:B------:R-:W-:Y:S05]  /*2920*/  @P4 BRA `(.L_x_3) ;  /* 0x0000001800984947 */ /* 0x000fea0003800000 */
[----:B------:R-:W-:Y:S01]  /*2930*/  ISETP.NE.AND P5, PT, R89, RZ, PT ;  /* 0x000000ff5900720c */ /* 0x000fe20003fa5270 */
[----:B------:R-:W-:Y:S03]  /*2940*/  BSSY.RECONVERGENT B2, `(.L_x_21) ;  /* 0x000000f000027945 */ /* 0x000fe60003800200 */
[----:B------:R-:W-:-:S13]  /*2950*/  PLOP3.LUT P4, PT, P5, P3, PT, 0x80, 0x8 ;  /* 0x000000000008781c */ /* 0x000fda0002f87070 */
[----:B01----:R-:W-:Y:S02]  /*2960*/  @!P4 IMAD.IADD R90, R13, 0x1, R24 ;  /* 0x000000010d5ac824 */ /* 0x003fe400078e0218 */
        /* <DEDUP_REMOVED lines=12> */
.L_x_22:
[----:B------:R-:W-:Y:S05]  /*2a30*/  BSYNC.RECONVERGENT B2 ;  /* 0x0000000000027941 */ /* 0x000fea0003800200 */
.L_x_21:
        /* <DEDUP_REMOVED lines=18> */
.L_x_24:
[----:B------:R-:W-:Y:S05]  /*2b60*/  BSYNC.RECONVERGENT B2 ;  /* 0x0000000000027941 */ /* 0x000fea0003800200 */
.L_x_23:
        /* <DEDUP_REMOVED lines=18> */
.L_x_26:
[----:B------:R-:W-:Y:S05]  /*2c90*/  BSYNC.RECONVERGENT B2 ;  /* 0x0000000000027941 */ /* 0x000fea0003800200 */
.L_x_25:
        /* <DEDUP_REMOVED lines=18> */
.L_x_28:
[----:B------:R-:W-:Y:S05]  /*2dc0*/  BSYNC.RECONVERGENT B2 ;  /* 0x0000000000027941 */ /* 0x000fea0003800200 */
.L_x_27:
        /* <DEDUP_REMOVED lines=18> */
.L_x_30:
[----:B------:R-:W-:Y:S05]  /*2ef0*/  BSYNC.RECONVERGENT B2 ;  /* 0x0000000000027941 */ /* 0x000fea0003800200 */
.L_x_29:
        /* <DEDUP_REMOVED lines=18> */
.L_x_32:
[----:B------:R-:W-:Y:S05]  /*3020*/  BSYNC.RECONVERGENT B2 ;  /* 0x0000000000027941 */ /* 0x000fea0003800200 */
.L_x_31:
        /* <DEDUP_REMOVED lines=18> */
.L_x_34:
[----:B------:R-:W-:Y:S05]  /*3150*/  BSYNC.RECONVERGENT B2 ;  /* 0x0000000000027941 */ /* 0x000fea0003800200 */
.L_x_33:
[----:B------:R-:W-:-:S13]  /*3160*/  ISETP.GT.U32.AND P4, PT, R38, 0x27, PT ;  /* 0x000000272600780c */ /* 0x000fda0003f84070 */
[----:B------:R-:W-:Y:S05]  /*3170*/  @P4 BRA `(.L_x_3) ;  /* 0x0000001000844947 */ /* 0x000fea0003800000 */
[----:B------:R-:W-:-:S04]  /*3180*/  ISETP.NE.AND P5, PT, R75, RZ, PT ;  /* 0x000000ff4b00720c */ /* 0x000fc80003fa5270 */
[----:B------:R-:W-:-:S13]  /*3190*/  PLOP3.LUT P4, PT, P5, P3, PT, 0x80, 0x8 ;  /* 0x000000000008781c */ /* 0x000fda0002f87070 */
[----:B01----:R-:W0:Y:S01]  /*31a0*/  @!P4 LDC R90, c[0x0][0x360] ;  /* 0x0000d800ff5acb82 */ /* 0x003e220000000800 */
        /* <DEDUP_REMOVED lines=258> */
[----:B------:R-:W1:Y:S02]  /*41d0*/  @P4 LDC.64 R90, c[0x0][0x380] ;  /* 0x0000e000ff5a4b82 */ /* 0x000e640000000a00 */
[----:B-1----:R-:W-:-:S04]  /*41e0*/  @P4 LEA R90, P5, R93, R90, 0x2 ;  /* 0x0000005a5d5a4211 */ /* 0x002fc800078a10ff */
[----:B------:R-:W-:-:S05]  /*41f0*/  @P4 LEA.HI.X R91, R93, R91, R100, 0x2, P5 ;  /* 0x0000005b5d5b4211 */ /* 0x000fca00028f1464 */
[----:B------:R-:W2:Y:S01]  /*4200*/  @P4 LDG.E.CONSTANT R90, desc[UR6][R90.64+-0x10] ;  /* 0xfffff0065a5a4981 */ /* 0x000ea2000c1e9900 */
[----:B------:R-:W1:Y:S01]  /*4210*/  @P4 LDC R100, c[0x0][0x360] ;  /* 0x0000d800ff644b82 */ /* 0x000e620000000800 */
[----:B------:R-:W0:Y:S02]  /*4220*/  LDCU UR4, c[0x0][0x360] ;  /* 0x00006c00ff0477ac */ /* 0x000e240008000800 */
[----:B0-----:R-:W-:Y:S02]  /*4230*/  VIADD R92, R0, UR4 ;  /* 0x00000004005c7c36 */ /* 0x001fe40008000000 */
[----:B-1----:R-:W-:-:S04]  /*4240*/  @P4 IMAD R93, R100, 0x26, R53 ;  /* 0x00000026645d4824 */ /* 0x002fc800078e0235 */
[----:B------:R-:W-:-:S05]  /*4250*/  @P4 IMAD.U32 R93, R93, 0x4, R24 ;  /* 0x000000045d5d4824 */ /* 0x000fca00078e0018 */
[----:B--2---:R2:W-:Y:S01]  /*4260*/  @P4 STS [R93], R90 ;  /* 0x0000005a5d004388 */ /* 0x0045e20000000800 */
[----:B------:R-:W-:-:S13]  /*4270*/  ISETP.GT.U32.AND P4, PT, R92, 0x27, PT ;  /* 0x000000275c00780c */ /* 0x000fda0003f84070 */
[----:B--2---:R-:W-:Y:S05]  /*4280*/  @P4 BRA `(.L_x_3) ;  /* 0x0000000000404947 */ /* 0x004fea0003800000 */
[----:B------:R-:W-:-:S13]  /*4290*/  PLOP3.LUT P3, PT, P2, P3, PT, 0x80, 0x8 ;  /* 0x000000000008781c */ /* 0x000fda0001767070 */
[----:B------:R-:W-:Y:S02]  /*42a0*/  @!P3 IMAD.IADD R90, R2, 0x1, R24 ;  /* 0x00000001025ab824 */ /* 0x000fe400078e0218 */
[----:B------:R-:W-:-:S05]  /*42b0*/  @!P3 IMAD.MOV.U32 R91, RZ, RZ, 0x7fffffff ;  /* 0x7fffffffff5bb424 */ /* 0x000fca00078e00ff */
[----:B------:R2:W-:Y:S01]  /*42c0*/  @!P3 STS [R90], R91 ;  /* 0x0000005b5a00b388 */ /* 0x0005e20000000800 */
[----:B------:R-:W-:Y:S05]  /*42d0*/  @!P3 BRA `(.L_x_3) ;  /* 0x00000000002cb947 */ /* 0x000fea0003800000 */
[----:B------:R-:W2:Y:S01]  /*42e0*/  LDCU UR4, c[0x0][0x360] ;  /* 0x00006c00ff0477ac */ /* 0x000ea20008000800 */
[----:B------:R-:W-:Y:S02]  /*42f0*/  SHF.R.S32.HI R92, RZ, 0x1f, R3 ;  /* 0x0000001fff5c7819 */ /* 0x000fe40000011403 */
[----:B------:R-:W-:Y:S01]  /*4300*/  SHF.R.S32.HI R93, RZ, 0x1f, R88 ;  /* 0x0000001fff5d7819 */ /* 0x000fe20000011458 */
[----:B--2---:R-:W-:-:S05]  /*4310*/  VIADD R90, R0, UR4 ;  /* 0x00000004005a7c36 */ /* 0x004fca0008000000 */
[----:B------:R-:W-:-:S04]  /*4320*/  IADD3 R91, P3, P4, R3, R88, R90 ;  /* 0x00000058035b7210 */ /* 0x000fc80007c7e05a */
[----:B------:R-:W-:Y:S02]  /*4330*/  IADD3.X R92, PT, PT, R92, R93, RZ, P3, P4 ;  /* 0x0000005d5c5c7210 */ /* 0x000fe40001fe84ff */
[----:B------:R-:W-:-:S04]  /*4340*/  LEA R90, P3, R91, UR10, 0x2 ;  /* 0x0000000a5b5a7c11 */ /* 0x000fc8000f8610ff */
[----:B------:R-:W-:-:S05]  /*4350*/  LEA.HI.X R91, R91, UR11, R92, 0x2, P3 ;  /* 0x0000000b5b5b7c11 */ /* 0x000fca00098f145c */
[----:B------:R-:W2:Y:S01]  /*4360*/  LDG.E.CONSTANT R90, desc[UR6][R90.64+-0x10] ;  /* 0xfffff0065a5a7981 */ /* 0x000ea2000c1e9900 */
[----:B------:R-:W-:-:S05]  /*4370*/  IMAD.IADD R93, R2, 0x1, R24 ;  /* 0x00000001025d7824 */ /* 0x000fca00078e0218 */
[----:B--2---:R3:W-:Y:S02]  /*4380*/  STS [R93], R90 ;  /* 0x0000005a5d007388 */ /* 0x0047e40000000800 */
.L_x_3:
[----:B------:R-:W-:Y:S05]  /*4390*/  BSYNC.RECONVERGENT B0 ;  /* 0x0000000000007941 */ /* 0x000fea0003800200 */
.L_x_2:
[C---:B------:R-:W-:Y:S02]  /*43a0*/  IMAD.IADD R23, R25.reuse, 0x1, R23 ;  /* 0x0000000119177824 */ /* 0x040fe400078e0217 */
[----:B------:R-:W-:Y:S02]  /*43b0*/  IMAD R24, R25, 0xc0, R24 ;  /* 0x000000c019187824 */ /* 0x000fe400078e0218 */
[----:B0123--:R-:W-:Y:S02]  /*43c0*/  VIADD R90, R23, 0x4 ;  /* 0x00000004175a7836 */ /* 0x00ffe40000000000 */
[C---:B------:R-:W-:Y:S02]  /*43d0*/  IMAD R3, R25.reuse, UR12, R3 ;  /* 0x0000000c19037c24 */ /* 0x040fe4000f8e0203 */
[----:B------:R-:W-:Y:S01]  /*43e0*/  IMAD.IADD R22, R25, 0x1, R22 ;  /* 0x0000000119167824 */ /* 0x000fe200078e0216 */
[----:B------:R-:W-:-:S13]  /*43f0*/  ISETP.GE.U32.AND P3, PT, R90, 0x14, PT ;  /* 0x000000145a00780c */ /* 0x000fda0003f66070 */
[----:B------:R-:W-:Y:S05]  /*4400*/  @!P3 BRA `(.L_x_35) ;  /* 0xffffffc400f4b947 */ /* 0x000fea000383ffff */
.L_x_1:
[----:B------:R-:W-:Y:S05]  /*4410*/  BSYNC.RECONVERGENT B1 ;  /* 0x0000000000017941 */ /* 0x000fea0003800200 */
.L_x_0:
[----:B------:R-:W0:Y:S01]  /*4420*/  S2R R6, SR_TID.Y ;  /* 0x0000000000067919 */ /* 0x000e220000002200 */
[----:B------:R-:W1:Y:S01]  /*4430*/  LDC R0, c[0x0][0x360] ;  /* 0x0000d800ff007b82 */ /* 0x000e620000000800 */
[----:B------:R-:W2:Y:S01]  /*4440*/  LDCU.64 UR8, c[0x0][0x398] ;  /* 0x00007300ff0877ac */ /* 0x000ea20008000a00 */
[----:B------:R-:W1:Y:S06]  /*4450*/  S2R R3, SR_TID.X ;  /* 0x0000000000037919 */ /* 0x000e6c0000002100 */
[----:B------:R-:W0:Y:S08]  /*4460*/  S2UR UR5, SR_CTAID.Y ;  /* 0x00000000000579c3 */ /* 0x000e300000002600 */
[----:B------:R-:W0:Y:S08]  /*4470*/  LDC R7, c[0x0][0x364] ;  /* 0x0000d900ff077b82 */ /* 0x000e300000000800 */
[----:B------:R-:W1:Y:S01]  /*4480*/  S2UR UR4, SR_CTAID.X ;  /* 0x00000000000479c3 */ /* 0x000e620000002500 */
[----:B0-----:R-:W-:-:S07]  /*4490*/  IMAD R7, R7, UR5, R6 ;  /* 0x0000000507077c24 */ /* 0x001fce000f8e0206 */
[----:B------:R-:W-:Y:S01]  /*44a0*/  BAR.SYNC.DEFER_BLOCKING 0x0 ;  /* 0x0000000000007b1d */ /* 0x000fe20000010000 */
[----:B--2---:R-:W-:Y:S01]  /*44b0*/  ISETP.GE.AND P0, PT, R7, UR9, PT ;  /* 0x0000000907007c0c */ /* 0x004fe2000bf06270 */
[----:B-1----:R-:W-:-:S05]  /*44c0*/  IMAD R0, R0, UR4, R3 ;  /* 0x0000000400007c24 */ /* 0x002fca000f8e0203 */
[----:B------:R-:W-:-:S13]  /*44d0*/  ISETP.GE.OR P0, PT, R0, UR8, P0 ;  /* 0x0000000800007c0c */ /* 0x000fda0008706670 */
[----:B------:R-:W-:Y:S05]  /*44e0*/  @P0 EXIT ;  /* 0x000000000000094d */ /* 0x000fea0003800000 */
[----:B------:R-:W0:Y:S01]  /*44f0*/  LDCU.U8 UR9, c[0x3][URZ] ;  /* 0x00c00000ff0977ac */ /* 0x000e220008000000 */
[----:B------:R-:W1:Y:S01]  /*4500*/  S2UR UR5, SR_CgaCtaId ;  /* 0x00000000000579c3 */ /* 0x000e620000008800 */
[----:B------:R-:W-:Y:S02]  /*4510*/  IMAD.SHL.U32 R9, R3, 0x4, RZ ;  /* 0x0000000403097824 */ /* 0x000fe400078e00ff */
[----:B------:R-:W-:Y:S01]  /*4520*/  IMAD.MOV.U32 R3, RZ, RZ, 0x7dcccccc ;  /* 0x7dccccccff037424 */ /* 0x000fe200078e00ff */
[----:B------:R-:W-:Y:S01]  /*4530*/  UMOV UR4, 0x400 ;  /* 0x0000040000047882 */ /* 0x000fe20000000000 */
[----:B------:R-:W-:Y:S02]  /*4540*/  IMAD.MOV.U32 R4, RZ, RZ, -0x2333334 ;  /* 0xfdccccccff047424 */ /* 0x000fe400078e00ff */
[----:B------:R-:W-:Y:S01]  /*4550*/  IMAD R2, R6, 0xc0, R9 ;  /* 0x000000c006027824 */ /* 0x000fe200078e0209 */
[----:B0-----:R-:W-:Y:S02]  /*4560*/  UISETP.NE.AND UP0, UPT, UR9, URZ, UPT ;  /* 0x000000ff0900728c */ /* 0x001fe4000bf05270 */
[----:B-1----:R-:W-:-:S07]  /*4570*/  ULEA UR4, UR5, UR4, 0x18 ;  /* 0x0000000405047291 */ /* 0x002fce000f8ec0ff */
[----:B------:R-:W-:Y:S05]  /*4580*/  BRA.U !UP0, `(.L_x_36) ;  /* 0x0000000108107547 */ /* 0x000fea000b800000 */
[----:B------:R-:W0:Y:S02]  /*4590*/  LDS R5, [R2+UR4] ;  /* 0x0000000402057984 */ /* 0x000e240008000800 */
[----:B0-----:R-:W-:-:S13]  /*45a0*/  FSETP.NAN.AND P0, PT, |R5|, |R5|, PT ;  /* 0x400000050500720b */ /* 0x001fda0003f08200 */
[C---:B------:R-:W-:Y:S02]  /*45b0*/  @!P0 FMNMX R4, R5.reuse, -3.40282346638528859812e+37, !PT ;  /* 0xfdcccccc05048809 */ /* 0x040fe40007800000 */
[----:B------:R-:W-:-:S07]  /*45c0*/  @!P0 FMNMX R3, R5, 3.40282346638528859812e+37, PT ;  /* 0x7dcccccc05038809 */ /* 0x000fce0003800000 */
.L_x_36:
[----:B------:R-:W0:Y:S02]  /*45d0*/  LDCU.U8 UR5, c[0x3][0x1] ;  /* 0x00c00020ff0577ac */ /* 0x000e240008000000 */
[----:B0-----:R-:W-:-:S09]  /*45e0*/  UISETP.NE.AND UP0, UPT, UR5, URZ, UPT ;  /* 0x000000ff0500728c */ /* 0x001fd2000bf05270 */
[----:B------:R-:W-:Y:S05]  /*45f0*/  BRA.U !UP0, `(.L_x_37) ;  /* 0x0000000108187547 */ /* 0x000fea000b800000 */
[----:B------:R-:W0:Y:S02]  /*4600*/  LDS R5, [R2+UR4+0x4] ;  /* 0x0000040402057984 */ /* 0x000e240008000800 */
[----:B0-----:R-:W-:-:S13]  /*4610*/  FSETP.NAN.AND P1, PT, |R5|, |R5|, PT ;  /* 0x400000050500720b */ /* 0x001fda0003f28200 */
[CC--:B------:R-:W-:Y:S02]  /*4620*/  @!P1 FSETP.GT.AND P0, PT, R5.reuse, R4.reuse, PT ;  /* 0x000000040500920b */ /* 0x0c0fe40003f04000 */
[CC--:B------:R-:W-:Y:S02]  /*4630*/  @!P1 FSETP.GEU.AND P2, PT, R5.reuse, R3.reuse, PT ;  /* 0x000000030500920b */ /* 0x0c0fe40003f4e000 */
[C---:B------:R-:W-:Y:S02]  /*4640*/  @!P1 FSEL R4, R5.reuse, R4, P0 ;  /* 0x0000000405049208 */ /* 0x040fe40000000000 */
[----:B------:R-:W-:-:S09]  /*4650*/  @!P1 FSEL R3, R5, R3, !P2 ;  /* 0x0000000305039208 */ /* 0x000fd20005000000 */
.L_x_37:
        /* <DEDUP_REMOVED lines=9> */
.L_x_38:
        /* <DEDUP_REMOVED lines=9> */
.L_x_39:
        /* <DEDUP_REMOVED lines=9> */
.L_x_40:
        /* <DEDUP_REMOVED lines=9> */
.L_x_41:
        /* <DEDUP_REMOVED lines=9> */
.L_x_42:
        /* <DEDUP_REMOVED lines=9> */
.L_x_43:
        /* <DEDUP_REMOVED lines=9> */
.L_x_44:
        /* <DEDUP_REMOVED lines=9> */
.L_x_45:
        /* <DEDUP_REMOVED lines=9> */
.L_x_46:
        /* <DEDUP_REMOVED lines=9> */
.L_x_47:
        /* <DEDUP_REMOVED lines=9> */
.L_x_48:
        /* <DEDUP_REMOVED lines=9> */
.L_x_49:
        /* <DEDUP_REMOVED lines=9> */
.L_x_50:
        /* <DEDUP_REMOVED lines=9> */
.L_x_51:
        /* <DEDUP_REMOVED lines=9> */
.L_x_52:
        /* <DEDUP_REMOVED lines=9> */
.L_x_53:
        /* <DEDUP_REMOVED lines=9> */
.L_x_54:
        /* <DEDUP_REMOVED lines=9> */
.L_x_55:
        /* <DEDUP_REMOVED lines=9> */
.L_x_56:
        /* <DEDUP_REMOVED lines=9> */
.L_x_57:
        /* <DEDUP_REMOVED lines=9> */
.L_x_58:
        /* <DEDUP_REMOVED lines=9> */
.L_x_59:
        /* <DEDUP_REMOVED lines=9> */
.L_x_60:
        /* <DEDUP_REMOVED lines=9> */
.L_x_61:
        /* <DEDUP_REMOVED lines=9> */
.L_x_62:
        /* <DEDUP_REMOVED lines=9> */
.L_x_63:
        /* <DEDUP_REMOVED lines=9> */
.L_x_64:
        /* <DEDUP_REMOVED lines=9> */
.L_x_65:
        /* <DEDUP_REMOVED lines=9> */
.L_x_66:
        /* <DEDUP_REMOVED lines=9> */
.L_x_67:
        /* <DEDUP_REMOVED lines=9> */
.L_x_68:
        /* <DEDUP_REMOVED lines=9> */
.L_x_69:
        /* <DEDUP_REMOVED lines=9> */
.L_x_70:
        /* <DEDUP_REMOVED lines=9> */
.L_x_71:
        /* <DEDUP_REMOVED lines=9> */
.L_x_72:
        /* <DEDUP_REMOVED lines=9> */
.L_x_73:
        /* <DEDUP_REMOVED lines=9> */
.L_x_74:
        /* <DEDUP_REMOVED lines=9> */
.L_x_75:
        /* <DEDUP_REMOVED lines=9> */
.L_x_76:
        /* <DEDUP_REMOVED lines=9> */
.L_x_77:
        /* <DEDUP_REMOVED lines=9> */
.L_x_78:
        /* <DEDUP_REMOVED lines=9> */
.L_x_79:
        /* <DEDUP_REMOVED lines=9> */
.L_x_80:
        /* <DEDUP_REMOVED lines=9> */
.L_x_81:
        /* <DEDUP_REMOVED lines=9> */
.L_x_82:
        /* <DEDUP_REMOVED lines=9> */
.L_x_83:
        /* <DEDUP_REMOVED lines=9> */
.L_x_84:
        /* <DEDUP_REMOVED lines=9> */
.L_x_85:
        /* <DEDUP_REMOVED lines=9> */
.L_x_86:
        /* <DEDUP_REMOVED lines=9> */
.L_x_87:
        /* <DEDUP_REMOVED lines=9> */
.L_x_88:
        /* <DEDUP_REMOVED lines=9> */
.L_x_89:
        /* <DEDUP_REMOVED lines=9> */
.L_x_90:
        /* <DEDUP_REMOVED lines=9> */
.L_x_91:
        /* <DEDUP_REMOVED lines=9> */
.L_x_92:
        /* <DEDUP_REMOVED lines=9> */
.L_x_93:
        /* <DEDUP_REMOVED lines=9> */
.L_x_94:
        /* <DEDUP_REMOVED lines=9> */
.L_x_95:
        /* <DEDUP_REMOVED lines=9> */
.L_x_96:
        /* <DEDUP_REMOVED lines=9> */
.L_x_97:
        /* <DEDUP_REMOVED lines=9> */
.L_x_98:
        /* <DEDUP_REMOVED lines=9> */
.L_x_99:
        /* <DEDUP_REMOVED lines=9> */
.L_x_100:
        /* <DEDUP_REMOVED lines=9> */
.L_x_101:
        /* <DEDUP_REMOVED lines=9> */
.L_x_102:
        /* <DEDUP_REMOVED lines=9> */
.L_x_103:
        /* <DEDUP_REMOVED lines=9> */
.L_x_104:
        /* <DEDUP_REMOVED lines=9> */
.L_x_105:
        /* <DEDUP_REMOVED lines=9> */
.L_x_106:
        /* <DEDUP_REMOVED lines=9> */
.L_x_107:
        /* <DEDUP_REMOVED lines=9> */
.L_x_108:
        /* <DEDUP_REMOVED lines=9> */
.L_x_109:
        /* <DEDUP_REMOVED lines=9> */
.L_x_110:
        /* <DEDUP_REMOVED lines=9> */
.L_x_111:
        /* <DEDUP_REMOVED lines=9> */
.L_x_112:
        /* <DEDUP_REMOVED lines=9> */
.L_x_113:
        /* <DEDUP_REMOVED lines=9> */
.L_x_114:
        /* <DEDUP_REMOVED lines=9> */
.L_x_115:
        /* <DEDUP_REMOVED lines=9> */
.L_x_116:
[----:B------:R-:W-:Y:S02]  /*72d0*/  IMAD.U32 R5, RZ, RZ, UR4 ;  /* 0x00000004ff057e24 */ /* 0x000fe4000f8e00ff */
[----:B------:R-:W-:Y:S01]  /*72e0*/  FADD R3, R4, R3 ;  /* 0x0000000304037221 */ /* 0x000fe20000000000 */
[----:B------:R-:W-:Y:S01]  /*72f0*/  IMAD.MOV.U32 R4, RZ, RZ, 0x0 ;  /* 0x00000000ff047424 */ /* 0x000fe200078e00ff */
[----:B------:R-:W0:Y:S01]  /*7300*/  LDCU.64 UR4, c[0x0][0x388] ;  /* 0x00007100ff0477ac */ /* 0x000e220008000a00 */
[----:B------:R-:W-:Y:S02]  /*7310*/  IMAD R6, R6, 0xc0, R5 ;  /* 0x000000c006067824 */ /* 0x000fe400078e0205 */
[----:B------:R-:W-:Y:S02]  /*7320*/  IMAD.MOV.U32 R5, RZ, RZ, 0x3fe00000 ;  /* 0x3fe00000ff057424 */ /* 0x000fe400078e00ff */
[----:B------:R-:W-:Y:S02]  /*7330*/  IMAD.IADD R6, R9, 0x1, R6 ;  /* 0x0000000109067824 */ /* 0x000fe400078e0206 */
[----:B------:R-:W-:-:S04]  /*7340*/  IMAD R0, R7, UR8, R0 ;  /* 0x0000000807007c24 */ /* 0x000fc8000f8e0200 */
[----:B------:R-:W1:Y:S02]  /*7350*/  LDS R6, [R6+0x310] ;  /* 0x0003100006067984 */ /* 0x000e640000000800 */
[----:B-1----:R-:W-:-:S04]  /*7360*/  FADD R2, R6, R6 ;  /* 0x0000000606027221 */ /* 0x002fc80000000000 */
[----:B------:R-:W-:-:S04]  /*7370*/  FADD R8, R3, -R2 ;  /* 0x8000000203087221 */ /* 0x000fc80000000000 */
[----:B------:R-:W1:Y:S02]  /*7380*/  F2F.F64.F32 R2, R8 ;  /* 0x0000000800027310 */ /* 0x000e640000201800 */
[----:B-1----:R-:W-:-:S10]  /*7390*/  DFMA R2, R2, R4, 0.5 ;  /* 0x3fe000000202742b */ /* 0x002fd40000000004 */
[----:B------:R-:W1:Y:S02]  /*73a0*/  F2F.F32.F64 R2, R2 ;  /* 0x0000000200027310 */ /* 0x000e640000301000 */
[----:B-1----:R-:W-:-:S04]  /*73b0*/  FSETP.GEU.AND P0, PT, R2, RZ, PT ;  /* 0x000000ff0200720b */ /* 0x002fc80003f0e000 */
[----:B------:R-:W-:-:S04]  /*73c0*/  FSEL R4, R2, RZ, P0 ;  /* 0x000000ff02047208 */ /* 0x000fc80000000000 */
[----:B------:R-:W-:Y:S02]  /*73d0*/  FMNMX.NAN R6, R4, 255, PT ;  /* 0x437f000004067809 */ /* 0x000fe40003820000 */
[C---:B0-----:R-:W-:Y:S02]  /*73e0*/  IADD3 R4, P0, PT, R0.reuse, UR4, RZ ;  /* 0x0000000400047c10 */ /* 0x041fe4000ff1e0ff */
[----:B------:R-:W0:Y:S02]  /*73f0*/  F2I.U32.TRUNC.NTZ R7, R6 ;  /* 0x0000000600077305 */ /* 0x000e24000020f000 */
[----:B------:R-:W-:-:S05]  /*7400*/  LEA.HI.X.SX32 R5, R0, UR5, 0x1, P0 ;  /* 0x0000000500057c11 */ /* 0x000fca00080f0eff */
[----:B0-----:R-:W-:Y:S01]  /*7410*/  STG.E.U8 desc[UR6][R4.64], R7 ;  /* 0x0000000704007986 */ /* 0x001fe2000c101106 */
[----:B------:R-:W-:Y:S05]  /*7420*/  EXIT ;  /* 0x000000000000794d */ /* 0x000fea0003800000 */
.L_x_117:
[----:B------:R-:W-:-:S00]  /*7430*/  BRA `(.L_x_117) ;  /* 0xfffffffc00fc7947 */ /* 0x000fc0000383ffff */
[----:B------:R-:W-:-:S00]  /*7440*/  NOP ;  /* 0x0000000000007918 */ /* 0x000fc00000000000 */
        /* <DEDUP_REMOVED lines=11> */
.L_x_350:


//--------------------- .text._Z20laplace_morph_kernelIfhLi32ELi12ELi7EEvPT_PT0_Phii --------------------------
	.section	.text._Z20laplace_morph_kernelIfhLi32ELi12ELi7EEvPT_PT0_Phii,"ax",@progbits
	.align	128
        .global         _Z20laplace_morph_kernelIfhLi32ELi12ELi7EEvPT_PT0_Phii
        .type           _Z20laplace_morph_kernelIfhLi32ELi12ELi7EEvPT_PT0_Phii,@function
        .size           _Z20laplace_morph_kernelIfhLi32ELi12ELi7EEvPT_PT0_Phii,(.L_x_351 - _Z20laplace_morph_kernelIfhLi32ELi12ELi7EEvPT_PT0_Phii)
        .other          _Z20laplace_morph_kernelIfhLi32ELi12ELi7EEvPT_PT0_Phii,@"STO_CUDA_ENTRY STV_DEFAULT"
_Z20laplace_morph_kernelIfhLi32ELi12ELi7EEvPT_PT0_Phii:
.text._Z20laplace_morph_kernelIfhLi32ELi12ELi7EEvPT_PT0_Phii:
        /* <DEDUP_REMOVED lines=22> */
[--C-:B------:R-:W-:Y:S02]  /*0160*/  IMAD.IADD R49, R51, 0x1, R89.reuse ;  /* 0x0000000133317824 */ /* 0x100fe400078e0259 */
[----:B------:R-:W-:Y:S02]  /*0170*/  IMAD R26, R25, 0xc0, R26 ;  /* 0x000000c0191a7824 */ /* 0x000fe400078e021a */
[----:B------:R-:W-:-:S04]  /*0180*/  IMAD.IADD R47, R49, 0x1, R89 ;  /* 0x00000001312f7824 */ /* 0x000fc800078e0259 */
[----:B------:R-:W-:-:S04]  /*0190*/  IMAD.IADD R45, R47, 0x1, R89 ;  /* 0x000000012f2d7824 */ /* 0x000fc800078e0259 */
[----:B------:R-:W-:-:S04]  /*01a0*/  IMAD.IADD R43, R45, 0x1, R89 ;  /* 0x000000012d2b7824 */ /* 0x000fc800078e0259 */
[----:B------:R-:W-:Y:S02]  /*01b0*/  IMAD.IADD R41, R43, 0x1, R89 ;  /* 0x000000012b297824 */ /* 0x000fe400078e0259 */
[----:B----4-:R-:W-:Y:S02]  /*01c0*/  IMAD R25, R36, UR4, R25 ;  /* 0x0000000424197c24 */ /* 0x010fe4000f8e0219 */
[----:B------:R-:W-:-:S04]  /*01d0*/  IMAD.IADD R39, R41, 0x1, R89 ;  /* 0x0000000129277824 */ /* 0x000fc800078e0259 */
[----:B------:R-:W-:-:S04]  /*01e0*/  IMAD.IADD R37, R39, 0x1, R89 ;  /* 0x0000000127257824 */ /* 0x000fc800078e0259 */
        /* <DEDUP_REMOVED lines=8> */
[C---:B-1----:R-:W-:Y:S01]  /*0270*/  ISETP.GE.AND P0, PT, R0.reuse, UR5, PT ;  /* 0x0000000500007c0c */ /* 0x042fe2000bf06270 */
[--C-:B------:R-:W-:Y:S02]  /*0280*/  IMAD.IADD R2, R0, 0x1, R89.reuse ;  /* 0x0000000100027824 */ /* 0x100fe400078e0259 */
[--C-:B------:R-:W-:Y:S01]  /*0290*/  IMAD.IADD R54, R56, 0x1, R89.reuse ;  /* 0x0000000138367824 */ /* 0x100fe200078e0259 */
[----:B------:R-:W-:Y:S01]  /*02a0*/  ISETP.GT.AND P2, PT, R0, -0x1, !P0 ;  /* 0xffffffff0000780c */ /* 0x000fe20004744270 */
[C-C-:B------:R-:W-:Y:S01]  /*02b0*/  IMAD.IADD R3, R2.reuse, 0x1, R89.reuse ;  /* 0x0000000102037824 */ /* 0x140fe200078e0259 */
[----:B------:R-:W-:Y:S01]  /*02c0*/  ISETP.GE.AND P1, PT, R2, UR5, PT ;  /* 0x0000000502007c0c */ /* 0x000fe2000bf26270 */
[--C-:B------:R-:W-:Y:S01]  /*02d0*/  IMAD.IADD R52, R54, 0x1, R89.reuse ;  /* 0x0000000136347824 */ /* 0x100fe200078e0259 */
[----:B------:R-:W-:Y:S01]  /*02e0*/  P2R R96, PR, RZ, 0x4 ;  /* 0x00000004ff607803 */ /* 0x000fe20000000000 */
[C-C-:B------:R-:W-:Y:S01]  /*02f0*/  IMAD.IADD R0, R3.reuse, 0x1, R89.reuse ;  /* 0x0000000103007824 */ /* 0x140fe200078e0259 */
        /* <DEDUP_REMOVED lines=31> */
[C---:B------:R-:W-:Y:S01]  /*04f0*/  ISETP.GE.AND P0, PT, R3.reuse, UR5, PT ;  /* 0x0000000503007c0c */ /* 0x040fe2000bf06270 */
        /* <DEDUP_REMOVED lines=8> */
[--C-:B------:R-:W-:Y:S01]  /*0580*/  IMAD.IADD R34, R38, 0x1, R89.reuse ;  /* 0x0000000126227824 */ /* 0x100fe200078e0259 */
[----:B------:R-:W-:Y:S01]  /*0590*/  P2R R85, PR, RZ, 0x2 ;  /* 0x00000002ff557803 */ /* 0x000fe20000000000 */
[----:B------:R-:W-:Y:S01]  /*05a0*/  VIADD R3, R25, 0xfffffffd ;  /* 0xfffffffd19037836 */ /* 0x000fe20000000000 */
[----:B------:R-:W-:Y:S01]  /*05b0*/  ISETP.GT.AND P1, PT, R4, -0x1, !P0 ;  /* 0xffffffff0400780c */ /* 0x000fe20004724270 */
[--C-:B------:R-:W-:Y:S01]  /*05c0*/  IMAD.IADD R32, R34, 0x1, R89.reuse ;  /* 0x0000000122207824 */ /* 0x100fe200078e0259 */
[----:B------:R-:W-:Y:S01]  /*05d0*/  ISETP.GE.AND P0, PT, R0, UR5, PT ;  /* 0x0000000500007c0c */ /* 0x000fe2000bf06270 */
[----:B------:R-:W-:Y:S01]  /*05e0*/  IMAD R3, R3, UR5, RZ ;  /* 0x0000000503037c24 */ /* 0x000fe2000f8e02ff */
[----:B------:R-:W-:Y:S01]  /*05f0*/  P2R R57, PR, RZ, 0x2 ;  /* 0x00000002ff397803 */ /* 0x000fe20000000000 */
[--C-:B------:R-:W-:Y:S01]  /*0600*/  IMAD.IADD R30, R32, 0x1, R89.reuse ;  /* 0x00000001201e7824 */ /* 0x100fe200078e0259 */
[----:B------:R-:W-:Y:S01]  /*0610*/  ISETP.GT.AND P1, PT, R0, -0x1, !P0 ;  /* 0xffffffff0000780c */ /* 0x000fe20004724270 */
[C-C-:B------:R-:W-:Y:S01]  /*0620*/  IMAD.IADD R0, R2.reuse, 0x1, R89.reuse ;  /* 0x0000000102007824 */ /* 0x140fe200078e0259 */
[----:B------:R-:W-:Y:S01]  /*0630*/  ISETP.GE.AND P0, PT, R2, UR5, PT ;  /* 0x0000000502007c0c */ /* 0x000fe2000bf06270 */
[----:B------:R-:W-:Y:S01]  /*0640*/  IMAD.IADD R28, R30, 0x1, R89 ;  /* 0x000000011e1c7824 */ /* 0x000fe200078e0259 */
[----:B------:R-:W-:-:S02]  /*0650*/  P2R R59, PR, RZ, 0x2 ;  /* 0x00000002ff3b7803 */ /* 0x000fc40000000000 */
[----:B------:R-:W-:Y:S01]  /*0660*/  ISETP.GT.AND P0, PT, R2, -0x1, !P0 ;  /* 0xffffffff0200780c */ /* 0x000fe20004704270 */
[--C-:B------:R-:W-:Y:S01]  /*0670*/  IMAD.IADD R2, R0, 0x1, R89.reuse ;  /* 0x0000000100027824 */ /* 0x100fe200078e0259 */
[----:B------:R-:W-:Y:S01]  /*0680*/  P2R R87, PR, RZ, 0x4 ;  /* 0x00000004ff577803 */ /* 0x000fe20000000000 */
[--C-:B------:R-:W-:Y:S01]  /*0690*/  IMAD.IADD R24, R28, 0x1, R89.reuse ;  /* 0x000000011c187824 */ /* 0x100fe200078e0259 */
[----:B------:R-:W-:Y:S02]  /*06a0*/  P2R R61, PR, RZ, 0x1 ;  /* 0x00000001ff3d7803 */ /* 0x000fe40000000000 */
[----:B------:R-:W-:Y:S01]  /*06b0*/  ISETP.GE.AND P0, PT, R0, UR5, PT ;  /* 0x0000000500007c0c */ /* 0x000fe2000bf06270 */
[--C-:B------:R-:W-:Y:S01]  /*06c0*/  IMAD.IADD R20, R24, 0x1, R89.reuse ;  /* 0x0000000118147824 */ /* 0x100fe200078e0259 */
[----:B------:R-:W-:Y:S02]  /*06d0*/  P2R R92, PR, RZ, 0x8 ;  /* 0x00000008ff5c7803 */ /* 0x000fe40000000000 */
[----:B------:R-:W-:Y:S01]  /*06e0*/  ISETP.GT.AND P0, PT, R0, -0x1, !P0 ;  /* 0xffffffff0000780c */ /* 0x000fe20004704270 */
[----:B------:R-:W-:-:S02]  /*06f0*/  IMAD.IADD R0, R2, 0x1, R89 ;  /* 0x0000000102007824 */ /* 0x000fc400078e0259 */
        /* <DEDUP_REMOVED lines=68> */
[----:B------:R-:W-:Y:S02]  /*0b40*/  IMAD R2, R89, 0x68, R2 ;  /* 0x0000006859027824 */ /* 0x000fe400078e0202 */
[----:B------:R-:W-:-:S07]  /*0b50*/  IMAD.IADD R0, R6, 0x1, R89 ;  /* 0x0000000106007824 */ /* 0x000fce00078e0259 */
.L_x_159:
        /* <DEDUP_REMOVED lines=21> */
.L_x_123:
[----:B------:R-:W-:Y:S02]  /*0cb0*/  IMAD R90, R55, 0x4, R26 ;  /* 0x00000004375a7824 */ /* 0x000fe400078e021a */
[----:B------:R-:W-:-:S05]  /*0cc0*/  IMAD.MOV.U32 R89, RZ, RZ, 0x7fffffff ;  /* 0x7fffffffff597424 */ /* 0x000fca00078e00ff */
[----:B------:R1:W-:Y:S02]  /*0cd0*/  STS [R90], R89 ;  /* 0x000000595a007388 */ /* 0x0003e40000000800 */
.L_x_124:
[----:B------:R-:W-:Y:S05]  /*0ce0*/  BSYNC.RECONVERGENT B2 ;  /* 0x0000000000027941 */ /* 0x000fea0003800200 */
.L_x_122:
        /* <DEDUP_REMOVED lines=20> */
.L_x_126:
[----:B------:R-:W-:Y:S05]  /*0e30*/  BSYNC.RECONVERGENT B2 ;  /* 0x0000000000027941 */ /* 0x000fea0003800200 */
.L_x_125:
        /* <DEDUP_REMOVED lines=20> */
.L_x_128:
[----:B------:R-:W-:Y:S05]  /*0f80*/  BSYNC.RECONVERGENT B2 ;  /* 0x0000000000027941 */ /* 0x000fea0003800200 */
.L_x_127:
[----:B------:R-:W-:-:S13]  /*0f90*/  ISETP.GT.U32.AND P4, PT, R49, 0x25, PT ;  /* 0x000000253100780c */ /* 0x000fda0003f84070 */
[----:B------:R-:W-:Y:S05]  /*0fa0*/  @P4 BRA `(.L_x_121) ;  /* 0x0000003000244947 */ /* 0x000fea0003800000 */
[----:B01----:R-:W0:Y:S01]  /*0fb0*/  LDC R90, c[0x0][0x360] ;  /* 0x0000d800ff5a7b82 */ /* 0x003e220000000800 */
[----:B------:R-:W-:Y:S01]  /*0fc0*/  BSSY.RECONVERGENT B2, `(.L_x_129) ;  /* 0x0000012000027945 */ /* 0x000fe20003800200 */
[----:B0-----:R-:W-:-:S04]  /*0fd0*/  IADD3 R89, PT, PT, R90, R86, R55 ;  /* 0x000000565a597210 */ /* 0x001fc80007ffe037 */
        /* <DEDUP_REMOVED lines=16> */
.L_x_130:
[----:B------:R-:W-:Y:S05]  /*10e0*/  BSYNC.RECONVERGENT B2 ;  /* 0x0000000000027941 */ /* 0x000fea0003800200 */
.L_x_129:
[----:B------:R-:W-:-:S13]  /*10f0*/  ISETP.GT.U32.AND P4, PT, R47, 0x25, PT ;  /* 0x000000252f00780c */ /* 0x000fda0003f84070 */
[----:B------:R-:W-:Y:S05]  /*1100*/  @P4 BRA `(.L_x_121) ;  /* 0x0000002c00cc4947 */ /* 0x000fea0003800000 */
[----:B01----:R-:W0:Y:S02]  /*1110*/  LDC R90, c[0x0][0x360] ;  /* 0x0000d800ff5a7b82 */ /* 0x003e240000000800 */
        /* <DEDUP_REMOVED lines=98> */
.L_x_132:
[----:B------:R-:W-:Y:S05]  /*1740*/  BSYNC.RECONVERGENT B2 ;  /* 0x0000000000027941 */ /* 0x000fea0003800200 */
.L_x_131:
        /* <DEDUP_REMOVED lines=25> */
.L_x_134:
[----:B------:R-:W-:Y:S05]  /*18e0*/  BSYNC.RECONVERGENT B2 ;  /* 0x0000000000027941 */ /* 0x000fea0003800200 */
.L_x_133:
        /* <DEDUP_REMOVED lines=26> */
.L_x_136:
[----:B------:R-:W-:Y:S05]  /*1a90*/  BSYNC.RECONVERGENT B2 ;  /* 0x0000000000027941 */ /* 0x000fea0003800200 */
.L_x_135:
        /* <DEDUP_REMOVED lines=26> */
.L_x_138:
[----:B------:R-:W-:Y:S05]  /*1c40*/  BSYNC.RECONVERGENT B2 ;  /* 0x0000000000027941 */ /* 0x000fea0003800200 */
.L_x_137:
        /* <DEDUP_REMOVED lines=27> */
.L_x_140:
[----:B------:R-:W-:Y:S05]  /*1e00*/  BSYNC.RECONVERGENT B2 ;  /* 0x0000000000027941 */ /* 0x000fea0003800200 */
.L_x_139:
        /* <DEDUP_REMOVED lines=163> */
.L_x_142:
[----:B------:R-:W-:Y:S05]  /*2840*/  BSYNC.RECONVERGENT B2 ;  /* 0x0000000000027941 */ /* 0x000fea0003800200 */
.L_x_141:
        /* <DEDUP_REMOVED lines=18> */
.L_x_144:
[----:B------:R-:W-:Y:S05]  /*2970*/  BSYNC.RECONVERGENT B2 ;  /* 0x0000000000027941 */ /* 0x000fea0003800200 */
.L_x_143:
        /* <DEDUP_REMOVED lines=18> */
.L_x_146:
[----:B------:R-:W-:Y:S05]  /*2aa0*/  BSYNC.RECONVERGENT B2 ;  /* 0x0000000000027941 */ /* 0x000fea0003800200 */
.L_x_145:
        /* <DEDUP_REMOVED lines=18> */
.L_x_148:
[----:B------:R-:W-:Y:S05]  /*2bd0*/  BSYNC.RECONVERGENT B2 ;  /* 0x0000000000027941 */ /* 0x000fea0003800200 */
.L_x_147:
        /* <DEDUP_REMOVED lines=18> */
.L_x_150:
[----:B------:R-:W-:Y:S05]  /*2d00*/  BSYNC.RECONVERGENT B2 ;  /* 0x0000000000027941 */ /* 0x000fea0003800200 */
.L_x_149:
        /* <DEDUP_REMOVED lines=18> */
.L_x_152:
[----:B------:R-:W-:Y:S05]  /*2e30*/  BSYNC.RECONVERGENT B2 ;  /* 0x0000000000027941 */ /* 0x000fea0003800200 */
.L_x_151:
        /* <DEDUP_REMOVED lines=18> */
.L_x_154:
[----:B------:R-:W-:Y:S05]  /*2f60*/  BSYNC.RECONVERGENT B2 ;  /* 0x0000000000027941 */ /* 0x000fea0003800200 */
.L_x_153:
        /* <DEDUP_REMOVED lines=18> */
.L_x_156:
[----:B------:R-:W-:Y:S05]  /*3090*/  BSYNC.RECONVERGENT B2 ;  /* 0x0000000000027941 */ /* 0x000fea0003800200 */
.L_x_155:
        /* <DEDUP_REMOVED lines=18> */
.L_x_158:
[----:B------:R-:W-:Y:S05]  /*31c0*/  BSYNC.RECONVERGENT B2 ;  /* 0x0000000000027941 */ /* 0x000fea0003800200 */
.L_x_157:
        /* <DEDUP_REMOVED lines=213> */
[----:B------:R-:W0:Y:S02]  /*3f20*/  @!P3 LDC R88, c[0x0][0x360] ;  /* 0x0000d800ff58bb82 */ /* 0x000e240000000800 */
[----:B0-----:R-:W-:-:S04]  /*3f30*/  @!P3 IMAD R89, R88, 0x25, R55 ;  /* 0x000000255859b824 */ /* 0x001fc800078e0237 */
[----:B------:R-:W-:Y:S02]  /*3f40*/  @!P3 IMAD.U32 R88, R89, 0x4, R26 ;  /* 0x000000045958b824 */ /* 0x000fe400078e001a */
[----:B------:R-:W-:-:S05]  /*3f50*/  @!P3 IMAD.MOV.U32 R89, RZ, RZ, 0x7fffffff ;  /* 0x7fffffffff59b424 */ /* 0x000fca00078e00ff */
[----:B------:R2:W-:Y:S01]  /*3f60*/  @!P3 STS [R88], R89 ;  /* 0x000000595800b388 */ /* 0x0005e20000000800 */
[----:B------:R-:W-:Y:S05]  /*3f70*/  @!P3 BRA `(.L_x_121) ;  /* 0x000000000030b947 */ /* 0x000fea0003800000 */
[----:B------:R-:W2:Y:S01]  /*3f80*/  LDC R90, c[0x0][0x360] ;  /* 0x0000d800ff5a7b82 */ /* 0x000ea20000000800 */
[----:B------:R-:W-:Y:S02]  /*3f90*/  SHF.R.S32.HI R98, RZ, 0x1f, R3 ;  /* 0x0000001fff627819 */ /* 0x000fe40000011403 */
[----:B------:R-:W-:Y:S01]  /*3fa0*/  SHF.R.S32.HI R91, RZ, 0x1f, R86 ;  /* 0x0000001fff5b7819 */ /* 0x000fe20000011456 */
[----:B--2---:R-:W-:-:S05]  /*3fb0*/  IMAD.IADD R88, R0, 0x1, R90 ;  /* 0x0000000100587824 */ /* 0x004fca00078e025a */
[----:B------:R-:W-:-:S04]  /*3fc0*/  IADD3 R89, P3, P4, R3, R86, R88 ;  /* 0x0000005603597210 */ /* 0x000fc80007c7e058 */
[----:B------:R-:W-:Y:S02]  /*3fd0*/  IADD3.X R98, PT, PT, R98, R91, RZ, P3, P4 ;  /* 0x0000005b62627210 */ /* 0x000fe40001fe84ff */
[----:B------:R-:W-:-:S04]  /*3fe0*/  LEA R88, P3, R89, UR10, 0x2 ;  /* 0x0000000a59587c11 */ /* 0x000fc8000f8610ff */
[----:B------:R-:W-:-:S05]  /*3ff0*/  LEA.HI.X R89, R89, UR11, R98, 0x2, P3 ;  /* 0x0000000b59597c11 */ /* 0x000fca00098f1462 */
[----:B------:R-:W2:Y:S01]  /*4000*/  LDG.E.CONSTANT R88, desc[UR6][R88.64+-0xc] ;  /* 0xfffff40658587981 */ /* 0x000ea2000c1e9900 */
[----:B------:R-:W-:-:S04]  /*4010*/  IMAD R91, R90, 0x25, R55 ;  /* 0x000000255a5b7824 */ /* 0x000fc800078e0237 */
[----:B------:R-:W-:-:S05]  /*4020*/  IMAD.U32 R91, R91, 0x4, R26 ;  /* 0x000000045b5b7824 */ /* 0x000fca00078e001a */
[----:B--2---:R3:W-:Y:S02]  /*4030*/  STS [R91], R88 ;  /* 0x000000585b007388 */ /* 0x0047e40000000800 */
.L_x_121:
[----:B------:R-:W-:Y:S05]  /*4040*/  BSYNC.RECONVERGENT B0 ;  /* 0x0000000000007941 */ /* 0x000fea0003800200 */
.L_x_120:
[C---:B------:R-:W-:Y:S02]  /*4050*/  IMAD.IADD R27, R36.reuse, 0x1, R27 ;  /* 0x00000001241b7824 */ /* 0x040fe400078e021b */
[C---:B------:R-:W-:Y:S02]  /*4060*/  IMAD R26, R36.reuse, 0xc0, R26 ;  /* 0x000000c0241a7824 */ /* 0x040fe400078e021a */
[----:B0123--:R-:W-:Y:S02]  /*4070*/  VIADD R88, R27, 0x3 ;  /* 0x000000031b587836 */ /* 0x00ffe40000000000 */
[C---:B------:R-:W-:Y:S02]  /*4080*/  IMAD R3, R36.reuse, UR12, R3 ;  /* 0x0000000c24037c24 */ /* 0x040fe4000f8e0203 */
[----:B------:R-:W-:Y:S01]  /*4090*/  IMAD.IADD R25, R36, 0x1, R25 ;  /* 0x0000000124197824 */ /* 0x000fe200078e0219 */
[----:B------:R-:W-:-:S13]  /*40a0*/  ISETP.GE.U32.AND P3, PT, R88, 0x12, PT ;  /* 0x000000125800780c */ /* 0x000fda0003f66070 */
[----:B------:R-:W-:Y:S05]  /*40b0*/  @!P3 BRA `(.L_x_159) ;  /* 0xffffffc800a8b947 */ /* 0x000fea000383ffff */
.L_x_119:
[----:B------:R-:W-:Y:S05]  /*40c0*/  BSYNC.RECONVERGENT B1 ;  /* 0x0000000000017941 */ /* 0x000fea0003800200 */
.L_x_118:
        /* <DEDUP_REMOVED lines=27> */
.L_x_160:
        /* <DEDUP_REMOVED lines=9> */
.L_x_161:
        /* <DEDUP_REMOVED lines=9> */
.L_x_162:
        /* <DEDUP_REMOVED lines=9> */
.L_x_163:
        /* <DEDUP_REMOVED lines=9> */
.L_x_164:
        /* <DEDUP_REMOVED lines=9> */
.L_x_165:
        /* <DEDUP_REMOVED lines=9> */
.L_x_166:
        /* <DEDUP_REMOVED lines=9> */
.L_x_167:
        /* <DEDUP_REMOVED lines=9> */
.L_x_168:
        /* <DEDUP_REMOVED lines=9> */
.L_x_169:
        /* <DEDUP_REMOVED lines=9> */
.L_x_170:
        /* <DEDUP_REMOVED lines=9> */
.L_x_171:
        /* <DEDUP_REMOVED lines=9> */
.L_x_172:
        /* <DEDUP_REMOVED lines=9> */
.L_x_173:
        /* <DEDUP_REMOVED lines=9> */
.L_x_174:
        /* <DEDUP_REMOVED lines=9> */
.L_x_175:
        /* <DEDUP_REMOVED lines=9> */
.L_x_176:
        /* <DEDUP_REMOVED lines=9> */
.L_x_177:
        /* <DEDUP_REMOVED lines=9> */
.L_x_178:
        /* <DEDUP_REMOVED lines=9> */
.L_x_179:
        /* <DEDUP_REMOVED lines=9> */
.L_x_180:
        /* <DEDUP_REMOVED lines=9> */
.L_x_181:
        /* <DEDUP_REMOVED lines=9> */
.L_x_182:
        /* <DEDUP_REMOVED lines=9> */
.L_x_183:
        /* <DEDUP_REMOVED lines=9> */
.L_x_184:
        /* <DEDUP_REMOVED lines=9> */
.L_x_185:
        /* <DEDUP_REMOVED lines=9> */
.L_x_186:
        /* <DEDUP_REMOVED lines=9> */
.L_x_187:
        /* <DEDUP_REMOVED lines=9> */
.L_x_188:
        /* <DEDUP_REMOVED lines=9> */
.L_x_189:
        /* <DEDUP_REMOVED lines=9> */
.L_x_190:
        /* <DEDUP_REMOVED lines=9> */
.L_x_191:
        /* <DEDUP_REMOVED lines=9> */
.L_x_192:
        /* <DEDUP_REMOVED lines=9> */
.L_x_193:
        /* <DEDUP_REMOVED lines=9> */
.L_x_194:
        /* <DEDUP_REMOVED lines=9> */
.L_x_195:
        /* <DEDUP_REMOVED lines=9> */
.L_x_196:
        /* <DEDUP_REMOVED lines=9> */
.L_x_197:
        /* <DEDUP_REMOVED lines=9> */
.L_x_198:
        /* <DEDUP_REMOVED lines=9> */
.L_x_199:
        /* <DEDUP_REMOVED lines=9> */
.L_x_200:
        /* <DEDUP_REMOVED lines=9> */
.L_x_201:
        /* <DEDUP_REMOVED lines=9> */
.L_x_202:
        /* <DEDUP_REMOVED lines=9> */
.L_x_203:
        /* <DEDUP_REMOVED lines=9> */
.L_x_204:
        /* <DEDUP_REMOVED lines=9> */
.L_x_205:
        /* <DEDUP_REMOVED lines=9> */
.L_x_206:
        /* <DEDUP_REMOVED lines=9> */
.L_x_207:
        /* <DEDUP_REMOVED lines=9> */
.L_x_208:
        /* <DEDUP_REMOVED lines=22> */
.L_x_209:
        /* <DEDUP_REMOVED lines=10> */
.L_x_351:


//--------------------- .text._Z20laplace_morph_kernelIfhLi32ELi12ELi5EEvPT_PT0_Phii --------------------------
	.section	.text._Z20laplace_morph_kernelIfhLi32ELi12ELi5EEvPT_PT0_Phii,"ax",@progbits
	.align	128
        .global         _Z20laplace_morph_kernelIfhLi32ELi12ELi5EEvPT_PT0_Phii
        .type           _Z20laplace_morph_kernelIfhLi32ELi12ELi5EEvPT_PT0_Phii,@function
        .size           _Z20laplace_morph_kernelIfhLi32ELi12ELi5EEvPT_PT0_Phii,(.L_x_352 - _Z20laplace_morph_kernelIfhLi32ELi12ELi5EEvPT_PT0_Phii)
        .other          _Z20laplace_morph_kernelIfhLi32ELi12ELi5EEvPT_PT0_Phii,@"STO_CUDA_ENTRY STV_DEFAULT"
_Z20laplace_morph_kernelIfhLi32ELi12ELi5EEvPT_PT0_Phii:
.text._Z20laplace_morph_kernelIfhLi32ELi12ELi5EEvPT_PT0_Phii:
[----:B------:R-:W-:Y:S01]  /*0000*/  LDC R1, c[0x0][0x37c] ;  /* 0x0000df00ff017b82 */ /* 0x000fe20000000800 */
[----:B------:R-:W0:Y:S07]  /*0010*/  S2R R36, SR_TID.Y ;  /* 0x0000000000247919 */ /* 0x000e2e0000002200 */
[----:B------:R-:W1:Y:S01]  /*0020*/  S2UR UR6, SR_CTAID.X ;  /* 0x00000000000679c3 */ /* 0x000e620000002500 */
[----:B------:R-:W2:Y:S01]  /*0030*/  LDCU.64 UR4, c[0x0][0x358] ;  /* 0x00006b00ff0477ac */ /* 0x000ea20008000a00 */
[----:B------:R-:W-:Y:S01]  /*0040*/  BSSY.RECONVERGENT B1, `(.L_x_210) ;  /* 0x00003d8000017945 */ /* 0x000fe20003800200 */
[----:B------:R-:W3:Y:S05]  /*0050*/  LDCU UR10, c[0x0][0x398] ;  /* 0x00007300ff0a77ac */ /* 0x000eea0008000800 */
[----:B------:R-:W1:Y:S01]  /*0060*/  LDC R51, c[0x0][0x360] ;  /* 0x0000d800ff337b82 */ /* 0x000e620000000800 */
[----:B------:R-:W4:Y:S01]  /*0070*/  LDCU.64 UR8, c[0x0][0x380] ;  /* 0x00007000ff0877ac */ /* 0x000f220008000a00 */
[----:B0-----:R-:W-:Y:S01]  /*0080*/  ISETP.GT.U32.AND P0, PT, R36, 0xf, PT ;  /* 0x0000000f2400780c */ /* 0x001fe20003f04070 */
[----:B-1----:R-:W-:-:S12]  /*0090*/  IMAD R51, R51, UR6, RZ ;  /* 0x0000000633337c24 */ /* 0x002fd8000f8e02ff */
[----:B--234-:R-:W-:Y:S05]  /*00a0*/  @P0 BRA `(.L_x_211) ;  /* 0x0000003c00440947 */ /* 0x01cfea0003800000 */
[----:B------:R-:W0:Y:S01]  /*00b0*/  S2R R0, SR_TID.X ;  /* 0x0000000000007919 */ /* 0x000e220000002100 */
[----:B------:R-:W0:Y:S01]  /*00c0*/  LDC R52, c[0x0][0x360] ;  /* 0x0000d800ff347b82 */ /* 0x000e220000000800 */
[----:B------:R-:W1:Y:S01]  /*00d0*/  LDCU UR7, c[0x0][0x398] ;  /* 0x00007300ff0777ac */ /* 0x000e620008000800 */
[----:B------:R-:W-:Y:S01]  /*00e0*/  MOV R14, 0x400 ;  /* 0x00000400000e7802 */ /* 0x000fe20000000f00 */
[----:B------:R-:W2:Y:S01]  /*00f0*/  S2R R33, SR_CgaCtaId ;  /* 0x0000000000217919 */ /* 0x000ea20000008800 */
[----:B------:R-:W-:-:S04]  /*0100*/  SHF.R.S32.HI R18, RZ, 0x1f, R51 ;  /* 0x0000001fff127819 */ /* 0x000fc80000011433 */
[----:B------:R-:W3:Y:S01]  /*0110*/  S2UR UR6, SR_CTAID.Y ;  /* 0x00000000000679c3 */ /* 0x000ee20000002600 */
[C-C-:B0-----:R-:W-:Y:S01]  /*0120*/  IMAD.IADD R80, R0.reuse, 0x1, R52.reuse ;  /* 0x0000000100507824 */ /* 0x141fe200078e0234 */
[----:B------:R-:W-:Y:S01]  /*0130*/  IADD3 RZ, P2, PT, R51, R0, RZ ;  /* 0x0000000033ff7210 */ /* 0x000fe20007f5e0ff */
[----:B------:R-:W-:Y:S02]  /*0140*/  IMAD.SHL.U32 R47, R0, 0x4, RZ ;  /* 0x00000004002f7824 */ /* 0x000fe400078e00ff */
[----:B------:R-:W-:Y:S01]  /*0150*/  IMAD.IADD R49, R80, 0x1, R52 ;  /* 0x0000000150317824 */ /* 0x000fe200078e0234 */
[----:B--2---:R-:W-:Y:S01]  /*0160*/  LEA R33, R33, R14, 0x18 ;  /* 0x0000000e21217211 */ /* 0x004fe200078ec0ff */
[----:B------:R-:W-:Y:S02]  /*0170*/  IMAD.X R14, RZ, RZ, R18, P2 ;  /* 0x000000ffff0e7224 */ /* 0x000fe400010e0612 */
[----:B------:R-:W-:Y:S02]  /*0180*/  IMAD.IADD R2, R49, 0x1, R52 ;  /* 0x0000000131027824 */ /* 0x000fe400078e0234 */
[----:B------:R-:W-:-:S02]  /*0190*/  IMAD R33, R36, 0xc0, R33 ;  /* 0x000000c024217824 */ /* 0x000fc400078e0221 */
[--C-:B------:R-:W-:Y:S02]  /*01a0*/  IMAD.IADD R3, R2, 0x1, R52.reuse ;  /* 0x0000000102037824 */ /* 0x100fe400078e0234 */
[C-C-:B------:R-:W-:Y:S02]  /*01b0*/  IMAD R38, R52.reuse, 0x8, R47.reuse ;  /* 0x0000000834267824 */ /* 0x140fe400078e022f */
[--C-:B------:R-:W-:Y:S02]  /*01c0*/  IMAD.IADD R4, R3, 0x1, R52.reuse ;  /* 0x0000000103047824 */ /* 0x100fe400078e0234 */
[--C-:B------:R-:W-:Y:S02]  /*01d0*/  IMAD R40, R52, 0xc, R47.reuse ;  /* 0x0000000c34287824 */ /* 0x100fe400078e022f */
[----:B------:R-:W-:Y:S02]  /*01e0*/  IMAD.IADD R5, R4, 0x1, R52 ;  /* 0x0000000104057824 */ /* 0x000fe400078e0234 */
[----:B------:R-:W-:-:S02]  /*01f0*/  IMAD R42, R52, 0x1c, R47 ;  /* 0x0000001c342a7824 */ /* 0x000fc400078e022f */
[--C-:B------:R-:W-:Y:S02]  /*0200*/  IMAD.IADD R6, R5, 0x1, R52.reuse ;  /* 0x0000000105067824 */ /* 0x100fe400078e0234 */
[--C-:B------:R-:W-:Y:S02]  /*0210*/  IMAD R44, R52, 0x20, R47.reuse ;  /* 0x00000020342c7824 */ /* 0x100fe400078e022f */
[--C-:B------:R-:W-:Y:S02]  /*0220*/  IMAD.IADD R7, R6, 0x1, R52.reuse ;  /* 0x0000000106077824 */ /* 0x100fe400078e0234 */
[C-C-:B------:R-:W-:Y:S02]  /*0230*/  IMAD R46, R52.reuse, 0x24, R47.reuse ;  /* 0x00000024342e7824 */ /* 0x140fe400078e022f */
        /* <DEDUP_REMOVED lines=10> */
[----:B------:R-:W-:Y:S02]  /*02e0*/  IMAD.IADD R13, R12, 0x1, R52 ;  /* 0x000000010c0d7824 */ /* 0x000fe400078e0234 */
[C-C-:B------:R-:W-:Y:S02]  /*02f0*/  IMAD R62, R52.reuse, 0x54, R47.reuse ;  /* 0x00000054343e7824 */ /* 0x140fe400078e022f */
[C---:B------:R-:W-:Y:S01]  /*0300*/  IMAD R64, R52.reuse, 0x58, R47 ;  /* 0x0000005834407824 */ /* 0x040fe200078e022f */
[----:B------:R-:W-:Y:S01]  /*0310*/  IADD3 R15, PT, PT, R13, -0x2, R51 ;  /* 0xfffffffe0d0f7810 */ /* 0x000fe20007ffe033 */
[----:B------:R-:W-:-:S02]  /*0320*/  IMAD R66, R52, 0x5c, R47 ;  /* 0x0000005c34427824 */ /* 0x000fc400078e022f */
[C-C-:B------:R-:W-:Y:S01]  /*0330*/  IMAD R68, R52.reuse, 0x60, R47.reuse ;  /* 0x0000006034447824 */ /* 0x140fe200078e022f */
[C---:B-1----:R-:W-:Y:S01]  /*0340*/  ISETP.GE.AND P0, PT, R15.reuse, UR7, PT ;  /* 0x000000070f007c0c */ /* 0x042fe2000bf06270 */
[C-C-:B------:R-:W-:Y:S02]  /*0350*/  IMAD.IADD R17, R15.reuse, 0x1, R52.reuse ;  /* 0x000000010f117824 */ /* 0x140fe400078e0234 */
[C-C-:B------:R-:W-:Y:S01]  /*0360*/  IMAD R70, R52.reuse, 0x64, R47.reuse ;  /* 0x0000006434467824 */ /* 0x140fe200078e022f */
[----:B------:R-:W-:Y:S01]  /*0370*/  ISETP.GT.AND P0, PT, R15, -0x1, !P0 ;  /* 0xffffffff0f00780c */ /* 0x000fe20004704270 */
[C-C-:B------:R-:W-:Y:S01]  /*0380*/  IMAD.IADD R19, R17.reuse, 0x1, R52.reuse ;  /* 0x0000000111137824 */ /* 0x140fe200078e0234 */
[----:B------:R-:W-:Y:S01]  /*0390*/  ISETP.GE.AND P1, PT, R17, UR7, PT ;  /* 0x0000000711007c0c */ /* 0x000fe2000bf26270 */
[C-C-:B------:R-:W-:Y:S01]  /*03a0*/  IMAD R72, R52.reuse, 0x68, R47.reuse ;  /* 0x0000006834487824 */ /* 0x140fe200078e022f */
[----:B------:R-:W-:Y:S01]  /*03b0*/  P2R R87, PR, RZ, 0x1 ;  /* 0x00000001ff577803 */ /* 0x000fe20000000000 */
[----:B------:R-:W-:Y:S01]  /*03c0*/  IMAD.IADD R15, R19, 0x1, R52 ;  /* 0x00000001130f7824 */ /* 0x000fe200078e0234 */
[----:B------:R-:W-:Y:S01]  /*03d0*/  ISETP.GT.AND P1, PT, R17, -0x1, !P1 ;  /* 0xffffffff1100780c */ /* 0x000fe20004f24270 */
[C-C-:B------:R-:W-:Y:S01]  /*03e0*/  IMAD R74, R52.reuse, 0x6c, R47.reuse ;  /* 0x0000006c344a7824 */ /* 0x140fe200078e022f */
[----:B------:R-:W-:Y:S01]  /*03f0*/  ISETP.GE.AND P0, PT, R19, UR7, PT ;  /* 0x0000000713007c0c */ /* 0x000fe2000bf06270 */
[----:B------:R-:W-:Y:S01]  /*0400*/  IMAD R76, R52, 0x70, R47 ;  /* 0x00000070344c7824 */ /* 0x000fe200078e022f */
[----:B------:R-:W-:-:S02]  /*0410*/  P2R R86, PR, RZ, 0x2 ;  /* 0x00000002ff567803 */ /* 0x000fc40000000000 */
[----:B------:R-:W-:Y:S02]  /*0420*/  ISETP.GE.AND P1, PT, R15, UR7, PT ;  /* 0x000000070f007c0c */ /* 0x000fe4000bf26270 */
[----:B------:R-:W-:Y:S01]  /*0430*/  ISETP.GT.AND P3, PT, R19, -0x1, !P0 ;  /* 0xffffffff1300780c */ /* 0x000fe20004764270 */
[--C-:B------:R-:W-:Y:S01]  /*0440*/  IMAD.IADD R19, R15, 0x1, R52.reuse ;  /* 0x000000010f137824 */ /* 0x100fe200078e0234 */
[----:B------:R-:W-:Y:S02]  /*0450*/  IADD3 RZ, P0, PT, R51, R80, RZ ;  /* 0x0000005033ff7210 */ /* 0x000fe40007f1e0ff */
[----:B------:R-:W-:Y:S01]  /*0460*/  ISETP.GT.AND P2, PT, R15, -0x1, !P1 ;  /* 0xffffffff0f00780c */ /* 0x000fe20004f44270 */
[----:B------:R-:W-:Y:S01]  /*0470*/  IMAD.IADD R21, R19, 0x1, R52 ;  /* 0x0000000113157824 */ /* 0x000fe200078e0234 */
[----:B------:R-:W-:Y:S01]  /*0480*/  IADD3 RZ, P1, PT, R51, R49, RZ ;  /* 0x0000003133ff7210 */ /* 0x000fe20007f3e0ff */
[----:B------:R-:W-:Y:S01]  /*0490*/  IMAD.X R15, RZ, RZ, R18, P0 ;  /* 0x000000ffff0f7224 */ /* 0x000fe200000e0612 */
[----:B------:R-:W-:Y:S01]  /*04a0*/  P2R R84, PR, RZ, 0x4 ;  /* 0x00000004ff547803 */ /* 0x000fe20000000000 */
[----:B------:R-:W-:Y:S01]  /*04b0*/  IMAD.IADD R23, R21, 0x1, R52 ;  /* 0x0000000115177824 */ /* 0x000fe200078e0234 */
[C---:B------:R-:W-:Y:S01]  /*04c0*/  IADD3 RZ, P0, PT, R51.reuse, R2, RZ ;  /* 0x0000000233ff7210 */ /* 0x040fe20007f1e0ff */
[----:B------:R-:W-:Y:S01]  /*04d0*/  IMAD.X R16, RZ, RZ, R18, P1 ;  /* 0x000000ffff107224 */ /* 0x000fe200008e0612 */
[----:B------:R-:W-:Y:S01]  /*04e0*/  IADD3 RZ, P2, PT, R51, R3, RZ ;  /* 0x0000000333ff7210 */ /* 0x000fe20007f5e0ff */
[----:B------:R-:W-:Y:S01]  /*04f0*/  IMAD.IADD R25, R23, 0x1, R52 ;  /* 0x0000000117197824 */ /* 0x000fe200078e0234 */
[----:B------:R-:W-:Y:S01]  /*0500*/  ISETP.GE.AND P1, PT, R21, UR7, PT ;  /* 0x0000000715007c0c */ /* 0x000fe2000bf26270 */
[--C-:B------:R-:W-:Y:S01]  /*0510*/  IMAD.X R17, RZ, RZ, R18.reuse, P0 ;  /* 0x000000ffff117224 */ /* 0x100fe200000e0612 */
[----:B------:R-:W-:Y:S01]  /*0520*/  ISETP.GE.AND P0, PT, R23, UR7, PT ;  /* 0x0000000717007c0c */ /* 0x000fe2000bf06270 */
[----:B------:R-:W-:Y:S01]  /*0530*/  IMAD.X R18, RZ, RZ, R18, P2 ;  /* 0x000000ffff127224 */ /* 0x000fe200010e0612 */
[----:B------:R-:W-:-:S02]  /*0540*/  ISETP.GE.AND P2, PT, R19, UR7, PT ;  /* 0x0000000713007c0c */ /* 0x000fc4000bf46270 */
[----:B------:R-:W-:Y:S02]  /*0550*/  P2R R85, PR, RZ, 0x8 ;  /* 0x00000008ff557803 */ /* 0x000fe40000000000 */
[----:B------:R-:W-:Y:S01]  /*0560*/  ISETP.GT.AND P3, PT, R19, -0x1, !P2 ;  /* 0xffffffff1300780c */ /* 0x000fe20005764270 */
[--C-:B------:R-:W-:Y:S01]  /*0570*/  IMAD.IADD R19, R25, 0x1, R52.reuse ;  /* 0x0000000119137824 */ /* 0x100fe200078e0234 */
[----:B------:R-:W-:Y:S02]  /*0580*/  ISETP.GT.AND P2, PT, R21, -0x1, !P1 ;  /* 0xffffffff1500780c */ /* 0x000fe40004f44270 */
[----:B------:R-:W-:Y:S01]  /*0590*/  ISETP.GT.AND P1, PT, R23, -0x1, !P0 ;  /* 0xffffffff1700780c */ /* 0x000fe20004724270 */
[----:B------:R-:W-:Y:S01]  /*05a0*/  IMAD.IADD R21, R19, 0x1, R52 ;  /* 0x0000000113157824 */ /* 0x000fe200078e0234 */
[----:B------:R-:W-:Y:S02]  /*05b0*/  ISETP.GE.AND P0, PT, R25, UR7, PT ;  /* 0x0000000719007c0c */ /* 0x000fe4000bf06270 */
[----:B------:R-:W-:-:S02]  /*05c0*/  P2R R81, PR, RZ, 0x2 ;  /* 0x00000002ff517803 */ /* 0x000fc40000000000 */
[----:B------:R-:W-:Y:S02]  /*05d0*/  ISETP.GT.AND P1, PT, R25, -0x1, !P0 ;  /* 0xffffffff1900780c */ /* 0x000fe40004724270 */
[C---:B------:R-:W-:Y:S02]  /*05e0*/  ISETP.GE.AND P0, PT, R19.reuse, UR7, PT ;  /* 0x0000000713007c0c */ /* 0x040fe4000bf06270 */
[----:B------:R-:W-:Y:S02]  /*05f0*/  P2R R79, PR, RZ, 0x2 ;  /* 0x00000002ff4f7803 */ /* 0x000fe40000000000 */
[----:B------:R-:W-:Y:S01]  /*0600*/  ISETP.GT.AND P1, PT, R19, -0x1, !P0 ;  /* 0xffffffff1300780c */ /* 0x000fe20004724270 */
[C---:B------:R-:W-:Y:S01]  /*0610*/  IMAD.IADD R19, R21.reuse, 0x1, R52 ;  /* 0x0000000115137824 */ /* 0x040fe200078e0234 */
[----:B------:R-:W-:Y:S02]  /*0620*/  ISETP.GE.AND P0, PT, R21, UR7, PT ;  /* 0x0000000715007c0c */ /* 0x000fe4000bf06270 */
[----:B------:R-:W-:-:S02]  /*0630*/  P2R R77, PR, RZ, 0x2 ;  /* 0x00000002ff4d7803 */ /* 0x000fc40000000000 */
[----:B------:R-:W-:Y:S01]  /*0640*/  ISETP.GT.AND P1, PT, R21, -0x1, !P0 ;  /* 0xffffffff1500780c */ /* 0x000fe20004724270 */
[C-C-:B------:R-:W-:Y:S01]  /*0650*/  IMAD.IADD R21, R19.reuse, 0x1, R52.reuse ;  /* 0x0000000113157824 */ /* 0x140fe200078e0234 */
[----:B------:R-:W-:Y:S02]  /*0660*/  ISETP.GE.AND P0, PT, R19, UR7, PT ;  /* 0x0000000713007c0c */ /* 0x000fe4000bf06270 */
[----:B------:R-:W-:Y:S01]  /*0670*/  P2R R75, PR, RZ, 0x2 ;  /* 0x00000002ff4b7803 */ /* 0x000fe20000000000 */
[--C-:B------:R-:W-:Y:S01]  /*0680*/  IMAD.IADD R23, R21, 0x1, R52.reuse ;  /* 0x0000000115177824 */ /* 0x100fe200078e0234 */
[----:B------:R-:W-:Y:S01]  /*0690*/  ISETP.GT.AND P0, PT, R19, -0x1, !P0 ;  /* 0xffffffff1300780c */ /* 0x000fe20004704270 */
[--C-:B------:R-:W-:Y:S01]  /*06a0*/  IMAD.IADD R19, R13, 0x1, R52.reuse ;  /* 0x000000010d137824 */ /* 0x100fe200078e0234 */
[----:B------:R-:W-:Y:S01]  /*06b0*/  P2R R82, PR, RZ, 0x4 ;  /* 0x00000004ff527803 */ /* 0x000fe20000000000 */
[--C-:B------:R-:W-:Y:S01]  /*06c0*/  IMAD.IADD R25, R23, 0x1, R52.reuse ;  /* 0x0000000117197824 */ /* 0x100fe200078e0234 */
[----:B------:R-:W-:Y:S01]  /*06d0*/  P2R R73, PR, RZ, 0x1 ;  /* 0x00000001ff497803 */ /* 0x000fe20000000000 */
[----:B------:R-:W-:Y:S01]  /*06e0*/  IMAD.IADD R20, R19, 0x1, R52 ;  /* 0x0000000113147824 */ /* 0x000fe200078e0234 */
[----:B------:R-:W-:-:S02]  /*06f0*/  ISETP.GE.AND P0, PT, R21, UR7, PT ;  /* 0x0000000715007c0c */ /* 0x000fc4000bf06270 */
[----:B------:R-:W-:Y:S02]  /*0700*/  P2R R83, PR, RZ, 0x8 ;  /* 0x00000008ff537803 */ /* 0x000fe40000000000 */
[----:B------:R-:W-:Y:S01]  /*0710*/  ISETP.GT.AND P0, PT, R21, -0x1, !P0 ;  /* 0xffffffff1500780c */ /* 0x000fe20004704270 */
[----:B------:R-:W-:-:S03]  /*0720*/  IMAD.IADD R21, R20, 0x1, R52 ;  /* 0x0000000114157824 */ /* 0x000fc600078e0234 */
[----:B------:R-:W-:Y:S01]  /*0730*/  P2R R71, PR, RZ, 0x1 ;  /* 0x00000001ff477803 */ /* 0x000fe20000000000 */
[----:B------:R-:W-:Y:S01]  /*0740*/  IMAD.IADD R22, R21, 0x1, R52 ;  /* 0x0000000115167824 */ /* 0x000fe200078e0234 */
[----:B------:R-:W-:-:S04]  /*0750*/  ISETP.GE.AND P0, PT, R23, UR7, PT ;  /* 0x0000000717007c0c */ /* 0x000fc8000bf06270 */
[----:B------:R-:W-:Y:S01]  /*0760*/  ISETP.GT.AND P0, PT, R23, -0x1, !P0 ;  /* 0xffffffff1700780c */ /* 0x000fe20004704270 */
[----:B------:R-:W-:-:S03]  /*0770*/  IMAD.IADD R23, R25, 0x1, R52 ;  /* 0x0000000119177824 */ /* 0x000fc600078e0234 */
[----:B------:R-:W-:Y:S02]  /*0780*/  P2R R69, PR, RZ, 0x1 ;  /* 0x00000001ff457803 */ /* 0x000fe40000000000 */
[----:B------:R-:W-:-:S04]  /*0790*/  ISETP.GE.AND P0, PT, R25, UR7, PT ;  /* 0x0000000719007c0c */ /* 0x000fc8000bf06270 */
[----:B------:R-:W-:Y:S01]  /*07a0*/  ISETP.GT.AND P0, PT, R25, -0x1, !P0 ;  /* 0xffffffff1900780c */ /* 0x000fe20004704270 */
[----:B------:R-:W-:-:S03]  /*07b0*/  IMAD.IADD R25, R23, 0x1, R52 ;  /* 0x0000000117197824 */ /* 0x000fc600078e0234 */
[----:B------:R-:W-:Y:S01]  /*07c0*/  P2R R67, PR, RZ, 0x1 ;  /* 0x00000001ff437803 */ /* 0x000fe20000000000 */
[----:B------:R-:W-:Y:S01]  /*07d0*/  IMAD.IADD R27, R25, 0x1, R52 ;  /* 0x00000001191b7824 */ /* 0x000fe200078e0234 */
[----:B------:R-:W-:-:S03]  /*07e0*/  ISETP.GE.AND P0, PT, R23, UR7, PT ;  /* 0x0000000717007c0c */ /* 0x000fc6000bf06270 */
[--C-:B------:R-:W-:Y:S01]  /*07f0*/  IMAD.IADD R29, R27, 0x1, R52.reuse ;  /* 0x000000011b1d7824 */ /* 0x100fe200078e0234 */
[----:B------:R-:W-:Y:S01]  /*0800*/  ISETP.GT.AND P0, PT, R23, -0x1, !P0 ;  /* 0xffffffff1700780c */ /* 0x000fe20004704270 */
[----:B------:R-:W-:-:S03]  /*0810*/  IMAD.IADD R23, R22, 0x1, R52 ;  /* 0x0000000116177824 */ /* 0x000fc600078e0234 */
[----:B------:R-:W-:Y:S01]  /*0820*/  P2R R65, PR, RZ, 0x1 ;  /* 0x00000001ff417803 */ /* 0x000fe20000000000 */
[----:B------:R-:W-:Y:S01]  /*0830*/  IMAD.IADD R24, R23, 0x1, R52 ;  /* 0x0000000117187824 */ /* 0x000fe200078e0234 */
        /* <DEDUP_REMOVED lines=9> */
[----:B------:R-:W-:Y:S02]  /*08d0*/  P2R R61, PR, RZ, 0x1 ;  /* 0x00000001ff3d7803 */ /* 0x000fe40000000000 */
[----:B------:R-:W-:-:S04]  /*08e0*/  ISETP.GE.AND P0, PT, R29, UR7, PT ;  /* 0x000000071d007c0c */ /* 0x000fc8000bf06270 */
[----:B------:R-:W-:Y:S01]  /*08f0*/  ISETP.GT.AND P1, PT, R29, -0x1, !P0 ;  /* 0xffffffff1d00780c */ /* 0x000fe20004724270 */
[C-C-:B------:R-:W-:Y:S01]  /*0900*/  IMAD.IADD R29, R27.reuse, 0x1, R52.reuse ;  /* 0x000000011b1d7824 */ /* 0x140fe200078e0234 */
[----:B------:R-:W-:Y:S02]  /*0910*/  ISETP.GE.AND P0, PT, R27, UR7, PT ;  /* 0x000000071b007c0c */ /* 0x000fe4000bf06270 */
[----:B------:R-:W-:Y:S01]  /*0920*/  P2R R59, PR, RZ, 0x2 ;  /* 0x00000002ff3b7803 */ /* 0x000fe20000000000 */
[--C-:B------:R-:W-:Y:S01]  /*0930*/  IMAD.IADD R31, R29, 0x1, R52.reuse ;  /* 0x000000011d1f7824 */ /* 0x100fe200078e0234 */
[----:B------:R-:W-:Y:S02]  /*0940*/  ISETP.GT.AND P0, PT, R27, -0x1, !P0 ;  /* 0xffffffff1b00780c */ /* 0x000fe40004704270 */
[----:B------:R-:W3:Y:S01]  /*0950*/  LDC R27, c[0x0][0x364] ;  /* 0x0000d900ff1b7b82 */ /* 0x000ee20000000800 */
[----:B------:R-:W-:Y:S01]  /*0960*/  IMAD.IADD R32, R31, 0x1, R52 ;  /* 0x000000011f207824 */ /* 0x000fe200078e0234 */
[----:B------:R-:W-:-:S02]  /*0970*/  P2R R57, PR, RZ, 0x1 ;  /* 0x00000001ff397803 */ /* 0x000fc40000000000 */
[----:B------:R-:W-:Y:S02]  /*0980*/  ISETP.GE.AND P0, PT, R29, UR7, PT ;  /* 0x000000071d007c0c */ /* 0x000fe4000bf06270 */
[----:B------:R-:W-:Y:S02]  /*0990*/  ISETP.GE.AND P1, PT, R31, UR7, PT ;  /* 0x000000071f007c0c */ /* 0x000fe4000bf26270 */
[----:B------:R-:W-:Y:S01]  /*09a0*/  ISETP.GT.AND P0, PT, R29, -0x1, !P0 ;  /* 0xffffffff1d00780c */ /* 0x000fe20004704270 */
[--C-:B------:R-:W-:Y:S01]  /*09b0*/  IMAD.IADD R29, R28, 0x1, R52.reuse ;  /* 0x000000011c1d7824 */ /* 0x100fe200078e0234 */
[----:B------:R-:W-:Y:S02]  /*09c0*/  ISETP.GT.AND P1, PT, R31, -0x1, !P1 ;  /* 0xffffffff1f00780c */ /* 0x000fe40004f24270 */
[----:B------:R-:W-:Y:S01]  /*09d0*/  ISETP.GE.AND P2, PT, R32, UR7, PT ;  /* 0x0000000720007c0c */ /* 0x000fe2000bf46270 */
[----:B------:R-:W-:-:S03]  /*09e0*/  IMAD.IADD R30, R29, 0x1, R52 ;  /* 0x000000011d1e7824 */ /* 0x000fc600078e0234 */
[----:B------:R-:W-:Y:S01]  /*09f0*/  ISETP.GT.AND P2, PT, R32, -0x1, !P2 ;  /* 0xffffffff2000780c */ /* 0x000fe20005744270 */
[--C-:B------:R-:W-:Y:S02]  /*0a00*/  IMAD.IADD R31, R30, 0x1, R52.reuse ;  /* 0x000000011e1f7824 */ /* 0x100fe400078e0234 */
[----:B------:R-:W-:Y:S02]  /*0a10*/  VIADD R32, R36, 0xfffffffe ;  /* 0xfffffffe24207836 */ /* 0x000fe40000000000 */
[----:B------:R-:W-:Y:S02]  /*0a20*/  IMAD.IADD R34, R31, 0x1, R52 ;  /* 0x000000011f227824 */ /* 0x000fe400078e0234 */
[----:B---3--:R-:W-:Y:S02]  /*0a30*/  IMAD R36, R27, UR6, R36 ;  /* 0x000000061b247c24 */ /* 0x008fe4000f8e0224 */
[----:B------:R-:W-:Y:S02]  /*0a40*/  IMAD.IADD R35, R34, 0x1, R52 ;  /* 0x0000000122237824 */ /* 0x000fe400078e0234 */
[----:B------:R-:W-:-:S02]  /*0a50*/  VIADD R78, R36, 0xfffffffe ;  /* 0xfffffffe244e7836 */ /* 0x000fc40000000000 */
[--C-:B------:R-:W-:Y:S02]  /*0a60*/  IMAD.IADD R37, R35, 0x1, R52.reuse ;  /* 0x0000000123257824 */ /* 0x100fe400078e0234 */
[----:B------:R-:W-:Y:S02]  /*0a70*/  IMAD R78, R78, UR7, RZ ;  /* 0x000000074e4e7c24 */ /* 0x000fe4000f8e02ff */
[----:B------:R-:W-:-:S04]  /*0a80*/  IMAD.IADD R39, R37, 0x1, R52 ;  /* 0x0000000125277824 */ /* 0x000fc800078e0234 */
[----:B------:R-:W-:-:S04]  /*0a90*/  IMAD.IADD R41, R39, 0x1, R52 ;  /* 0x0000000127297824 */ /* 0x000fc800078e0234 */
[----:B------:R-:W-:-:S04]  /*0aa0*/  IMAD.IADD R43, R41, 0x1, R52 ;  /* 0x00000001292b7824 */ /* 0x000fc800078e0234 */
[----:B------:R-:W-:-:S04]  /*0ab0*/  IMAD.IADD R45, R43, 0x1, R52 ;  /* 0x000000012b2d7824 */ /* 0x000fc800078e0234 */
[----:B------:R-:W-:-:S07]  /*0ac0*/  IMAD.IADD R47, R45, 0x1, R52 ;  /* 0x000000012d2f7824 */ /* 0x000fce00078e0234 */
.L_x_255:
[----:B------:R-:W-:Y:S01]  /*0ad0*/  ISETP.GT.U32.AND P3, PT, R0, 0x23, PT ;  /* 0x000000230000780c */ /* 0x000fe20003f64070 */
[----:B------:R-:W-:-:S12]  /*0ae0*/  BSSY.RECONVERGENT B0, `(.L_x_212) ;  /* 0x0000326000007945 */ /* 0x000fd80003800200 */
[----:B------:R-:W-:Y:S05]  /*0af0*/  @P3 BRA `(.L_x_213) ;  /* 0x0000003000903947 */ /* 0x000fea0003800000 */
[----:B------:R-:W0:Y:S01]  /*0b00*/  LDC.64 R52, c[0x0][0x398] ;  /* 0x0000e600ff347b82 */ /* 0x000e220000000a00 */
[----:B------:R-:W-:Y:S01]  /*0b10*/  VIADD R54, R36, 0xfffffffe ;  /* 0xfffffffe24367836 */ /* 0x000fe20000000000 */
[----:B------:R-:W-:Y:S01]  /*0b20*/  IADD3 R55, PT, PT, R51, -0x2, R0 ;  /* 0xfffffffe33377810 */ /* 0x000fe20007ffe000 */
[----:B------:R-:W-:Y:S03]  /*0b30*/  BSSY.RECONVERGENT B2, `(.L_x_214) ;  /* 0x0000013000027945 */ /* 0x000fe60003800200 */
[C---:B0-----:R-:W-:Y:S02]  /*0b40*/  ISETP.GE.AND P3, PT, R54.reuse, R53, PT ;  /* 0x000000353600720c */ /* 0x041fe40003f66270 */
[----:B------:R-:W-:Y:S02]  /*0b50*/  ISETP.GE.AND P4, PT, R55, R52, PT ;  /* 0x000000343700720c */ /* 0x000fe40003f86270 */
[----:B------:R-:W-:-:S02]  /*0b60*/  ISETP.GT.AND P3, PT, R54, -0x1, !P3 ;  /* 0xffffffff3600780c */ /* 0x000fc40005f64270 */
[----:B------:R-:W-:-:S04]  /*0b70*/  ISETP.GT.AND P4, PT, R55, -0x1, !P4 ;  /* 0xffffffff3700780c */ /* 0x000fc80006784270 */
[----:B------:R-:W-:-:S13]  /*0b80*/  PLOP3.LUT P4, PT, P4, P3, PT, 0x80, 0x8 ;  /* 0x000000000008781c */ /* 0x000fda0002787070 */
[----:B------:R-:W-:Y:S05]  /*0b90*/  @!P4 BRA `(.L_x_215) ;  /* 0x000000000024c947 */ /* 0x000fea0003800000 */
[----:B------:R-:W-:-:S05]  /*0ba0*/  IMAD.IADD R53, R51, 0x1, R0 ;  /* 0x0000000133357824 */ /* 0x000fca00078e0200 */
        /* <DEDUP_REMOVED lines=8> */
.L_x_215:
[----:B------:R-:W-:Y:S02]  /*0c30*/  IMAD R54, R0, 0x4, R33 ;  /* 0x0000000400367824 */ /* 0x000fe400078e0221 */
[----:B------:R-:W-:-:S05]  /*0c40*/  IMAD.MOV.U32 R53, RZ, RZ, 0x7fffffff ;  /* 0x7fffffffff357424 */ /* 0x000fca00078e00ff */
[----:B------:R1:W-:Y:S02]  /*0c50*/  STS [R54], R53 ;  /* 0x0000003536007388 */ /* 0x0003e40000000800 */
.L_x_216:
[----:B------:R-:W-:Y:S05]  /*0c60*/  BSYNC.RECONVERGENT B2 ;  /* 0x0000000000027941 */ /* 0x000fea0003800200 */
.L_x_214:
        /* <DEDUP_REMOVED lines=13> */
[----:B0-----:R-:W-:-:S05]  /*0d40*/  IMAD.IADD R53, R51, 0x1, R80 ;  /* 0x0000000133357824 */ /* 0x001fca00078e0250 */
[----:B------:R-:W-:-:S04]  /*0d50*/  IADD3 R53, P4, PT, R78, R53, RZ ;  /* 0x000000354e357210 */ /* 0x000fc80007f9e0ff */
[----:B------:R-:W-:Y:S02]  /*0d60*/  LEA.HI.X.SX32 R88, R78, R15, 0x1, P4 ;  /* 0x0000000f4e587211 */ /* 0x000fe400020f0eff */
[----:B------:R-:W-:-:S04]  /*0d70*/  LEA R54, P4, R53, UR8, 0x2 ;  /* 0x0000000835367c11 */ /* 0x000fc8000f8810ff */
[----:B------:R-:W-:-:S05]  /*0d80*/  LEA.HI.X R55, R53, UR9, R88, 0x2, P4 ;  /* 0x0000000935377c11 */ /* 0x000fca000a0f1458 */
[----:B------:R-:W2:Y:S01]  /*0d90*/  LDG.E.CONSTANT R54, desc[UR4][R54.64+-0x8] ;  /* 0xfffff80436367981 */ /* 0x000ea2000c1e9900 */
[----:B------:R-:W-:-:S05]  /*0da0*/  IMAD R53, R80, 0x4, R33 ;  /* 0x0000000450357824 */ /* 0x000fca00078e0221 */
[----:B--2---:R1:W-:Y:S02]  /*0db0*/  STS [R53], R54 ;  /* 0x0000003635007388 */ /* 0x0043e40000000800 */
.L_x_218:
[----:B------:R-:W-:Y:S05]  /*0dc0*/  BSYNC.RECONVERGENT B2 ;  /* 0x0000000000027941 */ /* 0x000fea0003800200 */
.L_x_217:
        /* <DEDUP_REMOVED lines=19> */
[----:B------:R-:W-:-:S05]  /*0f00*/  IMAD.IADD R53, R38, 0x1, R33 ;  /* 0x0000000126357824 */ /* 0x000fca00078e0221 */
[----:B--2---:R1:W-:Y:S02]  /*0f10*/  STS [R53], R54 ;  /* 0x0000003635007388 */ /* 0x0043e40000000800 */
.L_x_220:
[----:B------:R-:W-:Y:S05]  /*0f20*/  BSYNC.RECONVERGENT B2 ;  /* 0x0000000000027941 */ /* 0x000fea0003800200 */
.L_x_219:
        /* <DEDUP_REMOVED lines=22> */
.L_x_222:
[----:B------:R-:W-:Y:S05]  /*1090*/  BSYNC.RECONVERGENT B2 ;  /* 0x0000000000027941 */ /* 0x000fea0003800200 */
.L_x_221:
[----:B------:R-:W-:-:S13]  /*10a0*/  ISETP.GT.U32.AND P4, PT, R3, 0x23, PT ;  /* 0x000000230300780c */ /* 0x000fda0003f84070 */
[----:B------:R-:W-:Y:S05]  /*10b0*/  @P4 BRA `(.L_x_213) ;  /* 0x0000002c00204947 */ /* 0x000fea0003800000 */
[----:B01----:R-:W0:Y:S02]  /*10c0*/  LDC R54, c[0x0][0x360] ;  /* 0x0000d800ff367b82 */ /* 0x003e240000000800 */
[----:B0-----:R-:W-:-:S04]  /*10d0*/  IADD3 R53, PT, PT, R54, R51, R0 ;  /* 0x0000003336357210 */ /* 0x001fc80007ffe000 */
[----:B------:R-:W-:-:S04]  /*10e0*/  IADD3 R53, PT, PT, R54, R53, R54 ;  /* 0x0000003536357210 */ /* 0x000fc80007ffe036 */
[----:B------:R-:W-:-:S04]  /*10f0*/  IADD3 R53, PT, PT, R53, -0x2, R54 ;  /* 0xfffffffe35357810 */ /* 0x000fc80007ffe036 */
[----:B------:R-:W-:-:S04]  /*1100*/  ISETP.GE.AND P4, PT, R53, R52, PT ;  /* 0x000000343500720c */ /* 0x000fc80003f86270 */
[----:B------:R-:W-:Y:S01]  /*1110*/  ISETP.GT.AND P4, PT, R53, -0x1, !P4 ;  /* 0xffffffff3500780c */ /* 0x000fe20006784270 */
[----:B------:R-:W-:-:S03]  /*1120*/  IMAD.IADD R53, R51, 0x1, R3 ;  /* 0x0000000133357824 */ /* 0x000fc600078e0203 */
[----:B------:R-:W-:-:S13]  /*1130*/  PLOP3.LUT P4, PT, P4, P3, PT, 0x80, 0x8 ;  /* 0x000000000008781c */ /* 0x000fda0002787070 */
[----:B------:R-:W0:Y:S01]  /*1140*/  @P4 LDC.64 R54, c[0x0][0x380] ;  /* 0x0000e000ff364b82 */ /* 0x000e220000000a00 */
[----:B------:R-:W-:-:S04]  /*1150*/  @P4 IADD3 R53, P5, PT, R78, R53, RZ ;  /* 0x000000354e354210 */ /* 0x000fc80007fbe0ff */
[----:B------:R-:W-:Y:S02]  /*1160*/  @P4 LEA.HI.X.SX32 R88, R78, R18, 0x1, P5 ;  /* 0x000000124e584211 */ /* 0x000fe400028f0eff */
[----:B0-----:R-:W-:-:S04]  /*1170*/  @P4 LEA R54, P5, R53, R54, 0x2 ;  /* 0x0000003635364211 */ /* 0x001fc800078a10ff */
[----:B------:R-:W-:-:S05]  /*1180*/  @P4 LEA.HI.X R55, R53, R55, R88, 0x2, P5 ;  /* 0x0000003735374211 */ /* 0x000fca00028f1458 */
[----:B------:R-:W2:Y:S01]  /*1190*/  @P4 LDG.E.CONSTANT R54, desc[UR4][R54.64+-0x8] ;  /* 0xfffff80436364981 */ /* 0x000ea2000c1e9900 */
[----:B------:R-:W0:Y:S08]  /*11a0*/  @!P4 LDC R53, c[0x0][0x360] ;  /* 0x0000d800ff35cb82 */ /* 0x000e300000000800 */
[----:B------:R-:W1:Y:S01]  /*11b0*/  @P4 LDC R89, c[0x0][0x360] ;  /* 0x0000d800ff594b82 */ /* 0x000e620000000800 */
[----:B0-----:R-:W-:-:S04]  /*11c0*/  @!P4 IMAD R88, R53, 0x4, R0 ;  /* 0x000000043558c824 */ /* 0x001fc800078e0200 */
[----:B------:R-:W-:Y:S02]  /*11d0*/  @!P4 IMAD.U32 R53, R88, 0x4, R33 ;  /* 0x000000045835c824 */ /* 0x000fe400078e0021 */
[----:B------:R-:W-:Y:S02]  /*11e0*/  @!P4 IMAD.MOV.U32 R88, RZ, RZ, 0x7fffffff ;  /* 0x7fffffffff58c424 */ /* 0x000fe400078e00ff */
[----:B-1----:R-:W-:-:S03]  /*11f0*/  @P4 IMAD R90, R89, 0x4, R0 ;  /* 0x00000004595a4824 */ /* 0x002fc600078e0200 */
[----:B------:R3:W-:Y:S01]  /*1200*/  @!P4 STS [R53], R88 ;  /* 0x000000583500c388 */ /* 0x0007e20000000800 */
        /* <DEDUP_REMOVED lines=81> */
.L_x_224:
[----:B------:R-:W-:Y:S05]  /*1720*/  BSYNC.RECONVERGENT B2 ;  /* 0x0000000000027941 */ /* 0x000fea0003800200 */
.L_x_223:
        /* <DEDUP_REMOVED lines=25> */
.L_x_226:
[----:B------:R-:W-:Y:S05]  /*18c0*/  BSYNC.RECONVERGENT B2 ;  /* 0x0000000000027941 */ /* 0x000fea0003800200 */
.L_x_225:
        /* <DEDUP_REMOVED lines=26> */
.L_x_228:
[----:B------:R-:W-:Y:S05]  /*1a70*/  BSYNC.RECONVERGENT B2 ;  /* 0x0000000000027941 */ /* 0x000fea0003800200 */
.L_x_227:
        /* <DEDUP_REMOVED lines=26> */
.L_x_230:
[----:B------:R-:W-:Y:S05]  /*1c20*/  BSYNC.RECONVERGENT B2 ;  /* 0x0000000000027941 */ /* 0x000fea0003800200 */
.L_x_229:
        /* <DEDUP_REMOVED lines=27> */
.L_x_232:
[----:B------:R-:W-:Y:S05]  /*1de0*/  BSYNC.RECONVERGENT B2 ;  /* 0x0000000000027941 */ /* 0x000fea0003800200 */
.L_x_231:
        /* <DEDUP_REMOVED lines=55> */
[--C-:B------:R-:W-:Y:S02]  /*2160*/  @!P4 IMAD.U32 R54, R54, 0x4, R33.reuse ;  /* 0x000000043636c824 */ /* 0x100fe400078e0021 */
[----:B-1----:R-:W-:Y:S02]  /*2170*/  @P4 IMAD R88, R89, 0xd, R0 ;  /* 0x0000000d59584824 */ /* 0x002fe400078e0200 */
[----:B------:R-:W-:Y:S02]  /*2180*/  @!P4 IMAD.MOV.U32 R89, RZ, RZ, 0x7fffffff ;  /* 0x7fffffffff59c424 */ /* 0x000fe400078e00ff */
[----:B------:R-:W-:-:S03]  /*2190*/  @P4 IMAD.U32 R55, R88, 0x4, R33 ;  /* 0x0000000458374824 */ /* 0x000fc600078e0021 */
[----:B------:R3:W-:Y:S04]  /*21a0*/  @!P4 STS [R54], R89 ;  /* 0x000000593600c388 */ /* 0x0007e80000000800 */
[----:B--2---:R3:W-:Y:S01]  /*21b0*/  @P4 STS [R55], R52 ;  /* 0x0000003437004388 */ /* 0x0047e20000000800 */
[----:B------:R-:W-:-:S13]  /*21c0*/  ISETP.GT.U32.AND P4, PT, R13, 0x23, PT ;  /* 0x000000230d00780c */ /* 0x000fda0003f84070 */
[----:B---3--:R-:W-:Y:S05]  /*21d0*/  @P4 BRA `(.L_x_213) ;  /* 0x0000001800d84947 */ /* 0x008fea0003800000 */
[----:B------:R-:W-:-:S04]  /*21e0*/  ISETP.NE.AND P6, PT, R87, RZ, PT ;  /* 0x000000ff5700720c */ /* 0x000fc80003fc5270 */
        /* <DEDUP_REMOVED lines=99> */
.L_x_234:
[----:B------:R-:W-:Y:S05]  /*2820*/  BSYNC.RECONVERGENT B2 ;  /* 0x0000000000027941 */ /* 0x000fea0003800200 */
.L_x_233:
        /* <DEDUP_REMOVED lines=18> */
.L_x_236:
[----:B------:R-:W-:Y:S05]  /*2950*/  BSYNC.RECONVERGENT B2 ;  /* 0x0000000000027941 */ /* 0x000fea0003800200 */
.L_x_235:
        /* <DEDUP_REMOVED lines=18> */
.L_x_238:
[----:B------:R-:W-:Y:S05]  /*2a80*/  BSYNC.RECONVERGENT B2 ;  /* 0x0000000000027941 */ /* 0x000fea0003800200 */
.L_x_237:
        /* <DEDUP_REMOVED lines=18> */
.L_x_240:
[----:B------:R-:W-:Y:S05]  /*2bb0*/  BSYNC.RECONVERGENT B2 ;  /* 0x0000000000027941 */ /* 0x000fea0003800200 */
.L_x_239:
        /* <DEDUP_REMOVED lines=18> */
.L_x_242:
[----:B------:R-:W-:Y:S05]  /*2ce0*/  BSYNC.RECONVERGENT B2 ;  /* 0x0000000000027941 */ /* 0x000fea0003800200 */
.L_x_241:
        /* <DEDUP_REMOVED lines=18> */
.L_x_244:
[----:B------:R-:W-:Y:S05]  /*2e10*/  BSYNC.RECONVERGENT B2 ;  /* 0x0000000000027941 */ /* 0x000fea0003800200 */
.L_x_243:
        /* <DEDUP_REMOVED lines=18> */
.L_x_246:
[----:B------:R-:W-:Y:S05]  /*2f40*/  BSYNC.RECONVERGENT B2 ;  /* 0x0000000000027941 */ /* 0x000fea0003800200 */
.L_x_245:
        /* <DEDUP_REMOVED lines=18> */
.L_x_248:
[----:B------:R-:W-:Y:S05]  /*3070*/  BSYNC.RECONVERGENT B2 ;  /* 0x0000000000027941 */ /* 0x000fea0003800200 */
.L_x_247:
        /* <DEDUP_REMOVED lines=18> */
.L_x_250:
[----:B------:R-:W-:Y:S05]  /*31a0*/  BSYNC.RECONVERGENT B2 ;  /* 0x0000000000027941 */ /* 0x000fea0003800200 */
.L_x_249:
        /* <DEDUP_REMOVED lines=18> */
.L_x_252:
[----:B------:R-:W-:Y:S05]  /*32d0*/  BSYNC.RECONVERGENT B2 ;  /* 0x0000000000027941 */ /* 0x000fea0003800200 */
.L_x_251:
        /* <DEDUP_REMOVED lines=18> */
.L_x_254:
[----:B------:R-:W-:Y:S05]  /*3400*/  BSYNC.RECONVERGENT B2 ;  /* 0x0000000000027941 */ /* 0x000fea0003800200 */
.L_x_253:
[----:B------:R-:W-:-:S13]  /*3410*/  ISETP.GT.U32.AND P4, PT, R37, 0x23, PT ;  /* 0x000000232500780c */ /* 0x000fda0003f84070 */
[----:B------:R-:W-:Y:S05]  /*3420*/  @P4 BRA `(.L_x_213) ;  /* 0x0000000800444947 */ /* 0x000fea0003800000 */
[----:B------:R-:W-:-:S04]  /*3430*/  ISETP.NE.AND P5, PT, R63, RZ, PT ;  /* 0x000000ff3f00720c */ /* 0x000fc80003fa5270 */
[----:B------:R-:W-:-:S13]  /*3440*/  PLOP3.LUT P4, PT, P5, P3, PT, 0x80, 0x8 ;  /* 0x000000000008781c */ /* 0x000fda0002f87070 */
[----:B01----:R-:W-:Y:S02]  /*3450*/  @P4 SHF.R.S32.HI R52, RZ, 0x1f, R51 ;  /* 0x0000001fff344819 */ /* 0x003fe40000011433 */
        /* <DEDUP_REMOVED lines=109> */
[----:B------:R0:W2:Y:S01]  /*3b30*/  @P4 LDG.E.CONSTANT R52, desc[UR4][R52.64+-0x8] ;  /* 0xfffff80434344981 */ /* 0x0000a2000c1e9900 */
[----:B------:R-:W1:Y:S08]  /*3b40*/  @!P4 LDC R55, c[0x0][0x360] ;  /* 0x0000d800ff37cb82 */ /* 0x000e700000000800 */
[----:B------:R-:W3:Y:S01]  /*3b50*/  @P4 LDC R89, c[0x0][0x360] ;  /* 0x0000d800ff594b82 */ /* 0x000ee20000000800 */
[----:B------:R-:W0:Y:S01]  /*3b60*/  LDCU UR6, c[0x0][0x360] ;  /* 0x00006c00ff0677ac */ /* 0x000e220008000800 */
[----:B-1----:R-:W-:-:S02]  /*3b70*/  @!P4 IMAD R54, R55, 0x22, R0 ;  /* 0x000000223736c824 */ /* 0x002fc400078e0200 */
[----:B0-----:R-:W-:Y:S02]  /*3b80*/  VIADD R53, R47, UR6 ;  /* 0x000000062f357c36 */ /* 0x001fe40008000000 */
[--C-:B------:R-:W-:Y:S02]  /*3b90*/  @!P4 IMAD.U32 R54, R54, 0x4, R33.reuse ;  /* 0x000000043636c824 */ /* 0x100fe400078e0021 */
[----:B---3--:R-:W-:Y:S02]  /*3ba0*/  @P4 IMAD R88, R89, 0x22, R0 ;  /* 0x0000002259584824 */ /* 0x008fe400078e0200 */
[----:B------:R-:W-:Y:S02]  /*3bb0*/  @!P4 IMAD.MOV.U32 R89, RZ, RZ, 0x7fffffff ;  /* 0x7fffffffff59c424 */ /* 0x000fe400078e00ff */
[----:B------:R-:W-:-:S03]  /*3bc0*/  @P4 IMAD.U32 R55, R88, 0x4, R33 ;  /* 0x0000000458374824 */ /* 0x000fc600078e0021 */
[----:B------:R3:W-:Y:S04]  /*3bd0*/  @!P4 STS [R54], R89 ;  /* 0x000000593600c388 */ /* 0x0007e80000000800 */
[----:B--2---:R3:W-:Y:S01]  /*3be0*/  @P4 STS [R55], R52 ;  /* 0x0000003437004388 */ /* 0x0047e20000000800 */
[----:B------:R-:W-:-:S13]  /*3bf0*/  ISETP.GT.U32.AND P4, PT, R53, 0x23, PT ;  /* 0x000000233500780c */ /* 0x000fda0003f84070 */
[----:B---3--:R-:W-:Y:S05]  /*3c00*/  @P4 BRA `(.L_x_213) ;  /* 0x00000000004c4947 */ /* 0x008fea0003800000 */
[----:B------:R-:W-:-:S13]  /*3c10*/  PLOP3.LUT P3, PT, P2, P3, PT, 0x80, 0x8 ;  /* 0x000000000008781c */ /* 0x000fda0001767070 */
[----:B------:R-:W0:Y:S02]  /*3c20*/  @!P3 LDC R53, c[0x0][0x360] ;  /* 0x0000d800ff35bb82 */ /* 0x000e240000000800 */
[----:B0-----:R-:W-:Y:S02]  /*3c30*/  @!P3 IMAD R52, R53, 0x23, R0 ;  /* 0x000000233534b824 */ /* 0x001fe400078e0200 */
[----:B------:R-:W-:Y:S02]  /*3c40*/  @!P3 IMAD.MOV.U32 R53, RZ, RZ, 0x7fffffff ;  /* 0x7fffffffff35b424 */ /* 0x000fe400078e00ff */
[----:B------:R-:W-:-:S05]  /*3c50*/  @!P3 IMAD.U32 R52, R52, 0x4, R33 ;  /* 0x000000043434b824 */ /* 0x000fca00078e0021 */
        /* <DEDUP_REMOVED lines=14> */
.L_x_213:
[----:B------:R-:W-:Y:S05]  /*3d40*/  BSYNC.RECONVERGENT B0 ;  /* 0x0000000000007941 */ /* 0x000fea0003800200 */
.L_x_212:
[C---:B------:R-:W-:Y:S02]  /*3d50*/  IMAD.IADD R32, R27.reuse, 0x1, R32 ;  /* 0x000000011b207824 */ /* 0x040fe400078e0220 */
[C---:B------:R-:W-:Y:S02]  /*3d60*/  IMAD R33, R27.reuse, 0xc0, R33 ;  /* 0x000000c01b217824 */ /* 0x040fe400078e0221 */
[----:B0123--:R-:W-:Y:S02]  /*3d70*/  VIADD R52, R32, 0x2 ;  /* 0x0000000220347836 */ /* 0x00ffe40000000000 */
[C---:B------:R-:W-:Y:S02]  /*3d80*/  IMAD R78, R27.reuse, UR10, R78 ;  /* 0x0000000a1b4e7c24 */ /* 0x040fe4000f8e024e */
[----:B------:R-:W-:Y:S01]  /*3d90*/  IMAD.IADD R36, R27, 0x1, R36 ;  /* 0x000000011b247824 */ /* 0x000fe200078e0224 */
[----:B------:R-:W-:-:S13]  /*3da0*/  ISETP.GE.U32.AND P3, PT, R52, 0x10, PT ;  /* 0x000000103400780c */ /* 0x000fda0003f66070 */
[----:B------:R-:W-:Y:S05]  /*3db0*/  @!P3 BRA `(.L_x_255) ;  /* 0xffffffcc0044b947 */ /* 0x000fea000383ffff */
.L_x_211:
[----:B------:R-:W-:Y:S05]  /*3dc0*/  BSYNC.RECONVERGENT B1 ;  /* 0x0000000000017941 */ /* 0x000fea0003800200 */
.L_x_210:
[----:B------:R-:W0:Y:S01]  /*3dd0*/  S2R R3, SR_TID.Y ;  /* 0x0000000000037919 */ /* 0x000e220000002200 */
[----:B------:R-:W0:Y:S01]  /*3de0*/  S2UR UR6, SR_CTAID.Y ;  /* 0x00000000000679c3 */ /* 0x000e220000002600 */
[----:B------:R-:W1:Y:S01]  /*3df0*/  LDCU.64 UR12, c[0x0][0x398] ;  /* 0x00007300ff0c77ac */ /* 0x000e620008000a00 */
[----:B------:R-:W2:Y:S06]  /*3e00*/  S2R R4, SR_TID.X ;  /* 0x0000000000047919 */ /* 0x000eac0000002100 */
[----:B------:R-:W0:Y:S02]  /*3e10*/  LDC R0, c[0x0][0x364] ;  /* 0x0000d900ff007b82 */ /* 0x000e240000000800 */
[----:B0-----:R-:W-:-:S02]  /*3e20*/  IMAD R0, R0, UR6, R3 ;  /* 0x0000000600007c24 */ /* 0x001fc4000f8e0203 */
[----:B--2---:R-:W-:-:S04]  /*3e30*/  IMAD.IADD R51, R51, 0x1, R4 ;  /* 0x0000000133337824 */ /* 0x004fc800078e0204 */
[----:B------:R-:W-:Y:S01]  /*3e40*/  BAR.SYNC.DEFER_BLOCKING 0x0 ;  /* 0x0000000000007b1d */ /* 0x000fe20000010000 */
[----:B-1----:R-:W-:-:S04]  /*3e50*/  ISETP.GE.AND P0, PT, R0, UR13, PT ;  /* 0x0000000d00007c0c */ /* 0x002fc8000bf06270 */
[----:B------:R-:W-:-:S13]  /*3e60*/  ISETP.GE.OR P0, PT, R51, UR12, P0 ;  /* 0x0000000c33007c0c */ /* 0x000fda0008706670 */
[----:B------:R-:W-:Y:S05]  /*3e70*/  @P0 EXIT ;  /* 0x000000000000094d */ /* 0x000fea0003800000 */
[----:B------:R-:W0:Y:S01]  /*3e80*/  S2R R5, SR_CgaCtaId ;  /* 0x0000000000057919 */ /* 0x000e220000008800 */
[----:B------:R-:W-:Y:S01]  /*3e90*/  MOV R2, 0x400 ;  /* 0x0000040000027802 */ /* 0x000fe20000000f00 */
[----:B------:R-:W1:Y:S02]  /*3ea0*/  LDCU.U8 UR6, c[0x3][URZ] ;  /* 0x00c00000ff0677ac */ /* 0x000e640008000000 */
[----:B-1----:R-:W-:Y:S01]  /*3eb0*/  UISETP.NE.AND UP0, UPT, UR6, URZ, UPT ;  /* 0x000000ff0600728c */ /* 0x002fe2000bf05270 */
[----:B0-----:R-:W-:-:S05]  /*3ec0*/  LEA R2, R5, R2, 0x18 ;  /* 0x0000000205027211 */ /* 0x001fca00078ec0ff */
[----:B------:R-:W-:Y:S02]  /*3ed0*/  IMAD R3, R3, 0xc0, R2 ;  /* 0x000000c003037824 */ /* 0x000fe400078e0202 */
[----:B------:R-:W-:Y:S02]  /*3ee0*/  IMAD.MOV.U32 R2, RZ, RZ, 0x7dcccccc ;  /* 0x7dccccccff027424 */ /* 0x000fe400078e00ff */
[----:B------:R-:W-:Y:S02]  /*3ef0*/  IMAD R4, R4, 0x4, R3 ;  /* 0x0000000404047824 */ /* 0x000fe400078e0203 */
[----:B------:R-:W-:-:S03]  /*3f00*/  IMAD.MOV.U32 R3, RZ, RZ, -0x2333334 ;  /* 0xfdccccccff037424 */ /* 0x000fc600078e00ff */
[----:B------:R0:W1:Y:S01]  /*3f10*/  LDS R6, [R4+0x188] ;  /* 0x0001880004067984 */ /* 0x0000620000000800 */
[----:B------:R-:W-:Y:S05]  /*3f20*/  BRA.U !UP0, `(.L_x_256) ;  /* 0x0000000108107547 */ /* 0x000fea000b800000 */
[----:B------:R-:W2:Y:S02]  /*3f30*/  LDS R5, [R4] ;  /* 0x0000000004057984 */ /* 0x000ea40000000800 */
[----:B--2---:R-:W-:-:S13]  /*3f40*/  FSETP.NAN.AND P0, PT, |R5|, |R5|, PT ;  /* 0x400000050500720b */ /* 0x004fda0003f08200 */
[C---:B------:R-:W-:Y:S02]  /*3f50*/  @!P0 FMNMX R3, R5.reuse, -3.40282346638528859812e+37, !PT ;  /* 0xfdcccccc05038809 */ /* 0x040fe40007800000 */
[----:B------:R-:W-:-:S07]  /*3f60*/  @!P0 FMNMX R2, R5, 3.40282346638528859812e+37, PT ;  /* 0x7dcccccc05028809 */ /* 0x000fce0003800000 */
.L_x_256:
[----:B------:R-:W2:Y:S02]  /*3f70*/  LDCU.U8 UR6, c[0x3][0x1] ;  /* 0x00c00020ff0677ac */ /* 0x000ea40008000000 */
[----:B--2---:R-:W-:-:S09]  /*3f80*/  UISETP.NE.AND UP0, UPT, UR6, URZ, UPT ;  /* 0x000000ff0600728c */ /* 0x004fd2000bf05270 */
[----:B------:R-:W-:Y:S05]  /*3f90*/  BRA.U !UP0, `(.L_x_257) ;  /* 0x0000000108187547 */ /* 0x000fea000b800000 */
[----:B------:R-:W2:Y:S02]  /*3fa0*/  LDS R5, [R4+0x4] ;  /* 0x0000040004057984 */ /* 0x000ea40000000800 */
[----:B--2---:R-:W-:-:S13]  /*3fb0*/  FSETP.NAN.AND P1, PT, |R5|, |R5|, PT ;  /* 0x400000050500720b */ /* 0x004fda0003f28200 */
[CC--:B------:R-:W-:Y:S02]  /*3fc0*/  @!P1 FSETP.GT.AND P0, PT, R5.reuse, R3.reuse, PT ;  /* 0x000000030500920b */ /* 0x0c0fe40003f04000 */
[CC--:B------:R-:W-:Y:S02]  /*3fd0*/  @!P1 FSETP.GEU.AND P2, PT, R5.reuse, R2.reuse, PT ;  /* 0x000000020500920b */ /* 0x0c0fe40003f4e000 */
[C---:B------:R-:W-:Y:S02]  /*3fe0*/  @!P1 FSEL R3, R5.reuse, R3, P0 ;  /* 0x0000000305039208 */ /* 0x040fe40000000000 */
[----:B------:R-:W-:-:S09]  /*3ff0*/  @!P1 FSEL R2, R5, R2, !P2 ;  /* 0x0000000205029208 */ /* 0x000fd20005000000 */
.L_x_257:
        /* <DEDUP_REMOVED lines=9> */
.L_x_258:
        /* <DEDUP_REMOVED lines=9> */
.L_x_259:
        /* <DEDUP_REMOVED lines=9> */
.L_x_260:
        /* <DEDUP_REMOVED lines=9> */
.L_x_261:
        /* <DEDUP_REMOVED lines=9> */
.L_x_262:
        /* <DEDUP_REMOVED lines=9> */
.L_x_263:
        /* <DEDUP_REMOVED lines=9> */
.L_x_264:
        /* <DEDUP_REMOVED lines=9> */
.L_x_265:
        /* <DEDUP_REMOVED lines=9> */
.L_x_266:
        /* <DEDUP_REMOVED lines=9> */
.L_x_267:
        /* <DEDUP_REMOVED lines=9> */
.L_x_268:
        /* <DEDUP_REMOVED lines=9> */
.L_x_269:
        /* <DEDUP_REMOVED lines=9> */
.L_x_270:
        /* <DEDUP_REMOVED lines=9> */
.L_x_271:
        /* <DEDUP_REMOVED lines=9> */
.L_x_272:
        /* <DEDUP_REMOVED lines=9> */
.L_x_273:
        /* <DEDUP_REMOVED lines=9> */
.L_x_274:
        /* <DEDUP_REMOVED lines=9> */
.L_x_275:
        /* <DEDUP_REMOVED lines=9> */
.L_x_276:
        /* <DEDUP_REMOVED lines=9> */
.L_x_277:
        /* <DEDUP_REMOVED lines=9> */
.L_x_278:
        /* <DEDUP_REMOVED lines=9> */
.L_x_279:
[----:B------:R-:W2:Y:S01]  /*4c60*/  LDCU.U8 UR6, c[0x3][0x18] ;  /* 0x00c00300ff0677ac */ /* 0x000ea20008000000 */
[----:B-1----:R-:W-:Y:S01]  /*4c70*/  FADD R5, R6, R6 ;  /* 0x0000000606057221 */ /* 0x002fe20000000000 */
[----:B--2---:R-:W-:-:S09]  /*4c80*/  UISETP.NE.AND UP0, UPT, UR6, URZ, UPT ;  /* 0x000000ff0600728c */ /* 0x004fd2000bf05270 */
[----:B------:R-:W-:Y:S05]  /*4c90*/  BRA.U !UP0, `(.L_x_280) ;  /* 0x0000000108187547 */ /* 0x000fea000b800000 */
[----:B0-----:R-:W0:Y:S02]  /*4ca0*/  LDS R4, [R4+0x310] ;  /* 0x0003100004047984 */ /* 0x001e240000000800 */
[----:B0-----:R-:W-:-:S13]  /*4cb0*/  FSETP.NAN.AND P1, PT, |R4|, |R4|, PT ;  /* 0x400000040400720b */ /* 0x001fda0003f28200 */
[CC--:B------:R-:W-:Y:S02]  /*4cc0*/  @!P1 FSETP.GT.AND P0, PT, R4.reuse, R3.reuse, PT ;  /* 0x000000030400920b */ /* 0x0c0fe40003f04000 */
[CC--:B------:R-:W-:Y:S02]  /*4cd0*/  @!P1 FSETP.GEU.AND P2, PT, R4.reuse, R2.reuse, PT ;  /* 0x000000020400920b */ /* 0x0c0fe40003f4e000 */
[C---:B------:R-:W-:Y:S02]  /*4ce0*/  @!P1 FSEL R3, R4.reuse, R3, P0 ;  /* 0x0000000304039208 */ /* 0x040fe40000000000 */
[----:B------:R-:W-:-:S09]  /*4cf0*/  @!P1 FSEL R2, R4, R2, !P2 ;  /* 0x0000000204029208 */ /* 0x000fd20005000000 */
.L_x_280:
[----:B------:R-:W-:Y:S01]  /*4d00*/  FADD R2, R3, R2 ;  /* 0x0000000203027221 */ /* 0x000fe20000000000 */
[----:B0-----:R-:W-:Y:S01]  /*4d10*/  IMAD.MOV.U32 R4, RZ, RZ, 0x0 ;  /* 0x00000000ff047424 */ /* 0x001fe200078e00ff */
[----:B------:R-:W0:Y:S01]  /*4d20*/  LDCU.64 UR6, c[0x0][0x388] ;  /* 0x00007100ff0677ac */ /* 0x000e220008000a00 */
[----:B------:R-:W-:Y:S02]  /*4d30*/  IMAD R0, R0, UR12, R51 ;  /* 0x0000000c00007c24 */ /* 0x000fe4000f8e0233 */
[----:B------:R-:W-:Y:S01]  /*4d40*/  FADD R6, R2, -R5 ;  /* 0x8000000502067221 */ /* 0x000fe20000000000 */
[----:B------:R-:W-:-:S03]  /*4d50*/  IMAD.MOV.U32 R5, RZ, RZ, 0x3fe00000 ;  /* 0x3fe00000ff057424 */ /* 0x000fc600078e00ff */
[----:B------:R-:W1:Y:S03]  /*4d60*/  F2F.F64.F32 R2, R6 ;  /* 0x0000000600027310 */ /* 0x000e660000201800 */
[----:B-1----:R-:W-:-:S10]  /*4d70*/  DFMA R2, R2, R4, 0.5 ;  /* 0x3fe000000202742b */ /* 0x002fd40000000004 */
[----:B------:R-:W1:Y:S02]  /*4d80*/  F2F.F32.F64 R2, R2 ;  /* 0x0000000200027310 */ /* 0x000e640000301000 */
[----:B-1----:R-:W-:-:S04]  /*4d90*/  FSETP.GEU.AND P0, PT, R2, RZ, PT ;  /* 0x000000ff0200720b */ /* 0x002fc80003f0e000 */
[----:B------:R-:W-:-:S04]  /*4da0*/  FSEL R4, R2, RZ, P0 ;  /* 0x000000ff02047208 */ /* 0x000fc80000000000 */
[----:B------:R-:W-:Y:S02]  /*4db0*/  FMNMX.NAN R7, R4, 255, PT ;  /* 0x437f000004077809 */ /* 0x000fe40003820000 */
[----:B0-----:R-:W-:-:S04]  /*4dc0*/  IADD3 R4, P0, PT, R0, UR6, RZ ;  /* 0x0000000600047c10 */ /* 0x001fc8000ff1e0ff */
[----:B------:R-:W0:Y:S01]  /*4dd0*/  F2I.U32.TRUNC.NTZ R7, R7 ;  /* 0x0000000700077305 */ /* 0x000e22000020f000 */
[----:B------:R-:W-:-:S05]  /*4de0*/  LEA.HI.X.SX32 R5, R0, UR7, 0x1, P0 ;  /* 0x0000000700057c11 */ /* 0x000fca00080f0eff */
[----:B0-----:R-:W-:Y:S01]  /*4df0*/  STG.E.U8 desc[UR4][R4.64], R7 ;  /* 0x0000000704007986 */ /* 0x001fe2000c101104 */
[----:B------:R-:W-:Y:S05]  /*4e00*/  EXIT ;  /* 0x000000000000794d */ /* 0x000fea0003800000 */
.L_x_281:
        /* <DEDUP_REMOVED lines=15> */
.L_x_352:


//--------------------- .text._Z20laplace_morph_kernelIfhLi32ELi12ELi3EEvPT_PT0_Phii --------------------------
	.section	.text._Z20laplace_morph_kernelIfhLi32ELi12ELi3EEvPT_PT0_Phii,"ax",@progbits
	.align	128
        .global         _Z20laplace_morph_kernelIfhLi32ELi12ELi3EEvPT_PT0_Phii
        .type           _Z20laplace_morph_kernelIfhLi32ELi12ELi3EEvPT_PT0_Phii,@function
        .size           _Z20laplace_morph_kernelIfhLi32ELi12ELi3EEvPT_PT0_Phii,(.L_x_353 - _Z20laplace_morph_kernelIfhLi32ELi12ELi3EEvPT_PT0_Phii)
        .other          _Z20laplace_morph_kernelIfhLi32ELi12ELi3EEvPT_PT0_Phii,@"STO_CUDA_ENTRY STV_DEFAULT"
_Z20laplace_morph_kernelIfhLi32ELi12ELi3EEvPT_PT0_Phii:
.text._Z20laplace_morph_kernelIfhLi32ELi12ELi3EEvPT_PT0_Phii:
[----:B------:R-:W-:Y:S01]  /*0000*/  LDC R1, c[0x0][0x37c] ;  /* 0x0000df00ff017b82 */ /* 0x000fe20000000800 */
[----:B------:R-:W0:Y:S07]  /*0010*/  S2R R8, SR_TID.Y ;  /* 0x0000000000087919 */ /* 0x000e2e0000002200 */
[----:B------:R-:W1:Y:S01]  /*0020*/  LDC R59, c[0x0][0x360] ;  /* 0x0000d800ff3b7b82 */ /* 0x000e620000000800 */
[----:B------:R-:W2:Y:S01]  /*0030*/  LDCU.64 UR4, c[0x0][0x358] ;  /* 0x00006b00ff0477ac */ /* 0x000ea20008000a00 */
[----:B------:R-:W-:Y:S01]  /*0040*/  BSSY.RECONVERGENT B1, `(.L_x_282) ;  /* 0x00003a2000017945 */ /* 0x000fe20003800200 */
[----:B------:R-:W3:Y:S05]  /*0050*/  LDCU UR10, c[0x0][0x398] ;  /* 0x00007300ff0a77ac */ /* 0x000eea0008000800 */
[----:B------:R-:W1:Y:S01]  /*0060*/  S2UR UR6, SR_CTAID.X ;  /* 0x00000000000679c3 */ /* 0x000e620000002500 */
[----:B------:R-:W4:Y:S07]  /*0070*/  LDCU.64 UR8, c[0x0][0x380] ;  /* 0x00007000ff0877ac */ /* 0x000f2e0008000a00 */
[----:B------:R-:W5:Y:S08]  /*0080*/  S2UR UR7, SR_CTAID.Y ;  /* 0x00000000000779c3 */ /* 0x000f700000002600 */
[----:B------:R-:W5:Y:S01]  /*0090*/  LDC R90, c[0x0][0x364] ;  /* 0x0000d900ff5a7b82 */ /* 0x000f620000000800 */
[----:B0-----:R-:W-:Y:S01]  /*00a0*/  ISETP.GT.U32.AND P0, PT, R8, 0xd, PT ;  /* 0x0000000d0800780c */ /* 0x001fe20003f04070 */
[----:B-1----:R-:W-:-:S02]  /*00b0*/  IMAD R88, R59, UR6, RZ ;  /* 0x000000063b587c24 */ /* 0x002fc4000f8e02ff */
[----:B-----5:R-:W-:-:S10]  /*00c0*/  IMAD R43, R90, UR7, RZ ;  /* 0x000000075a2b7c24 */ /* 0x020fd4000f8e02ff */
[----:B--234-:R-:W-:Y:S05]  /*00d0*/  @P0 BRA `(.L_x_283) ;  /* 0x0000003800600947 */ /* 0x01cfea0003800000 */
[----:B------:R-:W0:Y:S01]  /*00e0*/  S2R R41, SR_TID.X ;  /* 0x0000000000297919 */ /* 0x000e220000002100 */
[----:B------:R-:W1:Y:S01]  /*00f0*/  LDCU UR6, c[0x0][0x398] ;  /* 0x00007300ff0677ac */ /* 0x000e620008000800 */
[----:B------:R-:W-:Y:S01]  /*0100*/  SHF.R.S32.HI R54, RZ, 0x1f, R88 ;  /* 0x0000001fff367819 */ /* 0x000fe20000011458 */
[----:B------:R-:W-:Y:S01]  /*0110*/  IMAD.IADD R31, R43, 0x1, R8 ;  /* 0x000000012b1f7824 */ /* 0x000fe200078e0208 */
[----:B------:R-:W2:Y:S01]  /*0120*/  S2R R6, SR_CgaCtaId ;  /* 0x0000000000067919 */ /* 0x000ea20000008800 */
[----:B------:R-:W-:Y:S01]  /*0130*/  MOV R3, 0x400 ;  /* 0x0000040000037802 */ /* 0x000fe20000000f00 */
[----:B------:R-:W-:Y:S02]  /*0140*/  VIADD R29, R8, 0xffffffff ;  /* 0xffffffff081d7836 */ /* 0x000fe40000000000 */
[----:B0-----:R-:W-:Y:S01]  /*0150*/  IMAD.IADD R39, R59, 0x1, R41 ;  /* 0x000000013b277824 */ /* 0x001fe200078e0229 */
[----:B------:R-:W-:-:S03]  /*0160*/  IADD3 RZ, P2, PT, R88, R41, RZ ;  /* 0x0000002958ff7210 */ /* 0x000fc60007f5e0ff */
[--C-:B------:R-:W-:Y:S01]  /*0170*/  IMAD.IADD R37, R39, 0x1, R59.reuse ;  /* 0x0000000127257824 */ /* 0x100fe200078e023b */
[----:B--2---:R-:W-:Y:S01]  /*0180*/  LEA R3, R6, R3, 0x18 ;  /* 0x0000000306037211 */ /* 0x004fe200078ec0ff */
[----:B------:R-:W-:Y:S02]  /*0190*/  IMAD.X R66, RZ, RZ, R54, P2 ;  /* 0x000000ffff427224 */ /* 0x000fe400010e0636 */
[----:B------:R-:W-:Y:S02]  /*01a0*/  IMAD.IADD R35, R37, 0x1, R59 ;  /* 0x0000000125237824 */ /* 0x000fe400078e023b */
[----:B------:R-:W-:Y:S02]  /*01b0*/  IMAD R32, R8, 0xc0, R3 ;  /* 0x000000c008207824 */ /* 0x000fe400078e0203 */
[----:B------:R-:W-:Y:S02]  /*01c0*/  IMAD.IADD R33, R35, 0x1, R59 ;  /* 0x0000000123217824 */ /* 0x000fe400078e023b */
[----:B------:R-:W-:-:S02]  /*01d0*/  VIADD R3, R31, 0xffffffff ;  /* 0xffffffff1f037836 */ /* 0x000fc40000000000 */
[--C-:B------:R-:W-:Y:S02]  /*01e0*/  IMAD.IADD R86, R33, 0x1, R59.reuse ;  /* 0x0000000121567824 */ /* 0x100fe400078e023b */
[----:B-1----:R-:W-:Y:S02]  /*01f0*/  IMAD R3, R3, UR6, RZ ;  /* 0x0000000603037c24 */ /* 0x002fe4000f8e02ff */
[----:B------:R-:W-:-:S04]  /*0200*/  IMAD.IADD R84, R86, 0x1, R59 ;  /* 0x0000000156547824 */ /* 0x000fc800078e023b */
        /* <DEDUP_REMOVED lines=25> */
[----:B------:R-:W-:Y:S02]  /*03a0*/  ISETP.GE.AND P1, PT, R0, UR6, PT ;  /* 0x0000000600007c0c */ /* 0x000fe4000bf26270 */
[----:B------:R-:W-:Y:S01]  /*03b0*/  ISETP.GT.AND P3, PT, R4, -0x1, !P0 ;  /* 0xffffffff0400780c */ /* 0x000fe20004764270 */
[--C-:B------:R-:W-:Y:S01]  /*03c0*/  IMAD.IADD R40, R42, 0x1, R59.reuse ;  /* 0x000000012a287824 */ /* 0x100fe200078e023b */
[----:B------:R-:W-:Y:S02]  /*03d0*/  IADD3 RZ, P0, PT, R88, R39, RZ ;  /* 0x0000002758ff7210 */ /* 0x000fe40007f1e0ff */
[C---:B------:R-:W-:Y:S01]  /*03e0*/  ISETP.GT.AND P2, PT, R0.reuse, -0x1, !P1 ;  /* 0xffffffff0000780c */ /* 0x040fe20004f44270 */
[--C-:B------:R-:W-:Y:S01]  /*03f0*/  IMAD.IADD R0, R0, 0x1, R59.reuse ;  /* 0x0000000100007824 */ /* 0x100fe200078e023b */
[----:B------:R-:W-:Y:S01]  /*0400*/  IADD3 RZ, P1, PT, R88, R37, RZ ;  /* 0x0000002558ff7210 */ /* 0x000fe20007f3e0ff */
[--C-:B------:R-:W-:Y:S01]  /*0410*/  IMAD.X R64, RZ, RZ, R54.reuse, P0 ;  /* 0x000000ffff407224 */ /* 0x100fe200000e0636 */
[----:B------:R-:W-:Y:S01]  /*0420*/  P2R R75, PR, RZ, 0x4 ;  /* 0x00000004ff4b7803 */ /* 0x000fe20000000000 */
[--C-:B------:R-:W-:Y:S01]  /*0430*/  IMAD.IADD R2, R0, 0x1, R59.reuse ;  /* 0x0000000100027824 */ /* 0x100fe200078e023b */
[C---:B------:R-:W-:Y:S01]  /*0440*/  IADD3 RZ, P0, PT, R88.reuse, R35, RZ ;  /* 0x0000002358ff7210 */ /* 0x040fe20007f1e0ff */
[--C-:B------:R-:W-:Y:S01]  /*0450*/  IMAD.X R62, RZ, RZ, R54.reuse, P1 ;  /* 0x000000ffff3e7224 */ /* 0x100fe200008e0636 */
[----:B------:R-:W-:Y:S01]  /*0460*/  IADD3 RZ, P2, PT, R88, R33, RZ ;  /* 0x0000002158ff7210 */ /* 0x000fe20007f5e0ff */
[C-C-:B------:R-:W-:Y:S01]  /*0470*/  IMAD.IADD R4, R2.reuse, 0x1, R59.reuse ;  /* 0x0000000102047824 */ /* 0x140fe200078e023b */
[----:B------:R-:W-:Y:S01]  /*0480*/  ISETP.GE.AND P1, PT, R2, UR6, PT ;  /* 0x0000000602007c0c */ /* 0x000fe2000bf26270 */
[--C-:B------:R-:W-:Y:S01]  /*0490*/  IMAD.X R56, RZ, RZ, R54.reuse, P0 ;  /* 0x000000ffff387224 */ /* 0x100fe200000e0636 */
[----:B------:R-:W-:Y:S01]  /*04a0*/  P2R R77, PR, RZ, 0x8 ;  /* 0x00000008ff4d7803 */ /* 0x000fe20000000000 */
        /* <DEDUP_REMOVED lines=25> */
[C-C-:B------:R-:W-:Y:S01]  /*0640*/  IMAD.IADD R2, R0.reuse, 0x1, R59.reuse ;  /* 0x0000000100027824 */ /* 0x140fe200078e023b */
[----:B------:R-:W-:Y:S01]  /*0650*/  ISETP.GE.AND P0, PT, R0, UR6, PT ;  /* 0x0000000600007c0c */ /* 0x000fe2000bf06270 */
[--C-:B------:R-:W-:Y:S01]  /*0660*/  IMAD.IADD R18, R22, 0x1, R59.reuse ;  /* 0x0000000116127824 */ /* 0x100fe200078e023b */
[----:B------:R-:W-:Y:S02]  /*0670*/  P2R R71, PR, RZ, 0x4 ;  /* 0x00000004ff477803 */ /* 0x000fe40000000000 */
        /* <DEDUP_REMOVED lines=32> */
[----:B------:R-:W-:Y:S02]  /*0880*/  ISETP.GE.AND P0, PT, R2, UR6, PT ;  /* 0x0000000602007c0c */ /* 0x000fe4000bf06270 */
[----:B------:R-:W-:Y:S02]  /*0890*/  ISETP.GE.AND P1, PT, R0, UR6, PT ;  /* 0x0000000600007c0c */ /* 0x000fe4000bf26270 */
[----:B------:R-:W-:Y:S01]  /*08a0*/  ISETP.GT.AND P0, PT, R2, -0x1, !P0 ;  /* 0xffffffff0200780c */ /* 0x000fe20004704270 */
[C-C-:B------:R-:W-:Y:S01]  /*08b0*/  IMAD.IADD R2, R0.reuse, 0x1, R59.reuse ;  /* 0x0000000100027824 */ /* 0x140fe200078e023b */
[----:B------:R-:W-:Y:S01]  /*08c0*/  ISETP.GT.AND P1, PT, R0, -0x1, !P1 ;  /* 0xffffffff0000780c */ /* 0x000fe20004f24270 */
[----:B------:R-:W-:-:S03]  /*08d0*/  IMAD.IADD R0, R6, 0x1, R59 ;  /* 0x0000000106007824 */ /* 0x000fc600078e023b */
[----:B------:R-:W-:-:S04]  /*08e0*/  ISETP.GE.AND P2, PT, R2, UR6, PT ;  /* 0x0000000602007c0c */ /* 0x000fc8000bf46270 */
[----:B------:R-:W-:Y:S01]  /*08f0*/  ISETP.GT.AND P2, PT, R2, -0x1, !P2 ;  /* 0xffffffff0200780c */ /* 0x000fe20005744270 */
[----:B------:R-:W-:-:S04]  /*0900*/  IMAD.SHL.U32 R2, R41, 0x4, RZ ;  /* 0x0000000429027824 */ /* 0x000fc800078e00ff */
        /* <DEDUP_REMOVED lines=19> */
[----:B------:R-:W-:-:S07]  /*0a40*/  IMAD R2, R59, 0x74, R2 ;  /* 0x000000743b027824 */ /* 0x000fce00078e0202 */
.L_x_331:
        /* <DEDUP_REMOVED lines=22> */
.L_x_287:
[----:B------:R-:W-:Y:S02]  /*0bb0*/  IMAD R60, R41, 0x4, R32 ;  /* 0x00000004293c7824 */ /* 0x000fe400078e0220 */
[----:B------:R-:W-:-:S05]  /*0bc0*/  IMAD.MOV.U32 R59, RZ, RZ, 0x7fffffff ;  /* 0x7fffffffff3b7424 */ /* 0x000fca00078e00ff */
[----:B------:R1:W-:Y:S02]  /*0bd0*/  STS [R60], R59 ;  /* 0x0000003b3c007388 */ /* 0x0003e40000000800 */
.L_x_288:
[----:B------:R-:W-:Y:S05]  /*0be0*/  BSYNC.RECONVERGENT B2 ;  /* 0x0000000000027941 */ /* 0x000fea0003800200 */
.L_x_286:
        /* <DEDUP_REMOVED lines=21> */
.L_x_290:
[----:B------:R-:W-:Y:S05]  /*0d40*/  BSYNC.RECONVERGENT B2 ;  /* 0x0000000000027941 */ /* 0x000fea0003800200 */
.L_x_289:
        /* <DEDUP_REMOVED lines=21> */
.L_x_292:
[----:B------:R-:W-:Y:S05]  /*0ea0*/  BSYNC.RECONVERGENT B2 ;  /* 0x0000000000027941 */ /* 0x000fea0003800200 */
.L_x_291:
        /* <DEDUP_REMOVED lines=22> */
.L_x_294:
[----:B------:R-:W-:Y:S05]  /*1010*/  BSYNC.RECONVERGENT B2 ;  /* 0x0000000000027941 */ /* 0x000fea0003800200 */
.L_x_293:
[----:B------:R-:W-:-:S13]  /*1020*/  ISETP.GT.U32.AND P4, PT, R33, 0x21, PT ;  /* 0x000000212100780c */ /* 0x000fda0003f84070 */
[----:B------:R-:W-:Y:S05]  /*1030*/  @P4 BRA `(.L_x_285) ;  /* 0x0000002800684947 */ /* 0x000fea0003800000 */
[----:B01----:R-:W0:Y:S02]  /*1040*/  LDC R60, c[0x0][0x360] ;  /* 0x0000d800ff3c7b82 */ /* 0x003e240000000800 */
[----:B0-----:R-:W-:-:S04]  /*1050*/  IADD3 R59, PT, PT, R60, R88, R41 ;  /* 0x000000583c3b7210 */ /* 0x001fc80007ffe029 */
[----:B------:R-:W-:-:S04]  /*1060*/  IADD3 R59, PT, PT, R60, R59, R60 ;  /* 0x0000003b3c3b7210 */ /* 0x000fc80007ffe03c */
[----:B------:R-:W-:Y:S01]  /*1070*/  IADD3 R59, PT, PT, R59, -0x1, R60 ;  /* 0xffffffff3b3b7810 */ /* 0x000fe20007ffe03c */
[----:B------:R-:W-:-:S03]  /*1080*/  IMAD.IADD R60, R88, 0x1, R33 ;  /* 0x00000001583c7824 */ /* 0x000fc600078e0221 */
[----:B------:R-:W-:-:S04]  /*1090*/  ISETP.GE.AND P4, PT, R59, R58, PT ;  /* 0x0000003a3b00720c */ /* 0x000fc80003f86270 */
[----:B------:R-:W-:-:S04]  /*10a0*/  ISETP.GT.AND P4, PT, R59, -0x1, !P4 ;  /* 0xffffffff3b00780c */ /* 0x000fc80006784270 */
[----:B------:R-:W-:-:S13]  /*10b0*/  PLOP3.LUT P4, PT, P4, P3, PT, 0x80, 0x8 ;  /* 0x000000000008781c */ /* 0x000fda0002787070 */
[C---:B------:R-:W-:Y:S02]  /*10c0*/  @P4 IADD3 R59, P5, PT, R3.reuse, R60, RZ ;  /* 0x0000003c033b4210 */ /* 0x040fe40007fbe0ff */
[----:B------:R-:W0:Y:S02]  /*10d0*/  @P4 LDC.64 R60, c[0x0][0x380] ;  /* 0x0000e000ff3c4b82 */ /* 0x000e240000000a00 */
[----:B------:R-:W-:Y:S02]  /*10e0*/  @P4 LEA.HI.X.SX32 R92, R3, R54, 0x1, P5 ;  /* 0x00000036035c4211 */ /* 0x000fe400028f0eff */
[----:B0-----:R-:W-:-:S04]  /*10f0*/  @P4 LEA R60, P5, R59, R60, 0x2 ;  /* 0x0000003c3b3c4211 */ /* 0x001fc800078a10ff */
[----:B------:R-:W-:-:S05]  /*1100*/  @P4 LEA.HI.X R61, R59, R61, R92, 0x2, P5 ;  /* 0x0000003d3b3d4211 */ /* 0x000fca00028f145c */
[----:B------:R-:W2:Y:S01]  /*1110*/  @P4 LDG.E.CONSTANT R60, desc[UR4][R60.64+-0x4] ;  /* 0xfffffc043c3c4981 */ /* 0x000ea2000c1e9900 */
[----:B------:R-:W0:Y:S08]  /*1120*/  @!P4 LDC R92, c[0x0][0x360] ;  /* 0x0000d800ff5ccb82 */ /* 0x000e300000000800 */
[----:B------:R-:W1:Y:S01]  /*1130*/  @P4 LDC R59, c[0x0][0x360] ;  /* 0x0000d800ff3b4b82 */ /* 0x000e620000000800 */
[----:B0-----:R-:W-:-:S02]  /*1140*/  @!P4 IMAD R83, R92, 0x4, R41 ;  /* 0x000000045c53c824 */ /* 0x001fc400078e0229 */
[----:B------:R-:W-:Y:S02]  /*1150*/  @!P4 IMAD.MOV.U32 R92, RZ, RZ, 0x7fffffff ;  /* 0x7fffffffff5cc424 */ /* 0x000fe400078e00ff */
[----:B-1----:R-:W-:Y:S02]  /*1160*/  @P4 IMAD R85, R59, 0x4, R41 ;  /* 0x000000043b554824 */ /* 0x002fe400078e0229 */
[--C-:B------:R-:W-:Y:S02]  /*1170*/  @!P4 IMAD.U32 R59, R83, 0x4, R32.reuse ;  /* 0x00000004533bc824 */ /* 0x100fe400078e0020 */
[----:B------:R-:W-:-:S03]  /*1180*/  @P4 IMAD.U32 R83, R85, 0x4, R32 ;  /* 0x0000000455534824 */ /* 0x000fc600078e0020 */
[----:B------:R3:W-:Y:S04]  /*1190*/  @!P4 STS [R59], R92 ;  /* 0x0000005c3b00c388 */ /* 0x0007e80000000800 */
        /* <DEDUP_REMOVED lines=80> */
.L_x_296:
[----:B------:R-:W-:Y:S05]  /*16a0*/  BSYNC.RECONVERGENT B2 ;  /* 0x0000000000027941 */ /* 0x000fea0003800200 */
.L_x_295:
        /* <DEDUP_REMOVED lines=25> */
.L_x_298:
[----:B------:R-:W-:Y:S05]  /*1840*/  BSYNC.RECONVERGENT B2 ;  /* 0x0000000000027941 */ /* 0x000fea0003800200 */
.L_x_297:
        /* <DEDUP_REMOVED lines=26> */
.L_x_300:
[----:B------:R-:W-:Y:S05]  /*19f0*/  BSYNC.RECONVERGENT B2 ;  /* 0x0000000000027941 */ /* 0x000fea0003800200 */
.L_x_299:
        /* <DEDUP_REMOVED lines=26> */
.L_x_302:
[----:B------:R-:W-:Y:S05]  /*1ba0*/  BSYNC.RECONVERGENT B2 ;  /* 0x0000000000027941 */ /* 0x000fea0003800200 */
.L_x_301:
        /* <DEDUP_REMOVED lines=27> */
.L_x_304:
[----:B------:R-:W-:Y:S05]  /*1d60*/  BSYNC.RECONVERGENT B2 ;  /* 0x0000000000027941 */ /* 0x000fea0003800200 */
.L_x_303:
        /* <DEDUP_REMOVED lines=27> */
.L_x_306:
[----:B------:R-:W-:Y:S05]  /*1f20*/  BSYNC.RECONVERGENT B2 ;  /* 0x0000000000027941 */ /* 0x000fea0003800200 */
.L_x_305:
        /* <DEDUP_REMOVED lines=133> */
.L_x_308:
[----:B------:R-:W-:Y:S05]  /*2780*/  BSYNC.RECONVERGENT B2 ;  /* 0x0000000000027941 */ /* 0x000fea0003800200 */
.L_x_307:
        /* <DEDUP_REMOVED lines=18> */
.L_x_310:
[----:B------:R-:W-:Y:S05]  /*28b0*/  BSYNC.RECONVERGENT B2 ;  /* 0x0000000000027941 */ /* 0x000fea0003800200 */
.L_x_309:
        /* <DEDUP_REMOVED lines=18> */
.L_x_312:
[----:B------:R-:W-:Y:S05]  /*29e0*/  BSYNC.RECONVERGENT B2 ;  /* 0x0000000000027941 */ /* 0x000fea0003800200 */
.L_x_311:
        /* <DEDUP_REMOVED lines=18> */
.L_x_314:
[----:B------:R-:W-:Y:S05]  /*2b10*/  BSYNC.RECONVERGENT B2 ;  /* 0x0000000000027941 */ /* 0x000fea0003800200 */
.L_x_313:
        /* <DEDUP_REMOVED lines=18> */
.L_x_316:
[----:B------:R-:W-:Y:S05]  /*2c40*/  BSYNC.RECONVERGENT B2 ;  /* 0x0000000000027941 */ /* 0x000fea0003800200 */
.L_x_315:
        /* <DEDUP_REMOVED lines=18> */
.L_x_318:
[----:B------:R-:W-:Y:S05]  /*2d70*/  BSYNC.RECONVERGENT B2 ;  /* 0x0000000000027941 */ /* 0x000fea0003800200 */
.L_x_317:
        /* <DEDUP_REMOVED lines=18> */
.L_x_320:
[----:B------:R-:W-:Y:S05]  /*2ea0*/  BSYNC.RECONVERGENT B2 ;  /* 0x0000000000027941 */ /* 0x000fea0003800200 */
.L_x_319:
        /* <DEDUP_REMOVED lines=18> */
.L_x_322:
[----:B------:R-:W-:Y:S05]  /*2fd0*/  BSYNC.RECONVERGENT B2 ;  /* 0x0000000000027941 */ /* 0x000fea0003800200 */
.L_x_321:
        /* <DEDUP_REMOVED lines=18> */
.L_x_324:
[----:B------:R-:W-:Y:S05]  /*3100*/  BSYNC.RECONVERGENT B2 ;  /* 0x0000000000027941 */ /* 0x000fea0003800200 */
.L_x_323:
        /* <DEDUP_REMOVED lines=18> */
.L_x_326:
[----:B------:R-:W-:Y:S05]  /*3230*/  BSYNC.RECONVERGENT B2 ;  /* 0x0000000000027941 */ /* 0x000fea0003800200 */
.L_x_325:
        /* <DEDUP_REMOVED lines=18> */
.L_x_328:
[----:B------:R-:W-:Y:S05]  /*3360*/  BSYNC.RECONVERGENT B2 ;  /* 0x0000000000027941 */ /* 0x000fea0003800200 */
.L_x_327:
        /* <DEDUP_REMOVED lines=18> */
.L_x_330:
[----:B------:R-:W-:Y:S05]  /*3490*/  BSYNC.RECONVERGENT B2 ;  /* 0x0000000000027941 */ /* 0x000fea0003800200 */
.L_x_329:
        /* <DEDUP_REMOVED lines=52> */
[----:B------:R-:W1:Y:S01]  /*37e0*/  @!P4 LDC R60, c[0x0][0x360] ;  /* 0x0000d800ff3ccb82 */ /* 0x000e620000000800 */
[----:B------:R-:W-:-:S07]  /*37f0*/  @!P4 IMAD.MOV.U32 R85, RZ, RZ, 0x7fffffff ;  /* 0x7fffffffff55c424 */ /* 0x000fce00078e00ff */
[----:B------:R-:W3:Y:S01]  /*3800*/  @P4 LDC R92, c[0x0][0x360] ;  /* 0x0000d800ff5c4b82 */ /* 0x000ee20000000800 */
[----:B------:R-:W0:Y:S01]  /*3810*/  LDCU UR6, c[0x0][0x360] ;  /* 0x00006c00ff0677ac */ /* 0x000e220008000800 */
[--C-:B-1----:R-:W-:Y:S02]  /*3820*/  @!P4 IMAD R61, R60, 0x20, R41.reuse ;  /* 0x000000203c3dc824 */ /* 0x102fe400078e0229 */
[----:B0-----:R-:W-:Y:S02]  /*3830*/  VIADD R59, R0, UR6 ;  /* 0x00000006003b7c36 */ /* 0x001fe40008000000 */
[----:B------:R-:W-:Y:S02]  /*3840*/  @!P4 IMAD.U32 R60, R61, 0x4, R32 ;  /* 0x000000043d3cc824 */ /* 0x000fe400078e0020 */
[----:B---3--:R-:W-:-:S03]  /*3850*/  @P4 IMAD R83, R92, 0x20, R41 ;  /* 0x000000205c534824 */ /* 0x008fc600078e0229 */
[----:B------:R3:W-:Y:S01]  /*3860*/  @!P4 STS [R60], R85 ;  /* 0x000000553c00c388 */ /* 0x0007e20000000800 */
[----:B------:R-:W-:-:S05]  /*3870*/  @P4 IMAD.U32 R61, R83, 0x4, R32 ;  /* 0x00000004533d4824 */ /* 0x000fca00078e0020 */
[----:B--2---:R3:W-:Y:S01]  /*3880*/  @P4 STS [R61], R58 ;  /* 0x0000003a3d004388 */ /* 0x0047e20000000800 */
[----:B------:R-:W-:-:S13]  /*3890*/  ISETP.GT.U32.AND P4, PT, R59, 0x21, PT ;  /* 0x000000213b00780c */ /* 0x000fda0003f84070 */
[----:B---3--:R-:W-:Y:S05]  /*38a0*/  @P4 BRA `(.L_x_285) ;  /* 0x00000000004c4947 */ /* 0x008fea0003800000 */
[----:B------:R-:W-:-:S13]  /*38b0*/  PLOP3.LUT P3, PT, P2, P3, PT, 0x80, 0x8 ;  /* 0x000000000008781c */ /* 0x000fda0001767070 */
[----:B------:R-:W0:Y:S01]  /*38c0*/  @!P3 LDC R58, c[0x0][0x360] ;  /* 0x0000d800ff3abb82 */ /* 0x000e220000000800 */
[----:B------:R-:W-:Y:S02]  /*38d0*/  @!P3 IMAD.MOV.U32 R61, RZ, RZ, 0x7fffffff ;  /* 0x7fffffffff3db424 */ /* 0x000fe400078e00ff */
[----:B0-----:R-:W-:-:S04]  /*38e0*/  @!P3 IMAD R59, R58, 0x21, R41 ;  /* 0x000000213a3bb824 */ /* 0x001fc800078e0229 */
[----:B------:R-:W-:-:S05]  /*38f0*/  @!P3 IMAD.U32 R58, R59, 0x4, R32 ;  /* 0x000000043b3ab824 */ /* 0x000fca00078e0020 */
[----:B------:R2:W-:Y:S01]  /*3900*/  @!P3 STS [R58], R61 ;  /* 0x0000003d3a00b388 */ /* 0x0005e20000000800 */
[----:B------:R-:W-:Y:S05]  /*3910*/  @!P3 BRA `(.L_x_285) ;  /* 0x000000000030b947 */ /* 0x000fea0003800000 */
[----:B------:R-:W0:Y:S01]  /*3920*/  LDC R60, c[0x0][0x360] ;  /* 0x0000d800ff3c7b82 */ /* 0x000e220000000800 */
[----:B------:R-:W-:Y:S02]  /*3930*/  SHF.R.S32.HI R92, RZ, 0x1f, R3 ;  /* 0x0000001fff5c7819 */ /* 0x000fe40000011403 */
[----:B--2---:R-:W-:Y:S01]  /*3940*/  SHF.R.S32.HI R61, RZ, 0x1f, R88 ;  /* 0x0000001fff3d7819 */ /* 0x004fe20000011458 */
[----:B0-----:R-:W-:-:S05]  /*3950*/  IMAD.IADD R58, R0, 0x1, R60 ;  /* 0x00000001003a7824 */ /* 0x001fca00078e023c */
        /* <DEDUP_REMOVED lines=8> */
.L_x_285:
[----:B------:R-:W-:Y:S05]  /*39e0*/  BSYNC.RECONVERGENT B0 ;  /* 0x0000000000007941 */ /* 0x000fea0003800200 */
.L_x_284:
[C---:B------:R-:W-:Y:S02]  /*39f0*/  IMAD.IADD R29, R90.reuse, 0x1, R29 ;  /* 0x000000015a1d7824 */ /* 0x040fe400078e021d */
[C---:B------:R-:W-:Y:S02]  /*3a00*/  IMAD R32, R90.reuse, 0xc0, R32 ;  /* 0x000000c05a207824 */ /* 0x040fe400078e0220 */
[----:B0123--:R-:W-:Y:S02]  /*3a10*/  VIADD R58, R29, 0x1 ;  /* 0x000000011d3a7836 */ /* 0x00ffe40000000000 */
[C---:B------:R-:W-:Y:S02]  /*3a20*/  IMAD R3, R90.reuse, UR10, R3 ;  /* 0x0000000a5a037c24 */ /* 0x040fe4000f8e0203 */
[----:B------:R-:W-:Y:S01]  /*3a30*/  IMAD.IADD R31, R90, 0x1, R31 ;  /* 0x000000015a1f7824 */ /* 0x000fe200078e021f */
[----:B------:R-:W-:-:S13]  /*3a40*/  ISETP.GE.U32.AND P3, PT, R58, 0xe, PT ;  /* 0x0000000e3a00780c */ /* 0x000fda0003f66070 */
[----:B------:R-:W-:Y:S05]  /*3a50*/  @!P3 BRA `(.L_x_331) ;  /* 0xffffffcc00fcb947 */ /* 0x000fea000383ffff */
.L_x_283:
[----:B------:R-:W-:Y:S05]  /*3a60*/  BSYNC.RECONVERGENT B1 ;  /* 0x0000000000017941 */ /* 0x000fea0003800200 */
.L_x_282:
[----:B------:R-:W0:Y:S01]  /*3a70*/  S2R R2, SR_TID.Y ;  /* 0x0000000000027919 */ /* 0x000e220000002200 */
[----:B------:R-:W1:Y:S01]  /*3a80*/  LDCU.64 UR12, c[0x0][0x398] ;  /* 0x00007300ff0c77ac */ /* 0x000e620008000a00 */
[----:B------:R-:W2:Y:S01]  /*3a90*/  S2R R3, SR_TID.X ;  /* 0x0000000000037919 */ /* 0x000ea20000002100 */
[----:B0-----:R-:W-:Y:S02]  /*3aa0*/  IMAD.IADD R43, R43, 0x1, R2 ;  /* 0x000000012b2b7824 */ /* 0x001fe400078e0202 */
[----:B--2---:R-:W-:Y:S01]  /*3ab0*/  IMAD.IADD R88, R88, 0x1, R3 ;  /* 0x0000000158587824 */ /* 0x004fe200078e0203 */
[----:B------:R-:W-:Y:S02]  /*3ac0*/  BAR.SYNC.DEFER_BLOCKING 0x0 ;  /* 0x0000000000007b1d */ /* 0x000fe40000010000 */
        /* <DEDUP_REMOVED lines=8> */
[----:B------:R-:W-:-:S04]  /*3b50*/  IMAD R0, R2, 0xc0, R0 ;  /* 0x000000c002007824 */ /* 0x000fc800078e0200 */
[----:B------:R-:W-:Y:S02]  /*3b60*/  IMAD R2, R3, 0x4, R0 ;  /* 0x0000000403027824 */ /* 0x000fe400078e0200 */
[----:B------:R-:W-:Y:S02]  /*3b70*/  IMAD.MOV.U32 R0, RZ, RZ, 0x7dcccccc ;  /* 0x7dccccccff007424 */ /* 0x000fe400078e00ff */
[----:B------:R-:W-:Y:S01]  /*3b80*/  IMAD.MOV.U32 R3, RZ, RZ, -0x2333334 ;  /* 0xfdccccccff037424 */ /* 0x000fe200078e00ff */
[----:B------:R0:W1:Y:S01]  /*3b90*/  LDS R5, [R2+0xc4] ;  /* 0x0000c40002057984 */ /* 0x0000620000000800 */
[----:B------:R-:W-:Y:S05]  /*3ba0*/  BRA.U !UP0, `(.L_x_332) ;  /* 0x0000000108107547 */ /* 0x000fea000b800000 */
[----:B------:R-:W2:Y:S02]  /*3bb0*/  LDS R4, [R2] ;  /* 0x0000000002047984 */ /* 0x000ea40000000800 */
[----:B--2---:R-:W-:-:S13]  /*3bc0*/  FSETP.NAN.AND P0, PT, |R4|, |R4|, PT ;  /* 0x400000040400720b */ /* 0x004fda0003f08200 */
[C---:B------:R-:W-:Y:S02]  /*3bd0*/  @!P0 FMNMX R3, R4.reuse, -3.40282346638528859812e+37, !PT ;  /* 0xfdcccccc04038809 */ /* 0x040fe40007800000 */
[----:B------:R-:W-:-:S07]  /*3be0*/  @!P0 FMNMX R0, R4, 3.40282346638528859812e+37, PT ;  /* 0x7dcccccc04008809 */ /* 0x000fce0003800000 */
.L_x_332:
        /* <DEDUP_REMOVED lines=9> */
.L_x_333:
        /* <DEDUP_REMOVED lines=9> */
.L_x_334:
        /* <DEDUP_REMOVED lines=9> */
.L_x_335:
        /* <DEDUP_REMOVED lines=9> */
.L_x_336:
        /* <DEDUP_REMOVED lines=9> */
.L_x_337:
        /* <DEDUP_REMOVED lines=9> */
.L_x_338:
        /* <DEDUP_REMOVED lines=9> */
.L_x_339:
        /* <DEDUP_REMOVED lines=10> */
.L_x_340:
[----:B------:R-:W-:Y:S01]  /*4080*/  FADD R0, R3, R0 ;  /* 0x0000000003007221 */ /* 0x000fe20000000000 */
[----:B------:R-:W-:Y:S01]  /*4090*/  IMAD.MOV.U32 R4, RZ, RZ, 0x0 ;  /* 0x00000000ff047424 */ /* 0x000fe200078e00ff */
[----:B------:R-:W1:Y:S01]  /*40a0*/  LDCU.64 UR6, c[0x0][0x388] ;  /* 0x00007100ff0677ac */ /* 0x000e620008000a00 */
[----:B------:R-:W-:Y:S02]  /*40b0*/  IMAD R88, R43, UR12, R88 ;  /* 0x0000000c2b587c24 */ /* 0x000fe4000f8e0258 */
[----:B------:R-:W-:Y:S01]  /*40c0*/  FADD R0, R0, -R5 ;  /* 0x8000000500007221 */ /* 0x000fe20000000000 */
[----:B------:R-:W-:-:S03]  /*40d0*/  IMAD.MOV.U32 R5, RZ, RZ, 0x3fe00000 ;  /* 0x3fe00000ff057424 */ /* 0x000fc600078e00ff */
[----:B0-----:R-:W0:Y:S03]  /*40e0*/  F2F.F64.F32 R2, R0 ;  /* 0x0000000000027310 */ /* 0x001e260000201800 */
[----:B0-----:R-:W-:-:S10]  /*40f0*/  DFMA R2, R2, R4, 0.5 ;  /* 0x3fe000000202742b */ /* 0x001fd40000000004 */
[----:B------:R-:W0:Y:S02]  /*4100*/  F2F.F32.F64 R2, R2 ;  /* 0x0000000200027310 */ /* 0x000e240000301000 */
[----:B0-----:R-:W-:-:S04]  /*4110*/  FSETP.GEU.AND P0, PT, R2, RZ, PT ;  /* 0x000000ff0200720b */ /* 0x001fc80003f0e000 */
[----:B------:R-:W-:-:S04]  /*4120*/  FSEL R4, R2, RZ, P0 ;  /* 0x000000ff02047208 */ /* 0x000fc80000000000 */
[----:B------:R-:W-:Y:S02]  /*4130*/  FMNMX.NAN R6, R4, 255, PT ;  /* 0x437f000004067809 */ /* 0x000fe40003820000 */
[C---:B-1----:R-:W-:Y:S02]  /*4140*/  IADD3 R4, P0, PT, R88.reuse, UR6, RZ ;  /* 0x0000000658047c10 */ /* 0x042fe4000ff1e0ff */
[----:B------:R-:W0:Y:S02]  /*4150*/  F2I.U32.TRUNC.NTZ R7, R6 ;  /* 0x0000000600077305 */ /* 0x000e24000020f000 */
[----:B------:R-:W-:-:S05]  /*4160*/  LEA.HI.X.SX32 R5, R88, UR7, 0x1, P0 ;  /* 0x0000000758057c11 */ /* 0x000fca00080f0eff */
[----:B0-----:R-:W-:Y:S01]  /*4170*/  STG.E.U8 desc[UR4][R4.64], R7 ;  /* 0x0000000704007986 */ /* 0x001fe2000c101104 */
[----:B------:R-:W-:Y:S05]  /*4180*/  EXIT ;  /* 0x000000000000794d */ /* 0x000fea0003800000 */
.L_x_341:
        /* <DEDUP_REMOVED lines=15> */
.L_x_353:


//--------------------- .text._Z20laplace_morph_kernelIfhLi32ELi12ELi1EEvPT_PT0_Phii --------------------------
	.section	.text._Z20laplace_morph_kernelIfhLi32ELi12ELi1EEvPT_PT0_Phii,"ax",@progbits
	.align	128
        .global         _Z20laplace_morph_kernelIfhLi32ELi12ELi1EEvPT_PT0_Phii
        .type           _Z20laplace_morph_kernelIfhLi32ELi12ELi1EEvPT_PT0_Phii,@function
        .size           _Z20laplace_morph_kernelIfhLi32ELi12ELi1EEvPT_PT0_Phii,(.L_x_354 - _Z20laplace_morph_kernelIfhLi32ELi12ELi1EEvPT_PT0_Phii)
        .other          _Z20laplace_morph_kernelIfhLi32ELi12ELi1EEvPT_PT0_Phii,@"STO_CUDA_ENTRY STV_DEFAULT"
_Z20laplace_morph_kernelIfhLi32ELi12ELi1EEvPT_PT0_Phii:
.text._Z20laplace_morph_kernelIfhLi32ELi12ELi1EEvPT_PT0_Phii:
[----:B------:R-:W-:Y:S01]  /*0000*/  LDC R1, c[0x0][0x37c] ;  /* 0x0000df00ff017b82 */ /* 0x000fe20000000800 */
[----:B------:R-:W0:Y:S01]  /*0010*/  S2R R30, SR_TID.Y ;  /* 0x00000000001e7919 */ /* 0x000e220000002200 */
[----:B------:R-:W1:Y:S01]  /*0020*/  LDCU.64 UR6, c[0x0][0x358] ;  /* 0x00006b00ff0677ac */ /* 0x000e620008000a00 */
[----:B------:R-:W-:Y:S01]  /*0030*/  BSSY.RECONVERGENT B0, `(.L_x_342) ;  /* 0x00003a7000007945 */ /* 0x000fe20003800200 */
[----:B------:R-:W2:Y:S01]  /*0040*/  LDCU UR41, c[0x0][0x398] ;  /* 0x00007300ff2977ac */ /* 0x000ea20008000800 */
[----:B0-----:R-:W-:-:S13]  /*0050*/  ISETP.GT.U32.AND P0, PT, R30, 0xb, PT ;  /* 0x0000000b1e00780c */ /* 0x001fda0003f04070 */
[----:B-12---:R-:W-:Y:S05]  /*0060*/  @P0 BRA `(.L_x_343) ;  /* 0x00000038008c0947 */ /* 0x006fea0003800000 */
[----:B------:R-:W0:Y:S01]  /*0070*/  S2R R36, SR_TID.X ;  /* 0x0000000000247919 */ /* 0x000e220000002100 */
[----:B------:R-:W1:Y:S01]  /*0080*/  S2UR UR38, SR_CTAID.X ;  /* 0x00000000002679c3 */ /* 0x000e620000002500 */
[----:B------:R-:W2:Y:S01]  /*0090*/  LDCU UR40, c[0x0][0x398] ;  /* 0x00007300ff2877ac */ /* 0x000ea20008000800 */
[----:B------:R-:W-:-:S06]  /*00a0*/  UMOV UR4, 0x400 ;  /* 0x0000040000047882 */ /* 0x000fcc0000000000 */
[----:B------:R-:W0:Y:S08]  /*00b0*/  LDC R32, c[0x0][0x360] ;  /* 0x0000d800ff207b82 */ /* 0x000e300000000800 */
[----:B------:R-:W3:Y:S08]  /*00c0*/  S2UR UR39, SR_CTAID.Y ;  /* 0x00000000002779c3 */ /* 0x000ef00000002600 */
[----:B------:R-:W3:Y:S01]  /*00d0*/  LDC R0, c[0x0][0x364] ;  /* 0x0000d900ff007b82 */ /* 0x000ee20000000800 */
[----:B-1----:R-:W-:-:S02]  /*00e0*/  UIADD3 UR8, UPT, UPT, UR38, 0x1f, URZ ;  /* 0x0000001f26087890 */ /* 0x002fc4000fffe0ff */
[----:B------:R-:W-:Y:S02]  /*00f0*/  UIADD3 UR9, UPT, UPT, UR38, 0x1e, URZ ;  /* 0x0000001e26097890 */ /* 0x000fe4000fffe0ff */
[----:B------:R-:W-:Y:S02]  /*0100*/  UIADD3 UR10, UPT, UPT, UR38, 0x1d, URZ ;  /* 0x0000001d260a7890 */ /* 0x000fe4000fffe0ff */
[----:B------:R-:W-:Y:S02]  /*0110*/  UIADD3 UR11, UPT, UPT, UR38, 0x1c, URZ ;  /* 0x0000001c260b7890 */ /* 0x000fe4000fffe0ff */
[----:B0-----:R-:W-:Y:S01]  /*0120*/  IMAD R61, R32, UR38, R36 ;  /* 0x00000026203d7c24 */ /* 0x001fe2000f8e0224 */
[----:B------:R-:W0:Y:S01]  /*0130*/  S2UR UR5, SR_CgaCtaId ;  /* 0x00000000000579c3 */ /* 0x000e220000008800 */
[----:B------:R-:W-:Y:S01]  /*0140*/  UIADD3 UR12, UPT, UPT, UR38, 0x1b, URZ ;  /* 0x0000001b260c7890 */ /* 0x000fe2000fffe0ff */
[----:B------:R-:W-:Y:S01]  /*0150*/  IMAD.SHL.U32 R29, R36, 0x4, RZ ;  /* 0x00000004241d7824 */ /* 0x000fe200078e00ff */
[----:B------:R-:W-:Y:S01]  /*0160*/  UIADD3 UR13, UPT, UPT, UR38, 0x1a, URZ ;  /* 0x0000001a260d7890 */ /* 0x000fe2000fffe0ff */
[----:B------:R-:W-:Y:S01]  /*0170*/  IADD3 R3, PT, PT, R32, R61, R32 ;  /* 0x0000003d20037210 */ /* 0x000fe20007ffe020 */
[----:B------:R-:W-:-:S02]  /*0180*/  UIADD3 UR14, UPT, UPT, UR38, 0x19, URZ ;  /* 0x00000019260e7890 */ /* 0x000fc4000fffe0ff */
[C-C-:B------:R-:W-:Y:S01]  /*0190*/  IMAD R34, R32.reuse, UR38, R32.reuse ;  /* 0x0000002620227c24 */ /* 0x140fe2000f8e0220 */
[----:B------:R-:W-:Y:S01]  /*01a0*/  UIADD3 UR15, UPT, UPT, UR38, 0x18, URZ ;  /* 0x00000018260f7890 */ /* 0x000fe2000fffe0ff */
[C-C-:B------:R-:W-:Y:S01]  /*01b0*/  IADD3 R3, PT, PT, R32.reuse, R3, R32.reuse ;  /* 0x0000000320037210 */ /* 0x140fe20007ffe020 */
[----:B------:R-:W-:Y:S01]  /*01c0*/  UIADD3 UR16, UPT, UPT, UR38, 0x17, URZ ;  /* 0x0000001726107890 */ /* 0x000fe2000fffe0ff */
[C-C-:B------:R-:W-:Y:S01]  /*01d0*/  IMAD R4, R32.reuse, 0xc, R29.reuse ;  /* 0x0000000c20047824 */ /* 0x140fe200078e021d */
[----:B------:R-:W-:Y:S01]  /*01e0*/  UIADD3 UR17, UPT, UPT, UR38, 0x16, URZ ;  /* 0x0000001626117890 */ /* 0x000fe2000fffe0ff */
[--C-:B------:R-:W-:Y:S01]  /*01f0*/  IMAD R6, R32, 0x1c, R29.reuse ;  /* 0x0000001c20067824 */ /* 0x100fe200078e021d */
[----:B------:R-:W-:Y:S01]  /*0200*/  UIADD3 UR18, UPT, UPT, UR38, 0x15, URZ ;  /* 0x0000001526127890 */ /* 0x000fe2000fffe0ff */
[----:B------:R-:W-:Y:S01]  /*0210*/  IMAD.IADD R3, R3, 0x1, R32 ;  /* 0x0000000103037824 */ /* 0x000fe200078e0220 */
[----:B------:R-:W-:Y:S01]  /*0220*/  UIADD3 UR19, UPT, UPT, UR38, 0x14, URZ ;  /* 0x0000001426137890 */ /* 0x000fe2000fffe0ff */
[----:B---3--:R-:W-:Y:S01]  /*0230*/  IMAD R2, R0, UR39, R30 ;  /* 0x0000002700027c24 */ /* 0x008fe2000f8e021e */
[----:B------:R-:W-:Y:S01]  /*0240*/  UIADD3 UR20, UPT, UPT, UR38, 0x13, URZ ;  /* 0x0000001326147890 */ /* 0x000fe2000fffe0ff */
[C---:B------:R-:W-:Y:S01]  /*0250*/  IMAD.IADD R5, R3.reuse, 0x1, R32 ;  /* 0x0000000103057824 */ /* 0x040fe200078e0220 */
[----:B--2---:R-:W-:Y:S01]  /*0260*/  ISETP.GE.AND P0, PT, R3, UR40, PT ;  /* 0x0000002803007c0c */ /* 0x004fe2000bf06270 */
[----:B------:R-:W-:Y:S01]  /*0270*/  UIADD3 UR21, UPT, UPT, UR38, 0x12, URZ ;  /* 0x0000001226157890 */ /* 0x000fe2000fffe0ff */
[----:B------:R-:W-:Y:S01]  /*0280*/  IMAD R93, R2, UR40, R36 ;  /* 0x00000028025d7c24 */ /* 0x000fe2000f8e0224 */
[----:B------:R-:W-:Y:S01]  /*0290*/  UIADD3 UR22, UPT, UPT, UR38, 0x11, URZ ;  /* 0x0000001126167890 */ /* 0x000fe2000fffe0ff */
[----:B------:R-:W-:Y:S01]  /*02a0*/  ISETP.GE.AND P1, PT, R5, UR40, PT ;  /* 0x0000002805007c0c */ /* 0x000fe2000bf26270 */
[----:B------:R-:W-:Y:S01]  /*02b0*/  UIADD3 UR23, UPT, UPT, UR38, 0x10, URZ ;  /* 0x0000001026177890 */ /* 0x000fe2000fffe0ff */
[----:B------:R-:W-:Y:S01]  /*02c0*/  ISETP.GT.AND P2, PT, R3, -0x1, !P0 ;  /* 0xffffffff0300780c */ /* 0x000fe20004744270 */
[----:B------:R-:W-:Y:S01]  /*02d0*/  UIADD3 UR24, UPT, UPT, UR38, 0xf, URZ ;  /* 0x0000000f26187890 */ /* 0x000fe2000fffe0ff */
[C---:B------:R-:W-:Y:S01]  /*02e0*/  ISETP.GT.AND P0, PT, R5.reuse, -0x1, !P1 ;  /* 0xffffffff0500780c */ /* 0x040fe20004f04270 */
[--C-:B------:R-:W-:Y:S01]  /*02f0*/  IMAD.IADD R5, R5, 0x1, R32.reuse ;  /* 0x0000000105057824 */ /* 0x100fe200078e0220 */
[----:B------:R-:W-:Y:S01]  /*0300*/  P2R R42, PR, RZ, 0x4 ;  /* 0x00000004ff2a7803 */ /* 0x000fe20000000000 */
[----:B------:R-:W-:Y:S01]  /*0310*/  UIADD3 UR25, UPT, UPT, UR38, 0xe, URZ ;  /* 0x0000000e26197890 */ /* 0x000fe2000fffe0ff */
[----:B------:R-:W-:Y:S01]  /*0320*/  P2R R44, PR, RZ, 0x1 ;  /* 0x00000001ff2c7803 */ /* 0x000fe20000000000 */
[C-C-:B------:R-:W-:Y:S01]  /*0330*/  IMAD.IADD R3, R5.reuse, 0x1, R32.reuse ;  /* 0x0000000105037824 */ /* 0x140fe200078e0220 */
[C---:B------:R-:W-:Y:S01]  /*0340*/  ISETP.GE.AND P0, PT, R5.reuse, UR40, PT ;  /* 0x0000002805007c0c */ /* 0x040fe2000bf06270 */
[----:B------:R-:W-:Y:S01]  /*0350*/  UIADD3 UR26, UPT, UPT, UR38, 0xd, URZ ;  /* 0x0000000d261a7890 */ /* 0x000fe2000fffe0ff */
[C-C-:B------:R-:W-:Y:S01]  /*0360*/  IMAD R8, R32.reuse, 0x24, R29.reuse ;  /* 0x0000002420087824 */ /* 0x140fe200078e021d */
[----:B------:R-:W-:Y:S01]  /*0370*/  UIADD3 UR27, UPT, UPT, UR38, 0xc, URZ ;  /* 0x0000000c261b7890 */ /* 0x000fe2000fffe0ff */
[----:B------:R-:W-:Y:S01]  /*0380*/  ISETP.GT.AND P1, PT, R5, -0x1, !P0 ;  /* 0xffffffff0500780c */ /* 0x000fe20004724270 */
[C-C-:B------:R-:W-:Y:S01]  /*0390*/  IMAD.IADD R5, R3.reuse, 0x1, R32.reuse ;  /* 0x0000000103057824 */ /* 0x140fe200078e0220 */
[C---:B------:R-:W-:Y:S01]  /*03a0*/  ISETP.GE.AND P0, PT, R3.reuse, UR40, PT ;  /* 0x0000002803007c0c */ /* 0x040fe2000bf06270 */
[----:B------:R-:W-:Y:S01]  /*03b0*/  UIADD3 UR28, UPT, UPT, UR38, 0xb, URZ ;  /* 0x0000000b261c7890 */ /* 0x000fe2000fffe0ff */
[----:B------:R-:W-:Y:S01]  /*03c0*/  P2R R46, PR, RZ, 0x2 ;  /* 0x00000002ff2e7803 */ /* 0x000fe20000000000 */
[----:B------:R-:W-:Y:S01]  /*03d0*/  UIADD3 UR29, UPT, UPT, UR38, 0xa, URZ ;  /* 0x0000000a261d7890 */ /* 0x000fe2000fffe0ff */
[----:B------:R-:W-:Y:S01]  /*03e0*/  ISETP.GT.AND P0, PT, R3, -0x1, !P0 ;  /* 0xffffffff0300780c */ /* 0x000fe20004704270 */
[C-C-:B------:R-:W-:Y:S01]  /*03f0*/  IMAD.IADD R3, R5.reuse, 0x1, R32.reuse ;  /* 0x0000000105037824 */ /* 0x140fe200078e0220 */
[----:B------:R-:W-:Y:S01]  /*0400*/  UIADD3 UR30, UPT, UPT, UR38, 0x9, URZ ;  /* 0x00000009261e7890 */ /* 0x000fe2000fffe0ff */
[C-C-:B------:R-:W-:Y:S01]  /*0410*/  IMAD R9, R32.reuse, 0x28, R29.reuse ;  /* 0x0000002820097824 */ /* 0x140fe200078e021d */
[----:B------:R-:W-:Y:S01]  /*0420*/  P2R R48, PR, RZ, 0x1 ;  /* 0x00000001ff307803 */ /* 0x000fe20000000000 */
[----:B------:R-:W-:Y:S01]  /*0430*/  UIADD3 UR31, UPT, UPT, UR38, 0x8, URZ ;  /* 0x00000008261f7890 */ /* 0x000fe2000fffe0ff */
[----:B------:R-:W-:Y:S01]  /*0440*/  ISETP.GE.AND P0, PT, R5, UR40, PT ;  /* 0x0000002805007c0c */ /* 0x000fe2000bf06270 */
[----:B------:R-:W-:Y:S01]  /*0450*/  UIADD3 UR32, UPT, UPT, UR38, 0x7, URZ ;  /* 0x0000000726207890 */ /* 0x000fe2000fffe0ff */
[----:B------:R-:W-:Y:S01]  /*0460*/  ISETP.GE.AND P1, PT, R3, UR40, PT ;  /* 0x0000002803007c0c */ /* 0x000fe2000bf26270 */
[----:B------:R-:W-:Y:S01]  /*0470*/  UIADD3 UR33, UPT, UPT, UR38, 0x6, URZ ;  /* 0x0000000626217890 */ /* 0x000fe2000fffe0ff */
[----:B------:R-:W-:Y:S01]  /*0480*/  ISETP.GT.AND P2, PT, R5, -0x1, !P0 ;  /* 0xffffffff0500780c */ /* 0x000fe20004744270 */
[C-C-:B------:R-:W-:Y:S01]  /*0490*/  IMAD.IADD R5, R3.reuse, 0x1, R32.reuse ;  /* 0x0000000103057824 */ /* 0x140fe200078e0220 */
[----:B------:R-:W-:Y:S01]  /*04a0*/  ISETP.GT.AND P0, PT, R3, -0x1, !P1 ;  /* 0xffffffff0300780c */ /* 0x000fe20004f04270 */
[----:B------:R-:W-:Y:S01]  /*04b0*/  UIADD3 UR34, UPT, UPT, UR38, 0x5, URZ ;  /* 0x0000000526227890 */ /* 0x000fe2000fffe0ff */
[----:B------:R-:W-:Y:S01]  /*04c0*/  P2R R50, PR, RZ, 0x4 ;  /* 0x00000004ff327803 */ /* 0x000fe20000000000 */
[C-C-:B------:R-:W-:Y:S01]  /*04d0*/  IMAD.IADD R7, R5.reuse, 0x1, R32.reuse ;  /* 0x0000000105077824 */ /* 0x140fe200078e0220 */
[----:B------:R-:W-:Y:S01]  /*04e0*/  P2R R52, PR, RZ, 0x1 ;  /* 0x00000001ff347803 */ /* 0x000fe20000000000 */
[----:B------:R-:W-:Y:S01]  /*04f0*/  UIADD3 UR35, UPT, UPT, UR38, 0x4, URZ ;  /* 0x0000000426237890 */ /* 0x000fe2000fffe0ff */
[----:B------:R-:W-:Y:S01]  /*0500*/  ISETP.GE.AND P0, PT, R5, UR40, PT ;  /* 0x0000002805007c0c */ /* 0x000fe2000bf06270 */
[--C-:B------:R-:W-:Y:S01]  /*0510*/  IMAD.IADD R11, R7, 0x1, R32.reuse ;  /* 0x00000001070b7824 */ /* 0x100fe200078e0220 */
[----:B------:R-:W-:Y:S01]  /*0520*/  UIADD3 UR36, UPT, UPT, UR38, 0x3, URZ ;  /* 0x0000000326247890 */ /* 0x000fe2000fffe0ff */
[C-C-:B------:R-:W-:Y:S01]  /*0530*/  IMAD R3, R32.reuse, 0x8, R29.reuse ;  /* 0x0000000820037824 */ /* 0x140fe200078e021d */
[----:B------:R-:W-:Y:S01]  /*0540*/  ISETP.GT.AND P0, PT, R5, -0x1, !P0 ;  /* 0xffffffff0500780c */ /* 0x000fe20004704270 */
[--C-:B------:R-:W-:Y:S01]  /*0550*/  IMAD.IADD R13, R11, 0x1, R32.reuse ;  /* 0x000000010b0d7824 */ /* 0x100fe200078e0220 */
[----:B------:R-:W-:Y:S01]  /*0560*/  UIADD3 UR37, UPT, UPT, UR38, 0x2, URZ ;  /* 0x0000000226257890 */ /* 0x000fe2000fffe0ff */
[C-C-:B------:R-:W-:Y:S01]  /*0570*/  IMAD R5, R32.reuse, 0x10, R29.reuse ;  /* 0x0000001020057824 */ /* 0x140fe200078e021d */
[----:B------:R-:W-:Y:S01]  /*0580*/  P2R R54, PR, RZ, 0x1 ;  /* 0x00000001ff367803 */ /* 0x000fe20000000000 */
[--C-:B------:R-:W-:Y:S01]  /*0590*/  IMAD.IADD R17, R13, 0x1, R32.reuse ;  /* 0x000000010d117824 */ /* 0x100fe200078e0220 */
[----:B------:R-:W-:Y:S01]  /*05a0*/  ISETP.GE.AND P0, PT, R7, UR40, PT ;  /* 0x0000002807007c0c */ /* 0x000fe2000bf06270 */
[C-C-:B------:R-:W-:Y:S01]  /*05b0*/  IMAD R10, R32.reuse, 0x2c, R29.reuse ;  /* 0x0000002c200a7824 */ /* 0x140fe200078e021d */
[----:B0-----:R-:W-:Y:S01]  /*05c0*/  ULEA UR4, UR5, UR4, 0x18 ;  /* 0x0000000405047291 */ /* 0x001fe2000f8ec0ff */
[--C-:B------:R-:W-:Y:S01]  /*05d0*/  IMAD.IADD R19, R17, 0x1, R32.reuse ;  /* 0x0000000111137824 */ /* 0x100fe200078e0220 */
[----:B------:R-:W-:Y:S01]  /*05e0*/  ISETP.GT.AND P0, PT, R7, -0x1, !P0 ;  /* 0xffffffff0700780c */ /* 0x000fe20004704270 */
[--C-:B------:R-:W-:Y:S01]  /*05f0*/  IMAD R7, R32, 0x20, R29.reuse ;  /* 0x0000002020077824 */ /* 0x100fe200078e021d */
[----:B------:R-:W-:Y:S01]  /*0600*/  ISETP.GT.U32.AND P5, PT, R36, 0x1f, PT ;  /* 0x0000001f2400780c */ /* 0x000fe20003fa4070 */
[--C-:B------:R-:W-:Y:S01]  /*0610*/  IMAD.IADD R23, R19, 0x1, R32.reuse ;  /* 0x0000000113177824 */ /* 0x100fe200078e0220 */
[----:B------:R-:W-:Y:S01]  /*0620*/  P2R R56, PR, RZ, 0x1 ;  /* 0x00000001ff387803 */ /* 0x000fe20000000000 */
[C-C-:B------:R-:W-:Y:S01]  /*0630*/  IMAD R12, R32.reuse, 0x34, R29.reuse ;  /* 0x00000034200c7824 */ /* 0x140fe200078e021d */
[----:B------:R-:W-:Y:S01]  /*0640*/  ISETP.GE.AND P0, PT, R11, UR40, PT ;  /* 0x000000280b007c0c */ /* 0x000fe2000bf06270 */
[--C-:B------:R-:W-:Y:S01]  /*0650*/  IMAD.IADD R25, R23, 0x1, R32.reuse ;  /* 0x0000000117197824 */ /* 0x100fe200078e0220 */
[----:B------:R-:W-:Y:S01]  /*0660*/  P2R R38, PR, RZ, 0x20 ;  /* 0x00000020ff267803 */ /* 0x000fe20000000000 */
[----:B------:R-:W-:Y:S01]  /*0670*/  IMAD R14, R32, 0x44, R29 ;  /* 0x00000044200e7824 */ /* 0x000fe200078e021d */
[----:B------:R-:W-:Y:S01]  /*0680*/  ISETP.GT.AND P0, PT, R11, -0x1, !P0 ;  /* 0xffffffff0b00780c */ /* 0x000fe20004704270 */
[----:B------:R-:W-:-:S02]  /*0690*/  IMAD.IADD R27, R25, 0x1, R32 ;  /* 0x00000001191b7824 */ /* 0x000fc400078e0220 */
[C-C-:B------:R-:W-:Y:S01]  /*06a0*/  IMAD R11, R32.reuse, 0x30, R29.reuse ;  /* 0x00000030200b7824 */ /* 0x140fe200078e021d */
[----:B------:R-:W-:Y:S01]  /*06b0*/  P2R R58, PR, RZ, 0x1 ;  /* 0x00000001ff3a7803 */ /* 0x000fe20000000000 */
[--C-:B------:R-:W-:Y:S01]  /*06c0*/  IMAD.IADD R31, R27, 0x1, R32.reuse ;  /* 0x000000011b1f7824 */ /* 0x100fe200078e0220 */
[----:B------:R-:W-:Y:S01]  /*06d0*/  ISETP.GE.AND P0, PT, R13, UR40, PT ;  /* 0x000000280d007c0c */ /* 0x000fe2000bf06270 */
[C-C-:B------:R-:W-:Y:S02]  /*06e0*/  IMAD R15, R32.reuse, 0x48, R29.reuse ;  /* 0x00000048200f7824 */ /* 0x140fe400078e021d */
[--C-:B------:R-:W-:Y:S01]  /*06f0*/  IMAD.IADD R37, R31, 0x1, R32.reuse ;  /* 0x000000011f257824 */ /* 0x100fe200078e0220 */
[----:B------:R-:W-:Y:S01]  /*0700*/  ISETP.GT.AND P0, PT, R13, -0x1, !P0 ;  /* 0xffffffff0d00780c */ /* 0x000fe20004704270 */
[C-C-:B------:R-:W-:Y:S02]  /*0710*/  IMAD R13, R32.reuse, 0x38, R29.reuse ;  /* 0x00000038200d7824 */ /* 0x140fe400078e021d */
[--C-:B------:R-:W-:Y:S01]  /*0720*/  IMAD.IADD R43, R37, 0x1, R32.reuse ;  /* 0x00000001252b7824 */ /* 0x100fe200078e0220 */
[----:B------:R-:W-:Y:S01]  /*0730*/  P2R R64, PR, RZ, 0x1 ;  /* 0x00000001ff407803 */ /* 0x000fe20000000000 */
[----:B------:R-:W-:Y:S01]  /*0740*/  IMAD R16, R32, 0x4c, R29 ;  /* 0x0000004c20107824 */ /* 0x000fe200078e021d */
[----:B------:R-:W-:Y:S01]  /*0750*/  ISETP.GE.AND P0, PT, R17, UR40, PT ;  /* 0x0000002811007c0c */ /* 0x000fe2000bf06270 */
[----:B------:R-:W-:-:S02]  /*0760*/  IMAD.IADD R49, R43, 0x1, R32 ;  /* 0x000000012b317824 */ /* 0x000fc400078e0220 */
[C-C-:B------:R-:W-:Y:S01]  /*0770*/  IMAD R18, R32.reuse, 0x54, R29.reuse ;  /* 0x0000005420127824 */ /* 0x140fe200078e021d */
[----:B------:R-:W-:Y:S01]  /*0780*/  ISETP.GT.AND P0, PT, R17, -0x1, !P0 ;  /* 0xffffffff1100780c */ /* 0x000fe20004704270 */
[--C-:B------:R-:W-:Y:S02]  /*0790*/  IMAD.IADD R55, R49, 0x1, R32.reuse ;  /* 0x0000000131377824 */ /* 0x100fe400078e0220 */
[C-C-:B------:R-:W-:Y:S01]  /*07a0*/  IMAD R17, R32.reuse, 0x50, R29.reuse ;  /* 0x0000005020117824 */ /* 0x140fe200078e021d */
[----:B------:R-:W-:Y:S01]  /*07b0*/  P2R R66, PR, RZ, 0x1 ;  /* 0x00000001ff427803 */ /* 0x000fe20000000000 */
[----:B------:R-:W-:Y:S01]  /*07c0*/  IMAD.IADD R63, R55, 0x1, R32 ;  /* 0x00000001373f7824 */ /* 0x000fe200078e0220 */
[C---:B------:R-:W-:Y:S01]  /*07d0*/  ISETP.GE.AND P0, PT, R19.reuse, UR40, PT ;  /* 0x0000002813007c0c */ /* 0x040fe2000bf06270 */
[C-C-:B------:R-:W-:Y:S02]  /*07e0*/  IMAD R20, R32.reuse, 0x5c, R29.reuse ;  /* 0x0000005c20147824 */ /* 0x140fe400078e021d */
[C-C-:B------:R-:W-:Y:S01]  /*07f0*/  IMAD R21, R32.reuse, 0x60, R29.reuse ;  /* 0x0000006020157824 */ /* 0x140fe200078e021d */
[----:B------:R-:W-:Y:S01]  /*0800*/  ISETP.GT.AND P0, PT, R19, -0x1, !P0 ;  /* 0xffffffff1300780c */ /* 0x000fe20004704270 */
[----:B------:R-:W-:-:S02]  /*0810*/  IMAD R19, R32, 0x58, R29 ;  /* 0x0000005820137824 */ /* 0x000fc400078e021d */
[C-C-:B------:R-:W-:Y:S01]  /*0820*/  IMAD R22, R32.reuse, 0x64, R29.reuse ;  /* 0x0000006420167824 */ /* 0x140fe200078e021d */
[----:B------:R-:W-:Y:S01]  /*0830*/  P2R R68, PR, RZ, 0x1 ;  /* 0x00000001ff447803 */ /* 0x000fe20000000000 */
[C-C-:B------:R-:W-:Y:S01]  /*0840*/  IMAD R24, R32.reuse, 0x6c, R29.reuse ;  /* 0x0000006c20187824 */ /* 0x140fe200078e021d */
[C---:B------:R-:W-:Y:S01]  /*0850*/  ISETP.GE.AND P0, PT, R23.reuse, UR40, PT ;  /* 0x0000002817007c0c */ /* 0x040fe2000bf06270 */
[C-C-:B------:R-:W-:Y:S02]  /*0860*/  IMAD R26, R32.reuse, 0x74, R29.reuse ;  /* 0x00000074201a7824 */ /* 0x140fe400078e021d */
[C-C-:B------:R-:W-:Y:S01]  /*0870*/  IMAD R28, R32.reuse, 0x7c, R29.reuse ;  /* 0x0000007c201c7824 */ /* 0x140fe200078e021d */
[----:B------:R-:W-:Y:S01]  /*0880*/  ISETP.GT.AND P0, PT, R23, -0x1, !P0 ;  /* 0xffffffff1700780c */ /* 0x000fe20004704270 */
[C---:B------:R-:W-:Y:S02]  /*0890*/  IMAD R23, R32.reuse, 0x68, R29 ;  /* 0x0000006820177824 */ /* 0x040fe400078e021d */
[C-C-:B------:R-:W-:Y:S01]  /*08a0*/  IMAD R33, R32.reuse, UR9, R93.reuse ;  /* 0x0000000920217c24 */ /* 0x140fe2000f8e025d */
[----:B------:R-:W-:Y:S01]  /*08b0*/  P2R R70, PR, RZ, 0x1 ;  /* 0x00000001ff467803 */ /* 0x000fe20000000000 */
[C-C-:B------:R-:W-:Y:S01]  /*08c0*/  IMAD R35, R32.reuse, UR10, R93.reuse ;  /* 0x0000000a20237c24 */ /* 0x140fe2000f8e025d */
[----:B------:R-:W-:Y:S01]  /*08d0*/  ISETP.GE.AND P0, PT, R25, UR40, PT ;  /* 0x0000002819007c0c */ /* 0x000fe2000bf06270 */
[----:B------:R-:W-:-:S02]  /*08e0*/  IMAD R39, R32, UR12, R93 ;  /* 0x0000000c20277c24 */ /* 0x000fc4000f8e025d */
[C---:B------:R-:W-:Y:S01]  /*08f0*/  IMAD R41, R32.reuse, UR13, R93 ;  /* 0x0000000d20297c24 */ /* 0x040fe2000f8e025d */
[----:B------:R-:W-:Y:S01]  /*0900*/  ISETP.GT.AND P0, PT, R25, -0x1, !P0 ;  /* 0xffffffff1900780c */ /* 0x000fe20004704270 */
[C---:B------:R-:W-:Y:S02]  /*0910*/  IMAD R25, R32.reuse, 0x70, R29 ;  /* 0x0000007020197824 */ /* 0x040fe400078e021d */
[C-C-:B------:R-:W-:Y:S01]  /*0920*/  IMAD R45, R32.reuse, UR15, R93.reuse ;  /* 0x0000000f202d7c24 */ /* 0x140fe2000f8e025d */
[----:B------:R-:W-:Y:S01]  /*0930*/  P2R R72, PR, RZ, 0x1 ;  /* 0x00000001ff487803 */ /* 0x000fe20000000000 */
[C-C-:B------:R-:W-:Y:S01]  /*0940*/  IMAD R47, R32.reuse, UR16, R93.reuse ;  /* 0x00000010202f7c24 */ /* 0x140fe2000f8e025d */
[C---:B------:R-:W-:Y:S01]  /*0950*/  ISETP.GE.AND P0, PT, R27.reuse, UR40, PT ;  /* 0x000000281b007c0c */ /* 0x040fe2000bf06270 */
[C-C-:B------:R-:W-:Y:S02]  /*0960*/  IMAD R51, R32.reuse, UR18, R93.reuse ;  /* 0x0000001220337c24 */ /* 0x140fe4000f8e025d */
[C---:B------:R-:W-:Y:S01]  /*0970*/  IMAD R53, R32.reuse, UR19, R93 ;  /* 0x0000001320357c24 */ /* 0x040fe2000f8e025d */
[----:B------:R-:W-:Y:S01]  /*0980*/  ISETP.GT.AND P0, PT, R27, -0x1, !P0 ;  /* 0xffffffff1b00780c */ /* 0x000fe20004704270 */
[----:B------:R-:W-:-:S02]  /*0990*/  IMAD R27, R32, 0x78, R29 ;  /* 0x00000078201b7824 */ /* 0x000fc400078e021d */
[----:B------:R-:W-:Y:S01]  /*09a0*/  IMAD.IADD R29, R93, 0x1, R34 ;  /* 0x000000015d1d7824 */ /* 0x000fe200078e0222 */
[----:B------:R-:W-:Y:S01]  /*09b0*/  P2R R74, PR, RZ, 0x1 ;  /* 0x00000001ff4a7803 */ /* 0x000fe20000000000 */
[C-C-:B------:R-:W-:Y:S01]  /*09c0*/  IMAD R57, R32.reuse, UR21, R93.reuse ;  /* 0x0000001520397c24 */ /* 0x140fe2000f8e025d */
[C---:B------:R-:W-:Y:S01]  /*09d0*/  ISETP.GE.AND P0, PT, R31.reuse, UR40, PT ;  /* 0x000000281f007c0c */ /* 0x040fe2000bf06270 */
[C-C-:B------:R-:W-:Y:S02]  /*09e0*/  IMAD R59, R32.reuse, UR22, R93.reuse ;  /* 0x00000016203b7c24 */ /* 0x140fe4000f8e025d */
[C-C-:B------:R-:W-:Y:S01]  /*09f0*/  IMAD R65, R32.reuse, UR23, R93.reuse ;  /* 0x0000001720417c24 */ /* 0x140fe2000f8e025d */
[----:B------:R-:W-:Y:S01]  /*0a00*/  ISETP.GT.AND P0, PT, R31, -0x1, !P0 ;  /* 0xffffffff1f00780c */ /* 0x000fe20004704270 */
[C-C-:B------:R-:W-:Y:S02]  /*0a10*/  IMAD R31, R32.reuse, UR8, R93.reuse ;  /* 0x00000008201f7c24 */ /* 0x140fe4000f8e025d */
[C-C-:B------:R-:W-:Y:S01]  /*0a20*/  IMAD R67, R32.reuse, UR24, R93.reuse ;  /* 0x0000001820437c24 */ /* 0x140fe2000f8e025d */
[----:B------:R-:W-:Y:S01]  /*0a30*/  P2R R76, PR, RZ, 0x1 ;  /* 0x00000001ff4c7803 */ /* 0x000fe20000000000 */
[C-C-:B------:R-:W-:Y:S01]  /*0a40*/  IMAD R69, R32.reuse, UR25, R93.reuse ;  /* 0x0000001920457c24 */ /* 0x140fe2000f8e025d */
[----:B------:R-:W-:Y:S01]  /*0a50*/  ISETP.GE.AND P0, PT, R37, UR40, PT ;  /* 0x0000002825007c0c */ /* 0x000fe2000bf06270 */
[----:B------:R-:W-:-:S02]  /*0a60*/  IMAD R71, R32, UR26, R93 ;  /* 0x0000001a20477c24 */ /* 0x000fc4000f8e025d */
[C-C-:B------:R-:W-:Y:S01]  /*0a70*/  IMAD R73, R32.reuse, UR27, R93.reuse ;  /* 0x0000001b20497c24 */ /* 0x140fe2000f8e025d */
[----:B------:R-:W-:Y:S01]  /*0a80*/  ISETP.GT.AND P0, PT, R37, -0x1, !P0 ;  /* 0xffffffff2500780c */ /* 0x000fe20004704270 */
[C-C-:B------:R-:W-:Y:S02]  /*0a90*/  IMAD R37, R32.reuse, UR11, R93.reuse ;  /* 0x0000000b20257c24 */ /* 0x140fe4000f8e025d */
[C-C-:B------:R-:W-:Y:S01]  /*0aa0*/  IMAD R75, R32.reuse, UR28, R93.reuse ;  /* 0x0000001c204b7c24 */ /* 0x140fe2000f8e025d */
[----:B------:R-:W-:Y:S01]  /*0ab0*/  P2R R78, PR, RZ, 0x1 ;  /* 0x00000001ff4e7803 */ /* 0x000fe20000000000 */
[C-C-:B------:R-:W-:Y:S01]  /*0ac0*/  IMAD R77, R32.reuse, UR29, R93.reuse ;  /* 0x0000001d204d7c24 */ /* 0x140fe2000f8e025d */
[C---:B------:R-:W-:Y:S01]  /*0ad0*/  ISETP.GE.AND P0, PT, R43.reuse, UR40, PT ;  /* 0x000000282b007c0c */ /* 0x040fe2000bf06270 */
[C-C-:B------:R-:W-:Y:S02]  /*0ae0*/  IMAD R79, R32.reuse, UR30, R93.reuse ;  /* 0x0000001e204f7c24 */ /* 0x140fe4000f8e025d */
[C-C-:B------:R-:W-:Y:S01]  /*0af0*/  IMAD R81, R32.reuse, UR31, R93.reuse ;  /* 0x0000001f20517c24 */ /* 0x140fe2000f8e025d */
[----:B------:R-:W-:Y:S01]  /*0b00*/  ISETP.GT.AND P0, PT, R43, -0x1, !P0 ;  /* 0xffffffff2b00780c */ /* 0x000fe20004704270 */
[----:B------:R-:W-:-:S02]  /*0b10*/  IMAD R43, R32, UR14, R93 ;  /* 0x0000000e202b7c24 */ /* 0x000fc4000f8e025d */
[C-C-:B------:R-:W-:Y:S01]  /*0b20*/  IMAD R83, R32.reuse, UR32, R93.reuse ;  /* 0x0000002020537c24 */ /* 0x140fe2000f8e025d */
[----:B------:R-:W-:Y:S01]  /*0b30*/  P2R R80, PR, RZ, 0x1 ;  /* 0x00000001ff507803 */ /* 0x000fe20000000000 */
[C-C-:B------:R-:W-:Y:S01]  /*0b40*/  IMAD R85, R32.reuse, UR33, R93.reuse ;  /* 0x0000002120557c24 */ /* 0x140fe2000f8e025d */
[C---:B------:R-:W-:Y:S01]  /*0b50*/  ISETP.GE.AND P0, PT, R49.reuse, UR40, PT ;  /* 0x0000002831007c0c */ /* 0x040fe2000bf06270 */
[C-C-:B------:R-:W-:Y:S02]  /*0b60*/  IMAD R87, R32.reuse, UR34, R93.reuse ;  /* 0x0000002220577c24 */ /* 0x140fe4000f8e025d */
[C-C-:B------:R-:W-:Y:S01]  /*0b70*/  IMAD R89, R32.reuse, UR35, R93.reuse ;  /* 0x0000002320597c24 */ /* 0x140fe2000f8e025d */
[----:B------:R-:W-:Y:S01]  /*0b80*/  ISETP.GT.AND P0, PT, R49, -0x1, !P0 ;  /* 0xffffffff3100780c */ /* 0x000fe20004704270 */
[C-C-:B------:R-:W-:Y:S02]  /*0b90*/  IMAD R49, R32.reuse, UR17, R93.reuse ;  /* 0x0000001120317c24 */ /* 0x140fe4000f8e025d */
[----:B------:R-:W-:Y:S01]  /*0ba0*/  IMAD R91, R32, UR36, R93 ;  /* 0x00000024205b7c24 */ /* 0x000fe2000f8e025d */
[----:B------:R-:W-:Y:S01]  /*0bb0*/  P2R R82, PR, RZ, 0x1 ;  /* 0x00000001ff527803 */ /* 0x000fe20000000000 */
[----:B------:R-:W-:Y:S01]  /*0bc0*/  IMAD R34, R2, UR40, R61 ;  /* 0x0000002802227c24 */ /* 0x000fe2000f8e023d */
[----:B------:R-:W-:-:S04]  /*0bd0*/  ISETP.GE.AND P0, PT, R55, UR40, PT ;  /* 0x0000002837007c0c */ /* 0x000fc8000bf06270 */
[----:B------:R-:W-:Y:S01]  /*0be0*/  ISETP.GT.AND P0, PT, R55, -0x1, !P0 ;  /* 0xffffffff3700780c */ /* 0x000fe20004704270 */
[C-C-:B------:R-:W-:Y:S02]  /*0bf0*/  IMAD R55, R32.reuse, UR20, R93.reuse ;  /* 0x0000001420377c24 */ /* 0x140fe4000f8e025d */
[----:B------:R-:W-:Y:S01]  /*0c00*/  IMAD R93, R32, UR37, R93 ;  /* 0x00000025205d7c24 */ /* 0x000fe2000f8e025d */
[----:B------:R-:W-:Y:S02]  /*0c10*/  P2R R84, PR, RZ, 0x1 ;  /* 0x00000001ff547803 */ /* 0x000fe40000000000 */
[----:B------:R-:W-:-:S04]  /*0c20*/  ISETP.GE.AND P0, PT, R63, UR40, PT ;  /* 0x000000283f007c0c */ /* 0x000fc8000bf06270 */
[C---:B------:R-:W-:Y:S01]  /*0c30*/  ISETP.GT.AND P0, PT, R63.reuse, -0x1, !P0 ;  /* 0xffffffff3f00780c */ /* 0x040fe20004704270 */
[----:B------:R-:W-:-:S03]  /*0c40*/  IMAD.IADD R63, R63, 0x1, R32 ;  /* 0x000000013f3f7824 */ /* 0x000fc600078e0220 */
[----:B------:R-:W-:Y:S02]  /*0c50*/  P2R R86, PR, RZ, 0x1 ;  /* 0x00000001ff567803 */ /* 0x000fe40000000000 */
[----:B------:R-:W-:-:S04]  /*0c60*/  ISETP.GE.AND P0, PT, R63, UR40, PT ;  /* 0x000000283f007c0c */ /* 0x000fc8000bf06270 */
[C---:B------:R-:W-:Y:S01]  /*0c70*/  ISETP.GT.AND P0, PT, R63.reuse, -0x1, !P0 ;  /* 0xffffffff3f00780c */ /* 0x040fe20004704270 */
[----:B------:R-:W-:-:S03]  /*0c80*/  IMAD.IADD R63, R63, 0x1, R32 ;  /* 0x000000013f3f7824 */ /* 0x000fc600078e0220 */
[----:B------:R-:W-:Y:S02]  /*0c90*/  P2R R88, PR, RZ, 0x1 ;  /* 0x00000001ff587803 */ /* 0x000fe40000000000 */
[----:B------:R-:W-:-:S04]  /*0ca0*/  ISETP.GE.AND P0, PT, R63, UR40, PT ;  /* 0x000000283f007c0c */ /* 0x000fc8000bf06270 */
[C---:B------:R-:W-:Y:S01]  /*0cb0*/  ISETP.GT.AND P0, PT, R63.reuse, -0x1, !P0 ;  /* 0xffffffff3f00780c */ /* 0x040fe20004704270 */
[----:B------:R-:W-:-:S05]  /*0cc0*/  IMAD.IADD R63, R63, 0x1, R32 ;  /* 0x000000013f3f7824 */ /* 0x000fca00078e0220 */
[----:B------:R-:W-:-:S04]  /*0cd0*/  ISETP.GE.AND P1, PT, R63, UR40, PT ;  /* 0x000000283f007c0c */ /* 0x000fc8000bf26270 */
[C---:B------:R-:W-:Y:S01]  /*0ce0*/  ISETP.GT.AND P1, PT, R63.reuse, -0x1, !P1 ;  /* 0xffffffff3f00780c */ /* 0x040fe20004f24270 */
[----:B------:R-:W-:-:S05]  /*0cf0*/  IMAD.IADD R63, R63, 0x1, R32 ;  /* 0x000000013f3f7824 */ /* 0x000fca00078e0220 */
[----:B------:R-:W-:-:S04]  /*0d00*/  ISETP.GE.AND P2, PT, R63, UR40, PT ;  /* 0x000000283f007c0c */ /* 0x000fc8000bf46270 */
[C---:B------:R-:W-:Y:S01]  /*0d10*/  ISETP.GT.AND P2, PT, R63.reuse, -0x1, !P2 ;  /* 0xffffffff3f00780c */ /* 0x040fe20005744270 */
[----:B------:R-:W-:-:S04]  /*0d20*/  IMAD.IADD R63, R63, 0x1, R32 ;  /* 0x000000013f3f7824 */ /* 0x000fc800078e0220 */
[C---:B------:R-:W-:Y:S01]  /*0d30*/  IMAD.IADD R32, R63.reuse, 0x1, R32 ;  /* 0x000000013f207824 */ /* 0x040fe200078e0220 */
[----:B------:R-:W-:-:S04]  /*0d40*/  ISETP.GE.AND P3, PT, R63, UR40, PT ;  /* 0x000000283f007c0c */ /* 0x000fc8000bf66270 */
[C---:B------:R-:W-:Y:S02]  /*0d50*/  ISETP.GE.AND P4, PT, R32.reuse, UR40, PT ;  /* 0x0000002820007c0c */ /* 0x040fe4000bf86270 */
[----:B------:R-:W-:Y:S02]  /*0d60*/  ISETP.GT.AND P3, PT, R63, -0x1, !P3 ;  /* 0xffffffff3f00780c */ /* 0x000fe40005f64270 */
[----:B------:R-:W-:Y:S02]  /*0d70*/  ISETP.GT.AND P4, PT, R32, -0x1, !P4 ;  /* 0xffffffff2000780c */ /* 0x000fe40006784270 */
[----:B------:R-:W-:-:S11]  /*0d80*/  LEA R32, R30, UR4, 0x7 ;  /* 0x000000041e207c11 */ /* 0x000fd6000f8e38ff */
.L_x_346:
[----:B------:R-:W-:Y:S01]  /*0d90*/  ISETP.GT.U32.AND P5, PT, R36, 0x1f, PT ;  /* 0x0000001f2400780c */ /* 0x000fe20003fa4070 */
[----:B------:R-:W-:-:S12]  /*0da0*/  BSSY.RECONVERGENT B1, `(.L_x_344) ;  /* 0x00002aa000017945 */ /* 0x000fd80003800200 */
[----:B01----:R-:W-:Y:S05]  /*0db0*/  @P5 BRA `(.L_x_345) ;  /* 0x0000002800a05947 */ /* 0x003fea0003800000 */
[----:B------:R-:W0:Y:S01]  /*0dc0*/  S2R R38, SR_CTAID.X ;  /* 0x0000000000267919 */ /* 0x000e220000002500 */
[----:B------:R-:W1:Y:S01]  /*0dd0*/  LDC.64 R60, c[0x0][0x398] ;  /* 0x0000e600ff3c7b82 */ /* 0x000e620000000a00 */
[----:B------:R-:W0:Y:S01]  /*0de0*/  LDCU UR4, c[0x0][0x360] ;  /* 0x00006c00ff0477ac */ /* 0x000e220008000800 */
[----:B------:R-:W0:Y:S01]  /*0df0*/  S2R R40, SR_TID.X ;  /* 0x0000000000287919 */ /* 0x000e220000002100 */
[----:B-1----:R-:W-:Y:S01]  /*0e00*/  ISETP.GE.AND P5, PT, R2, R61, PT ;  /* 0x0000003d0200720c */ /* 0x002fe20003fa6270 */
[----:B0-----:R-:W-:-:S05]  /*0e10*/  IMAD R63, R38, UR4, R40 ;  /* 0x00000004263f7c24 */ /* 0x001fca000f8e0228 */
[----:B------:R-:W-:-:S04]  /*0e20*/  ISETP.GE.OR P5, PT, R63, R60, P5 ;  /* 0x0000003c3f00720c */ /* 0x000fc80002fa6670 */
[----:B------:R-:W-:-:S13]  /*0e30*/  ISETP.LT.OR P5, PT, R63, RZ, P5 ;  /* 0x000000ff3f00720c */ /* 0x000fda0002fa1670 */
[----:B------:R-:W0:Y:S02]  /*0e40*/  @!P5 LDC.64 R62, c[0x0][0x380] ;  /* 0x0000e000ff3edb82 */ /* 0x000e240000000a00 */
[----:B0-----:R-:W-:-:S06]  /*0e50*/  @!P5 IMAD.WIDE R62, R34, 0x4, R62 ;  /* 0x00000004223ed825 */ /* 0x001fcc00078e023e */
[----:B------:R-:W2:Y:S01]  /*0e60*/  @!P5 LDG.E.CONSTANT R62, desc[UR6][R62.64] ;  /* 0x000000063e3ed981 */ /* 0x000ea2000c1e9900 */
[----:B------:R-:W0:Y:S01]  /*0e70*/  LDCU UR4, c[0x0][0x360] ;  /* 0x00006c00ff0477ac */ /* 0x000e220008000800 */
[C---:B------:R-:W-:Y:S02]  /*0e80*/  IMAD R90, R40.reuse, 0x4, R32 ;  /* 0x00000004285a7824 */ /* 0x040fe400078e0220 */
[----:B------:R-:W-:Y:S02]  /*0e90*/  @P5 IMAD.MOV.U32 R63, RZ, RZ, 0x7fffffff ;  /* 0x7fffffffff3f5424 */ /* 0x000fe400078e00ff */
[----:B0-----:R-:W-:Y:S01]  /*0ea0*/  VIADD R92, R40, UR4 ;  /* 0x00000004285c7c36 */ /* 0x001fe20008000000 */
[----:B--2---:R0:W-:Y:S04]  /*0eb0*/  @!P5 STS [R90], R62 ;  /* 0x0000003e5a00d388 */ /* 0x0041e80000000800 */
[----:B------:R0:W-:Y:S01]  /*0ec0*/  @P5 STS [R90], R63 ;  /* 0x0000003f5a005388 */ /* 0x0001e20000000800 */
[----:B------:R-:W-:-:S13]  /*0ed0*/  ISETP.GT.U32.AND P5, PT, R92, 0x1f, PT ;  /* 0x0000001f5c00780c */ /* 0x000fda0003fa4070 */
[----:B0-----:R-:W-:Y:S05]  /*0ee0*/  @P5 BRA `(.L_x_345) ;  /* 0x0000002800545947 */ /* 0x001fea0003800000 */
[----:B------:R-:W0:Y:S01]  /*0ef0*/  LDCU UR4, c[0x0][0x360] ;  /* 0x00006c00ff0477ac */ /* 0x000e220008000800 */
[----:B------:R-:W-:Y:S01]  /*0f00*/  ISETP.GE.AND P5, PT, R2, R61, PT ;  /* 0x0000003d0200720c */ /* 0x000fe20003fa6270 */
[----:B0-----:R-:W-:-:S04]  /*0f10*/  IMAD R62, R38, UR4, R40 ;  /* 0x00000004263e7c24 */ /* 0x001fc8000f8e0228 */
[----:B------:R-:W-:-:S05]  /*0f20*/  VIADD R63, R62, UR4 ;  /* 0x000000043e3f7c36 */ /* 0x000fca0008000000 */
[----:B------:R-:W-:-:S04]  /*0f30*/  ISETP.LT.AND P6, PT, R63, R60, !P5 ;  /* 0x0000003c3f00720c */ /* 0x000fc80006fc1270 */
[----:B------:R-:W-:-:S13]  /*0f40*/  ISETP.GT.AND P6, PT, R63, -0x1, P6 ;  /* 0xffffffff3f00780c */ /* 0x000fda00037c4270 */
[----:B------:R-:W0:Y:S02]  /*0f50*/  @P6 LDC.64 R62, c[0x0][0x380] ;  /* 0x0000e000ff3e6b82 */ /* 0x000e240000000a00 */
[----:B0-----:R-:W-:-:S06]  /*0f60*/  @P6 IMAD.WIDE R62, R29, 0x4, R62 ;  /* 0x000000041d3e6825 */ /* 0x001fcc00078e023e */
[----:B------:R0:W2:Y:S01]  /*0f70*/  @P6 LDG.E.CONSTANT R62, desc[UR6][R62.64] ;  /* 0x000000063e3e6981 */ /* 0x0000a2000c1e9900 */
[----:B------:R-:W1:Y:S08]  /*0f80*/  @!P6 LDC R90, c[0x0][0x360] ;  /* 0x0000d800ff5aeb82 */ /* 0x000e700000000800 */
[----:B------:R-:W3:Y:S01]  /*0f90*/  @P6 LDC R92, c[0x0][0x360] ;  /* 0x0000d800ff5c6b82 */ /* 0x000ee20000000800 */
[----:B------:R-:W-:-:S02]  /*0fa0*/  @!P6 IMAD.MOV.U32 R63, RZ, RZ, 0x7fffffff ;  /* 0x7fffffffff3fe424 */ /* 0x000fc400078e00ff */
[----:B-1----:R-:W-:-:S04]  /*0fb0*/  @!P6 IMAD.IADD R90, R40, 0x1, R90 ;  /* 0x00000001285ae824 */ /* 0x002fc800078e025a */
[----:B------:R-:W-:Y:S02]  /*0fc0*/  @!P6 IMAD R90, R90, 0x4, R32 ;  /* 0x000000045a5ae824 */ /* 0x000fe400078e0220 */
[----:B---3--:R-:W-:-:S03]  /*0fd0*/  @P6 IMAD.IADD R92, R40, 0x1, R92 ;  /* 0x00000001285c6824 */ /* 0x008fc600078e025c */
[----:B------:R0:W-:Y:S01]  /*0fe0*/  @!P6 STS [R90], R63 ;  /* 0x0000003f5a00e388 */ /* 0x0001e20000000800 */
[----:B------:R-:W-:Y:S01]  /*0ff0*/  @P6 IMAD R92, R92, 0x4, R32 ;  /* 0x000000045c5c6824 */ /* 0x000fe200078e0220 */
[----:B0-----:R-:W0:Y:S02]  /*1000*/  LDC R63, c[0x0][0x360] ;  /* 0x0000d800ff3f7b82 */ /* 0x001e240000000800 */
[----:B0-----:R-:W-:Y:S02]  /*1010*/  IADD3 R63, PT, PT, R63, R40, R63 ;  /* 0x000000283f3f7210 */ /* 0x001fe40007ffe03f */
[----:B--2---:R0:W-:Y:S02]  /*1020*/  @P6 STS [R92], R62 ;  /* 0x0000003e5c006388 */ /* 0x0041e40000000800 */
[----:B------:R-:W-:-:S13]  /*1030*/  ISETP.GT.U32.AND P6, PT, R63, 0x1f, PT ;  /* 0x0000001f3f00780c */ /* 0x000fda0003fc4070 */
[----:B0-----:R-:W-:Y:S05]  /*1040*/  @P6 BRA `(.L_x_345) ;  /* 0x0000002400fc6947 */ /* 0x001fea0003800000 */
[----:B------:R-:W0:Y:S02]  /*1050*/  LDC R63, c[0x0][0x360] ;  /* 0x0000d800ff3f7b82 */ /* 0x000e240000000800 */
[----:B0-----:R-:W-:-:S05]  /*1060*/  IMAD R62, R38, R63, R40 ;  /* 0x0000003f263e7224 */ /* 0x001fca00078e0228 */
[----:B------:R-:W-:-:S04]  /*1070*/  IADD3 R63, PT, PT, R63, R62, R63 ;  /* 0x0000003e3f3f7210 */ /* 0x000fc80007ffe03f */
[----:B------:R-:W-:-:S04]  /*1080*/  ISETP.LT.AND P6, PT, R63, R60, !P5 ;  /* 0x0000003c3f00720c */ /* 0x000fc80006fc1270 */
[----:B------:R-:W-:-:S13]  /*1090*/  ISETP.GT.AND P6, PT, R63, -0x1, P6 ;  /* 0xffffffff3f00780c */ /* 0x000fda00037c4270 */
[----:B------:R-:W0:Y:S02]  /*10a0*/  @P6 LDC.64 R62, c[0x0][0x380] ;  /* 0x0000e000ff3e6b82 */ /* 0x000e240000000a00 */
[----:B0-----:R-:W-:-:S06]  /*10b0*/  @P6 IMAD.WIDE R62, R93, 0x4, R62 ;  /* 0x000000045d3e6825 */ /* 0x001fcc00078e023e */
[----:B------:R0:W2:Y:S01]  /*10c0*/  @P6 LDG.E.CONSTANT R63, desc[UR6][R62.64] ;  /* 0x000000063e3f6981 */ /* 0x0000a2000c1e9900 */
[----:B------:R-:W-:Y:S02]  /*10d0*/  IMAD.IADD R90, R3, 0x1, R32 ;  /* 0x00000001035a7824 */ /* 0x000fe400078e0220 */
[----:B------:R-:W-:-:S05]  /*10e0*/  @!P6 IMAD.MOV.U32 R62, RZ, RZ, 0x7fffffff ;  /* 0x7fffffffff3ee424 */ /* 0x000fca00078e00ff */
[----:B------:R0:W-:Y:S02]  /*10f0*/  @!P6 STS [R90], R62 ;  /* 0x0000003e5a00e388 */ /* 0x0001e40000000800 */
[----:B0-----:R-:W0:Y:S02]  /*1100*/  LDC R62, c[0x0][0x360] ;  /* 0x0000d800ff3e7b82 */ /* 0x001e240000000800 */
[----:B0-----:R-:W-:-:S05]  /*1110*/  IADD3 R92, PT, PT, R62, R40, R62 ;  /* 0x000000283e5c7210 */ /* 0x001fca0007ffe03e */
[----:B------:R-:W-:Y:S01]  /*1120*/  IMAD.IADD R92, R92, 0x1, R62 ;  /* 0x000000015c5c7824 */ /* 0x000fe200078e023e */
[----:B--2---:R0:W-:Y:S04]  /*1130*/  @P6 STS [R90], R63 ;  /* 0x0000003f5a006388 */ /* 0x0041e80000000800 */
[----:B------:R-:W-:-:S13]  /*1140*/  ISETP.GT.U32.AND P6, PT, R92, 0x1f, PT ;  /* 0x0000001f5c00780c */ /* 0x000fda0003fc4070 */
[----:B0-----:R-:W-:Y:S05]  /*1150*/  @P6 BRA `(.L_x_345) ;  /* 0x0000002400b86947 */ /* 0x001fea0003800000 */
[----:B------:R-:W0:Y:S02]  /*1160*/  LDC R63, c[0x0][0x360] ;  /* 0x0000d800ff3f7b82 */ /* 0x000e240000000800 */
[----:B0-----:R-:W-:-:S05]  /*1170*/  IMAD R62, R38, R63, R40 ;  /* 0x0000003f263e7224 */ /* 0x001fca00078e0228 */
[----:B------:R-:W-:-:S05]  /*1180*/  IADD3 R62, PT, PT, R63, R62, R63 ;  /* 0x0000003e3f3e7210 */ /* 0x000fca0007ffe03f */
[----:B------:R-:W-:-:S05]  /*1190*/  IMAD.IADD R63, R62, 0x1, R63 ;  /* 0x000000013e3f7824 */ /* 0x000fca00078e023f */
        /* <DEDUP_REMOVED lines=9> */
[----:B0-----:R-:W-:-:S04]  /*1230*/  IADD3 R92, PT, PT, R62, R40, R62 ;  /* 0x000000283e5c7210 */ /* 0x001fc80007ffe03e */
[----:B------:R-:W-:Y:S01]  /*1240*/  IADD3 R92, PT, PT, R62, R92, R62 ;  /* 0x0000005c3e5c7210 */ /* 0x000fe20007ffe03e */
[----:B--2---:R0:W-:Y:S03]  /*1250*/  @P6 STS [R90], R63 ;  /* 0x0000003f5a006388 */ /* 0x0041e60000000800 */
[----:B------:R-:W-:-:S13]  /*1260*/  ISETP.GT.U32.AND P6, PT, R92, 0x1f, PT ;  /* 0x0000001f5c00780c */ /* 0x000fda0003fc4070 */
[----:B0-----:R-:W-:Y:S05]  /*1270*/  @P6 BRA `(.L_x_345) ;  /* 0x0000002400706947 */ /* 0x001fea0003800000 */
[----:B------:R-:W0:Y:S02]  /*1280*/  LDC R63, c[0x0][0x360] ;  /* 0x0000d800ff3f7b82 */ /* 0x000e240000000800 */
[----:B0-----:R-:W-:-:S05]  /*1290*/  IMAD R38, R38, R63, R40 ;  /* 0x0000003f26267224 */ /* 0x001fca00078e0228 */
[----:B------:R-:W-:-:S04]  /*12a0*/  IADD3 R38, PT, PT, R63, R38, R63 ;  /* 0x000000263f267210 */ /* 0x000fc80007ffe03f */
[----:B------:R-:W-:-:S04]  /*12b0*/  IADD3 R63, PT, PT, R63, R38, R63 ;  /* 0x000000263f3f7210 */ /* 0x000fc80007ffe03f */
[----:B------:R-:W-:-:S04]  /*12c0*/  ISETP.LT.AND P5, PT, R63, R60, !P5 ;  /* 0x0000003c3f00720c */ /* 0x000fc80006fa1270 */
[----:B------:R-:W-:-:S13]  /*12d0*/  ISETP.GT.AND P5, PT, R63, -0x1, P5 ;  /* 0xffffffff3f00780c */ /* 0x000fda0002fa4270 */
[----:B------:R-:W0:Y:S02]  /*12e0*/  @P5 LDC.64 R62, c[0x0][0x380] ;  /* 0x0000e000ff3e5b82 */ /* 0x000e240000000a00 */
[----:B0-----:R-:W-:-:S06]  /*12f0*/  @P5 IMAD.WIDE R62, R89, 0x4, R62 ;  /* 0x00000004593e5825 */ /* 0x001fcc00078e023e */
[----:B------:R-:W2:Y:S01]  /*1300*/  @P5 LDG.E.CONSTANT R63, desc[UR6][R62.64] ;  /* 0x000000063e3f5981 */ /* 0x000ea2000c1e9900 */
[----:B------:R-:W0:Y:S01]  /*1310*/  LDC R90, c[0x0][0x360] ;  /* 0x0000d800ff5a7b82 */ /* 0x000e220000000800 */
[----:B------:R-:W-:Y:S02]  /*1320*/  IMAD.IADD R38, R5, 0x1, R32 ;  /* 0x0000000105267824 */ /* 0x000fe400078e0220 */
[----:B------:R-:W-:-:S05]  /*1330*/  @!P5 IMAD.MOV.U32 R92, RZ, RZ, 0x7fffffff ;  /* 0x7fffffffff5cd424 */ /* 0x000fca00078e00ff */
[----:B------:R1:W-:Y:S01]  /*1340*/  @!P5 STS [R38], R92 ;  /* 0x0000005c2600d388 */ /* 0x0003e20000000800 */
[----:B0-----:R-:W-:-:S04]  /*1350*/  IADD3 R60, PT, PT, R90, R40, R90 ;  /* 0x000000285a3c7210 */ /* 0x001fc80007ffe05a */
[----:B------:R-:W-:-:S05]  /*1360*/  IADD3 R60, PT, PT, R90, R60, R90 ;  /* 0x0000003c5a3c7210 */ /* 0x000fca0007ffe05a */
[----:B------:R-:W-:Y:S01]  /*1370*/  IMAD.IADD R60, R60, 0x1, R90 ;  /* 0x000000013c3c7824 */ /* 0x000fe200078e025a */
[----:B--2---:R1:W-:Y:S04]  /*1380*/  @P5 STS [R38], R63 ;  /* 0x0000003f26005388 */ /* 0x0043e80000000800 */
[----:B------:R-:W-:-:S13]  /*1390*/  ISETP.GT.U32.AND P5, PT, R60, 0x1f, PT ;  /* 0x0000001f3c00780c */ /* 0x000fda0003fa4070 */
[----:B-1----:R-:W-:Y:S05]  /*13a0*/  @P5 BRA `(.L_x_345) ;  /* 0x0000002400245947 */ /* 0x002fea0003800000 */
[----:B------:R-:W-:-:S04]  /*13b0*/  ISETP.NE.AND P6, PT, R42, RZ, PT ;  /* 0x000000ff2a00720c */ /* 0x000fc80003fc5270 */
[----:B------:R-:W-:-:S13]  /*13c0*/  ISETP.LT.AND P5, PT, R2, R61, P6 ;  /* 0x0000003d0200720c */ /* 0x000fda00037a1270 */
[----:B------:R-:W0:Y:S02]  /*13d0*/  @P5 LDC.64 R62, c[0x0][0x380] ;  /* 0x0000e000ff3e5b82 */ /* 0x000e240000000a00 */
[----:B0-----:R-:W-:-:S06]  /*13e0*/  @P5 IMAD.WIDE R62, R87, 0x4, R62 ;  /* 0x00000004573e5825 */ /* 0x001fcc00078e023e */
[----:B------:R0:W2:Y:S01]  /*13f0*/  @P5 LDG.E.CONSTANT R62, desc[UR6][R62.64] ;  /* 0x000000063e3e5981 */ /* 0x0000a2000c1e9900 */
[----:B------:R-:W1:Y:S01]  /*1400*/  @!P5 LDC R38, c[0x0][0x360] ;  /* 0x0000d800ff26db82 */ /* 0x000e620000000800 */
[----:B------:R-:W-:-:S07]  /*1410*/  @!P5 IMAD.MOV.U32 R92, RZ, RZ, 0x7fffffff ;  /* 0x7fffffffff5cd424 */ /* 0x000fce00078e00ff */
[----:B------:R-:W3:Y:S08]  /*1420*/  @P5 LDC R60, c[0x0][0x360] ;  /* 0x0000d800ff3c5b82 */ /* 0x000ef00000000800 */
[----:B------:R-:W0:Y:S01]  /*1430*/  LDC R90, c[0x0][0x360] ;  /* 0x0000d800ff5a7b82 */ /* 0x000e220000000800 */
[----:B-1----:R-:W-:-:S04]  /*1440*/  @!P5 IMAD R38, R38, 0x5, R40 ;  /* 0x000000052626d824 */ /* 0x002fc800078e0228 */
[----:B------:R-:W-:Y:S02]  /*1450*/  @!P5 IMAD.U32 R38, R38, 0x4, R32 ;  /* 0x000000042626d824 */ /* 0x000fe400078e0020 */
[----:B---3--:R-:W-:-:S03]  /*1460*/  @P5 IMAD R60, R60, 0x5, R40 ;  /* 0x000000053c3c5824 */ /* 0x008fc600078e0228 */
[----:B------:R1:W-:Y:S01]  /*1470*/  @!P5 STS [R38], R92 ;  /* 0x0000005c2600d388 */ /* 0x0003e20000000800 */
[----:B------:R-:W-:Y:S01]  /*1480*/  @P5 IMAD.U32 R60, R60, 0x4, R32 ;  /* 0x000000043c3c5824 */ /* 0x000fe200078e0020 */
[----:B0-----:R-:W-:-:S04]  /*1490*/  IADD3 R63, PT, PT, R90, R40, R90 ;  /* 0x000000285a3f7210 */ /* 0x001fc80007ffe05a */
[----:B------:R-:W-:-:S04]  /*14a0*/  IADD3 R63, PT, PT, R90, R63, R90 ;  /* 0x0000003f5a3f7210 */ /* 0x000fc80007ffe05a */
[----:B------:R-:W-:Y:S01]  /*14b0*/  IADD3 R63, PT, PT, R90, R63, R90 ;  /* 0x0000003f5a3f7210 */ /* 0x000fe20007ffe05a */
[----:B--2---:R1:W-:Y:S03]  /*14c0*/  @P5 STS [R60], R62 ;  /* 0x0000003e3c005388 */ /* 0x0043e60000000800 */
        /* <DEDUP_REMOVED lines=33> */
[----:B------:R-:W-:-:S04]  /*16e0*/  IADD3 R60, PT, PT, R90, R60, R90 ;  /* 0x0000003c5a3c7210 */ /* 0x000fc80007ffe05a */
        /* <DEDUP_REMOVED lines=140> */
[----:B------:R-:W3:Y:S01]  /*1fb0*/  @P5 LDC R60, c[0x0][0x360] ;  /* 0x0000d800ff3c5b82 */ /* 0x000ee20000000800 */
[--C-:B-1----:R-:W-:Y:S02]  /*1fc0*/  @!P5 IMAD R38, R38, 0xf, R40.reuse ;  /* 0x0000000f2626d824 */ /* 0x102fe400078e0228 */
[----:B---3--:R-:W-:Y:S02]  /*1fd0*/  @P5 IMAD R90, R60, 0xf, R40 ;  /* 0x0000000f3c5a5824 */ /* 0x008fe400078e0228 */
[----:B------:R-:W-:-:S03]  /*1fe0*/  @!P5 IMAD.U32 R60, R38, 0x4, R32 ;  /* 0x00000004263cd824 */ /* 0x000fc600078e0020 */
[----:B------:R-:W0:Y:S01]  /*1ff0*/  LDC R38, c[0x0][0x360] ;  /* 0x0000d800ff267b82 */ /* 0x000e220000000800 */
[----:B------:R-:W-:Y:S01]  /*2000*/  @P5 IMAD.U32 R90, R90, 0x4, R32 ;  /* 0x000000045a5a5824 */ /* 0x000fe200078e0020 */
[----:B------:R1:W-:Y:S01]  /*2010*/  @!P5 STS [R60], R92 ;  /* 0x0000005c3c00d388 */ /* 0x0003e20000000800 */
[----:B0-----:R-:W-:-:S04]  /*2020*/  IADD3 R63, PT, PT, R38, R40, R38 ;  /* 0x00000028263f7210 */ /* 0x001fc80007ffe026 */
[----:B------:R-:W-:-:S04]  /*2030*/  IADD3 R63, PT, PT, R38, R63, R38 ;  /* 0x0000003f263f7210 */ /* 0x000fc80007ffe026 */
        /* <DEDUP_REMOVED lines=108> */
[----:B------:R-:W-:Y:S01]  /*2700*/  @!P5 STS [R60], R92 ;  /* 0x0000005c3c00d388 */ /* 0x000fe20000000800 */
        /* <DEDUP_REMOVED lines=8> */
[C-C-:B------:R-:W-:Y:S01]  /*2790*/  IADD3 R90, PT, PT, R38.reuse, R90, R38.reuse ;  /* 0x0000005a265a7210 */ /* 0x140fe20007ffe026 */
[----:B--2---:R0:W-:Y:S03]  /*27a0*/  @P5 STS [R60], R63 ;  /* 0x0000003f3c005388 */ /* 0x0041e60000000800 */
[----:B0-----:R-:W-:-:S05]  /*27b0*/  IADD3 R63, PT, PT, R38, R90, R38 ;  /* 0x0000005a263f7210 */ /* 0x001fca0007ffe026 */
[----:B------:R-:W-:-:S05]  /*27c0*/  IMAD.IADD R63, R63, 0x1, R38 ;  /* 0x000000013f3f7824 */ /* 0x000fca00078e0226 */
[----:B------:R-:W-:-:S13]  /*27d0*/  ISETP.GT.U32.AND P5, PT, R63, 0x1f, PT ;  /* 0x0000001f3f00780c */ /* 0x000fda0003fa4070 */
[----:B------:R-:W-:Y:S05]  /*27e0*/  @P5 BRA `(.L_x_345) ;  /* 0x0000001000145947 */ /* 0x000fea0003800000 */
        /* <DEDUP_REMOVED lines=19> */
[----:B0-----:R-:W-:-:S04]  /*2920*/  IADD3 R63, PT, PT, R38, R90, R38 ;  /* 0x0000005a263f7210 */ /* 0x001fc80007ffe026 */
[----:B------:R-:W-:-:S04]  /*2930*/  IADD3 R63, PT, PT, R38, R63, R38 ;  /* 0x0000003f263f7210 */ /* 0x000fc80007ffe026 */
        /* <DEDUP_REMOVED lines=22> */
[----:B------:R-:W-:-:S05]  /*2aa0*/  IADD3 R63, PT, PT, R38, R63, R38 ;  /* 0x0000003f263f7210 */ /* 0x000fca0007ffe026 */
        /* <DEDUP_REMOVED lines=99> */
[----:B------:R-:W-:-:S05]  /*30e0*/  IADD3 R63, PT, PT, R38, R63, R38 ;  /* 0x0000003f263f7210 */ /* 0x000fca0007ffe026 */
[----:B------:R-:W-:-:S05]  /*30f0*/  IMAD.IADD R63, R63, 0x1, R38 ;  /* 0x000000013f3f7824 */ /* 0x000fca00078e0226 */
[----:B------:R-:W-:-:S13]  /*3100*/  ISETP.GT.U32.AND P5, PT, R63, 0x1f, PT ;  /* 0x0000001f3f00780c */ /* 0x000fda0003fa4070 */
[----:B------:R-:W-:Y:S05]  /*3110*/  @P5 BRA `(.L_x_345) ;  /* 0x0000000400c85947 */ /* 0x000fea0003800000 */
        /* <DEDUP_REMOVED lines=22> */
[----:B------:R-:W-:-:S04]  /*3280*/  IADD3 R63, PT, PT, R38, R63, R38 ;  /* 0x0000003f263f7210 */ /* 0x000fc80007ffe026 */
        /* <DEDUP_REMOVED lines=82> */
[----:B------:R-:W-:Y:S02]  /*37b0*/  @!P5 IMAD.IADD R38, R28, 0x1, R32 ;  /* 0x000000011c26d824 */ /* 0x000fe400078e0220 */
[----:B------:R-:W-:-:S05]  /*37c0*/  @!P5 IMAD.MOV.U32 R61, RZ, RZ, 0x7fffffff ;  /* 0x7fffffffff3dd424 */ /* 0x000fca00078e00ff */
[----:B------:R0:W-:Y:S01]  /*37d0*/  @!P5 STS [R38], R61 ;  /* 0x0000003d2600d388 */ /* 0x0001e20000000800 */
[----:B------:R-:W-:Y:S05]  /*37e0*/  @!P5 BRA `(.L_x_345) ;  /* 0x000000000014d947 */ /* 0x000fea0003800000 */
[----:B0-----:R-:W0:Y:S02]  /*37f0*/  LDC.64 R60, c[0x0][0x380] ;  /* 0x0000e000ff3c7b82 */ /* 0x001e240000000a00 */
[----:B0-----:R-:W-:-:S06]  /*3800*/  IMAD.WIDE R60, R31, 0x4, R60 ;  /* 0x000000041f3c7825 */ /* 0x001fcc00078e023c */
[----:B------:R-:W2:Y:S01]  /*3810*/  LDG.E.CONSTANT R60, desc[UR6][R60.64] ;  /* 0x000000063c3c7981 */ /* 0x000ea2000c1e9900 */
[----:B------:R-:W-:-:S05]  /*3820*/  IMAD.IADD R63, R28, 0x1, R32 ;  /* 0x000000011c3f7824 */ /* 0x000fca00078e0220 */
[----:B--2---:R1:W-:Y:S02]  /*3830*/  STS [R63], R60 ;  /* 0x0000003c3f007388 */ /* 0x0043e40000000800 */
.L_x_345:
[----:B------:R-:W-:Y:S05]  /*3840*/  BSYNC.RECONVERGENT B1 ;  /* 0x0000000000017941 */ /* 0x000fea0003800200 */
.L_x_344:
[C---:B------:R-:W-:Y:S02]  /*3850*/  IMAD.IADD R30, R0.reuse, 0x1, R30 ;  /* 0x00000001001e7824 */ /* 0x040fe400078e021e */
[C---:B------:R-:W-:Y:S02]  /*3860*/  IMAD R32, R0.reuse, 0x80, R32 ;  /* 0x0000008000207824 */ /* 0x040fe400078e0220 */
[----:B------:R-:W-:Y:S01]  /*3870*/  IMAD R31, R0, UR41, R31 ;  /* 0x00000029001f7c24 */ /* 0x000fe2000f8e021f */
[----:B------:R-:W-:Y:S01]  /*3880*/  ISETP.GE.U32.AND P5, PT, R30, 0xc, PT ;  /* 0x0000000c1e00780c */ /* 0x000fe20003fa6070 */
[C---:B------:R-:W-:Y:S02]  /*3890*/  IMAD R33, R0.reuse, UR41, R33 ;  /* 0x0000002900217c24 */ /* 0x040fe4000f8e0221 */
[C---:B------:R-:W-:Y:S02]  /*38a0*/  IMAD R35, R0.reuse, UR41, R35 ;  /* 0x0000002900237c24 */ /* 0x040fe4000f8e0223 */
[----:B------:R-:W-:-:S02]  /*38b0*/  IMAD R37, R0, UR41, R37 ;  /* 0x0000002900257c24 */ /* 0x000fc4000f8e0225 */
[C---:B------:R-:W-:Y:S02]  /*38c0*/  IMAD R39, R0.reuse, UR41, R39 ;  /* 0x0000002900277c24 */ /* 0x040fe4000f8e0227 */
[C---:B------:R-:W-:Y:S02]  /*38d0*/  IMAD R41, R0.reuse, UR41, R41 ;  /* 0x0000002900297c24 */ /* 0x040fe4000f8e0229 */
[C---:B------:R-:W-:Y:S02]  /*38e0*/  IMAD R43, R0.reuse, UR41, R43 ;  /* 0x00000029002b7c24 */ /* 0x040fe4000f8e022b */
        /* <DEDUP_REMOVED lines=25> */
[----:B------:R-:W-:Y:S01]  /*3a80*/  IMAD.IADD R2, R0, 0x1, R2 ;  /* 0x0000000100027824 */ /* 0x000fe200078e0202 */
[----:B------:R-:W-:Y:S06]  /*3a90*/  @!P5 BRA `(.L_x_346) ;  /* 0xffffffd000bcd947 */ /* 0x000fec000383ffff */
.L_x_343:
[----:B------:R-:W-:Y:S05]  /*3aa0*/  BSYNC.RECONVERGENT B0 ;  /* 0x0000000000007941 */ /* 0x000fea0003800200 */
.L_x_342:
[----:B------:R-:W2:Y:S01]  /*3ab0*/  S2R R4, SR_TID.Y ;  /* 0x0000000000047919 */ /* 0x000ea20000002200 */
[----:B------:R-:W3:Y:S01]  /*3ac0*/  LDC R0, c[0x0][0x360] ;  /* 0x0000d800ff007b82 */ /* 0x000ee20000000800 */
[----:B------:R-:W4:Y:S01]  /*3ad0*/  LDCU.64 UR8, c[0x0][0x398] ;  /* 0x00007300ff0877ac */ /* 0x000f220008000a00 */
[----:B------:R-:W3:Y:S06]  /*3ae0*/  S2R R5, SR_TID.X ;  /* 0x0000000000057919 */ /* 0x000eec0000002100 */
[----:B------:R-:W2:Y:S08]  /*3af0*/  S2UR UR5, SR_CTAID.Y ;  /* 0x00000000000579c3 */ /* 0x000eb00000002600 */
[----:B------:R-:W2:Y:S08]  /*3b00*/  LDC R7, c[0x0][0x364] ;  /* 0x0000d900ff077b82 */ /* 0x000eb00000000800 */
[----:B------:R-:W3:Y:S01]  /*3b10*/  S2UR UR4, SR_CTAID.X ;  /* 0x00000000000479c3 */ /* 0x000ee20000002500 */
[----:B--2---:R-:W-:-:S07]  /*3b20*/  IMAD R7, R7, UR5, R4 ;  /* 0x0000000507077c24 */ /* 0x004fce000f8e0204 */
[----:B------:R-:W-:Y:S01]  /*3b30*/  BAR.SYNC.DEFER_BLOCKING 0x0 ;  /* 0x0000000000007b1d */ /* 0x000fe20000010000 */
[----:B----4-:R-:W-:Y:S01]  /*3b40*/  ISETP.GE.AND P0, PT, R7, UR9, PT ;  /* 0x0000000907007c0c */ /* 0x010fe2000bf06270 */
[----:B---3--:R-:W-:-:S05]  /*3b50*/  IMAD R0, R0, UR4, R5 ;  /* 0x0000000400007c24 */ /* 0x008fca000f8e0205 */
[----:B------:R-:W-:-:S13]  /*3b60*/  ISETP.GE.OR P0, PT, R0, UR8, P0 ;  /* 0x0000000800007c0c */ /* 0x000fda0008706670 */
[----:B------:R-:W-:Y:S05]  /*3b70*/  @P0 EXIT ;  /* 0x000000000000094d */ /* 0x000fea0003800000 */
[----:B------:R-:W2:Y:S01]  /*3b80*/  LDCU.U8 UR4, c[0x3][URZ] ;  /* 0x00c00000ff0477ac */ /* 0x000ea20008000000 */
[----:B------:R-:W-:Y:S02]  /*3b90*/  IMAD.MOV.U32 R2, RZ, RZ, 0x7dcccccc ;  /* 0x7dccccccff027424 */ /* 0x000fe400078e00ff */
[----:B------:R-:W-:Y:S01]  /*3ba0*/  IMAD.MOV.U32 R3, RZ, RZ, -0x2333334 ;  /* 0xfdccccccff037424 */ /* 0x000fe200078e00ff */
[----:B--2---:R-:W-:-:S09]  /*3bb0*/  UISETP.NE.AND UP0, UPT, UR4, URZ, UPT ;  /* 0x000000ff0400728c */ /* 0x004fd2000bf05270 */
[----:B------:R-:W-:Y:S05]  /*3bc0*/  BRA.U UP0, `(.L_x_347) ;  /* 0x00000001001c7547 */ /* 0x000fea000b800000 */
[----:B------:R-:W2:Y:S01]  /*3bd0*/  S2UR UR5, SR_CgaCtaId ;  /* 0x00000000000579c3 */ /* 0x000ea20000008800 */
[----:B------:R-:W-:Y:S02]  /*3be0*/  UMOV UR4, 0x400 ;  /* 0x0000040000047882 */ /* 0x000fe40000000000 */
[----:B--2---:R-:W-:-:S06]  /*3bf0*/  ULEA UR4, UR5, UR4, 0x18 ;  /* 0x0000000405047291 */ /* 0x004fcc000f8ec0ff */
[----:B------:R-:W-:-:S05]  /*3c00*/  LEA R4, R4, UR4, 0x7 ;  /* 0x0000000404047c11 */ /* 0x000fca000f8e38ff */
[----:B------:R-:W-:-:S06]  /*3c10*/  IMAD R4, R5, 0x4, R4 ;  /* 0x0000000405047824 */ /* 0x000fcc00078e0204 */
[----:B------:R-:W2:Y:S01]  /*3c20*/  LDS R4, [R4] ;  /* 0x0000000004047984 */ /* 0x000ea20000000800 */
[----:B------:R-:W-:Y:S05]  /*3c30*/  BRA `(.L_x_348) ;  /* 0x0000000000247947 */ /* 0x000fea0003800000 */
.L_x_347:
[----:B------:R-:W2:Y:S01]  /*3c40*/  S2UR UR5, SR_CgaCtaId ;  /* 0x00000000000579c3 */ /* 0x000ea20000008800 */
[----:B------:R-:W-:Y:S02]  /*3c50*/  UMOV UR4, 0x400 ;  /* 0x0000040000047882 */ /* 0x000fe40000000000 */
[----:B--2---:R-:W-:-:S06]  /*3c60*/  ULEA UR4, UR5, UR4, 0x18 ;  /* 0x0000000405047291 */ /* 0x004fcc000f8ec0ff */
[----:B------:R-:W-:-:S05]  /*3c70*/  LEA R4, R4, UR4, 0x7 ;  /* 0x0000000404047c11 */ /* 0x000fca000f8e38ff */
[----:B------:R-:W-:-:S06]  /*3c80*/  IMAD R4, R5, 0x4, R4 ;  /* 0x0000000405047824 */ /* 0x000fcc00078e0204 */
[----:B------:R-:W2:Y:S02]  /*3c90*/  LDS R4, [R4] ;  /* 0x0000000004047984 */ /* 0x000ea40000000800 */
[----:B--2---:R-:W-:-:S13]  /*3ca0*/  FSETP.NAN.AND P0, PT, |R4|, |R4|, PT ;  /* 0x400000040400720b */ /* 0x004fda0003f08200 */
[C---:B------:R-:W-:Y:S02]  /*3cb0*/  @!P0 FMNMX R3, R4.reuse, -3.40282346638528859812e+37, !PT ;  /* 0xfdcccccc04038809 */ /* 0x040fe40007800000 */
[----:B------:R-:W-:-:S07]  /*3cc0*/  @!P0 FMNMX R2, R4, 3.40282346638528859812e+37, PT ;  /* 0x7dcccccc04028809 */ /* 0x000fce0003800000 */
.L_x_348:
[----:B------:R-:W-:Y:S01]  /*3cd0*/  FADD R2, R3, R2 ;  /* 0x0000000203027221 */ /* 0x000fe20000000000 */
[----:B--2---:R-:W-:Y:S01]  /*3ce0*/  FADD R3, R4, R4 ;  /* 0x0000000404037221 */ /* 0x004fe20000000000 */
[----:B------:R-:W-:Y:S01]  /*3cf0*/  IMAD.MOV.U32 R4, RZ, RZ, 0x0 ;  /* 0x00000000ff047424 */ /* 0x000fe200078e00ff */
[----:B------:R-:W2:Y:S01]  /*3d00*/  LDCU.64 UR4, c[0x0][0x388] ;  /* 0x00007100ff0477ac */ /* 0x000ea20008000a00 */
[----:B------:R-:W-:Y:S02]  /*3d10*/  IMAD.MOV.U32 R5, RZ, RZ, 0x3fe00000 ;  /* 0x3fe00000ff057424 */ /* 0x000fe400078e00ff */
[----:B------:R-:W-:Y:S01]  /*3d20*/  FADD R6, R2, -R3 ;  /* 0x8000000302067221 */ /* 0x000fe20000000000 */
[----:B------:R-:W-:-:S03]  /*3d30*/  IMAD R0, R7, UR8, R0 ;  /* 0x0000000807007c24 */ /* 0x000fc6000f8e0200 */
[----:B------:R-:W3:Y:S02]  /*3d40*/  F2F.F64.F32 R2, R6 ;  /* 0x0000000600027310 */ /* 0x000ee40000201800 */
[----:B---3--:R-:W-:-:S10]  /*3d50*/  DFMA R2, R2, R4, 0.5 ;  /* 0x3fe000000202742b */ /* 0x008fd40000000004 */
[----:B------:R-:W3:Y:S02]  /*3d60*/  F2F.F32.F64 R2, R2 ;  /* 0x0000000200027310 */ /* 0x000ee40000301000 */
[----:B---3--:R-:W-:-:S04]  /*3d70*/  FSETP.GEU.AND P0, PT, R2, RZ, PT ;  /* 0x000000ff0200720b */ /* 0x008fc80003f0e000 */
[----:B------:R-:W-:-:S04]  /*3d80*/  FSEL R4, R2, RZ, P0 ;  /* 0x000000ff02047208 */ /* 0x000fc80000000000 */
[----:B------:R-:W-:Y:S02]  /*3d90*/  FMNMX.NAN R8, R4, 255, PT ;  /* 0x437f000004087809 */ /* 0x000fe40003820000 */
[C---:B--2---:R-:W-:Y:S02]  /*3da0*/  IADD3 R4, P0, PT, R0.reuse, UR4, RZ ;  /* 0x0000000400047c10 */ /* 0x044fe4000ff1e0ff */
[----:B------:R-:W2:Y:S02]  /*3db0*/  F2I.U32.TRUNC.NTZ R7, R8 ;  /* 0x0000000800077305 */ /* 0x000ea4000020f000 */
[----:B------:R-:W-:-:S05]  /*3dc0*/  LEA.HI.X.SX32 R5, R0, UR5, 0x1, P0 ;  /* 0x0000000500057c11 */ /* 0x000fca00080f0eff */
[----:B--2---:R-:W-:Y:S01]  /*3dd0*/  STG.E.U8 desc[UR6][R4.64], R7 ;  /* 0x0000000704007986 */ /* 0x004fe2000c101106 */
[----:B------:R-:W-:Y:S05]  /*3de0*/  EXIT ;  /* 0x000000000000794d */ /* 0x000fea0003800000 */
.L_x_349:
        /* <DEDUP_REMOVED lines=9> */
.L_x_354:


//--------------------- .nv.shared._Z20laplace_morph_kernelIfhLi32ELi12ELi9EEvPT_PT0_Phii --------------------------
	.section	.nv.shared._Z20laplace_morph_kernelIfhLi32ELi12ELi9EEvPT_PT0_Phii,"aw",@nobits
	.sectionflags	@""
	.align	4
.nv.shared._Z20laplace_morph_kernelIfhLi32ELi12ELi9EEvPT_PT0_Phii:
	.zero		4864


//--------------------- .nv.shared.reserved.0     --------------------------
	.section	.nv.shared.reserved.0,"aw",@nobits
	.weak		__nv_reservedSMEM_offset_0_alias
	.size		__nv_reservedSMEM_offset_0_alias, 0, 64
	.other		__nv_reservedSMEM_offset_0_alias,@"STO_CUDA_RESERVED_SHARED STV_DEFAULT"
__nv_reservedSMEM_offset_0_alias:
	.zero		0
	.zero		64


//--------------------- .nv.shared._Z20laplace_morph_kernelIfhLi32ELi12ELi7EEvPT_PT0_Phii --------------------------
	.section	.nv.shared._Z20laplace_morph_kernelIfhLi32ELi12ELi7EEvPT_PT0_Phii,"aw",@nobits
	.sectionflags	@""
	.align	4
.nv.shared._Z20laplace_morph_kernelIfhLi32ELi12ELi7EEvPT_PT0_Phii:
	.zero		4480


//--------------------- .nv.shared._Z20laplace_morph_kernelIfhLi32ELi12ELi5EEvPT_PT0_Phii --------------------------
	.section	.nv.shared._Z20laplace_morph_kernelIfhLi32ELi12ELi5EEvPT_PT0_Phii,"aw",@nobits
	.sectionflags	@""
	.align	4
.nv.shared._Z20laplace_morph_kernelIfhLi32ELi12ELi5EEvPT_PT0_Phii:
	.zero		4096


//--------------------- .nv.shared._Z20laplace_morph_kernelIfhLi32ELi12ELi3EEvPT_PT0_Phii --------------------------
	.section	.nv.shared._Z20laplace_morph_kernelIfhLi32ELi12ELi3EEvPT_PT0_Phii,"aw",@nobits
	.sectionflags	@""
	.align	4
.nv.shared._Z20laplace_morph_kernelIfhLi32ELi12ELi3EEvPT_PT0_Phii:
	.zero		3712


//--------------------- .nv.shared._Z20laplace_morph_kernelIfhLi32ELi12ELi1EEvPT_PT0_Phii --------------------------
	.section	.nv.shared._Z20laplace_morph_kernelIfhLi32ELi12ELi1EEvPT_PT0_Phii,"aw",@nobits
	.sectionflags	@""
	.align	4
.nv.shared._Z20laplace_morph_kernelIfhLi32ELi12ELi1EEvPT_PT0_Phii:
	.zero		2560


//--------------------- .nv.constant0._Z20laplace_morph_kernelIfhLi32ELi12ELi9EEvPT_PT0_Phii --------------------------
	.section	.nv.constant0._Z20laplace_morph_kernelIfhLi32ELi12ELi9EEvPT_PT0_Phii,"a",@progbits
	.sectionflags	@""
	.align	4
.nv.constant0._Z20laplace_morph_kernelIfhLi32ELi12ELi9EEvPT_PT0_Phii:
	.zero		928


//--------------------- .nv.constant0._Z20laplace_morph_kernelIfhLi32ELi12ELi7EEvPT_PT0_Phii --------------------------
	.section	.nv.constant0._Z20laplace_morph_kernelIfhLi32ELi12ELi7EEvPT_PT0_Phii,"a",@progbits
	.sectionflags	@""
	.align	4
.nv.constant0._Z20laplace_morph_kernelIfhLi32ELi12ELi7EEvPT_PT0_Phii:
	.zero		928


//--------------------- .nv.constant0._Z20laplace_morph_kernelIfhLi32ELi12ELi5EEvPT_PT0_Phii --------------------------
	.section	.nv.constant0._Z20laplace_morph_kernelIfhLi32ELi12ELi5EEvPT_PT0_Phii,"a",@progbits
	.sectionflags	@""
	.align	4
.nv.constant0._Z20laplace_morph_kernelIfhLi32ELi12ELi5EEvPT_PT0_Phii:
	.zero		928


//--------------------- .nv.constant0._Z20laplace_morph_kernelIfhLi32ELi12ELi3EEvPT_PT0_Phii --------------------------
	.section	.nv.constant0._Z20laplace_morph_kernelIfhLi32ELi12ELi3EEvPT_PT0_Phii,"a",@progbits
	.sectionflags	@""
	.align	4
.nv.constant0._Z20laplace_morph_kernelIfhLi32ELi12ELi3EEvPT_PT0_Phii:
	.zero		928


//--------------------- .nv.constant0._Z20laplace_morph_kernelIfhLi32ELi12ELi1EEvPT_PT0_Phii --------------------------
	.section	.nv.constant0._Z20laplace_morph_kernelIfhLi32ELi12ELi1EEvPT_PT0_Phii,"a",@progbits
	.sectionflags	@""
	.align	4
.nv.constant0._Z20laplace_morph_kernelIfhLi32ELi12ELi1EEvPT_PT0_Phii:
	.zero		928


//--------------------- SYMBOLS --------------------------

	.type		.nv.reservedSmem.offset0,@object
	.size		.nv.reservedSmem.offset0,0x4
	.type		.nv.reservedSmem.cap,@object
	.size		.nv.reservedSmem.cap,0x4
